//
// Generated by NVIDIA NVVM Compiler
//
// Compiler Build ID: CL-36424714
// Cuda compilation tools, release 13.0, V13.0.88
// Based on NVVM 20.0.0
//

.version 9.0
.target sm_100
.address_size 64

	// .globl	_Z25precompute_G_table_kernelv
.const .align 4 .b8 const_p[32];
.const .align 4 .b8 const_G_jacobian[100];
.const .align 4 .b8 const_n[32];
.const .align 4 .b8 const_startK[32];
.global .align 4 .b8 const_G_table[25600];

.visible .entry _Z25precompute_G_table_kernelv()
{
	.reg .pred 	%p<746>;
	.reg .b16 	%rs<17>;
	.reg .b32 	%r<1734>;
	.reg .b64 	%rd<4072>;

	mov.u32 	%r667, %tid.x;
	setp.ne.s32 	%p25, %r667, 0;
	@%p25 bra 	$L__BB0_437;
	ld.const.u32 	%r1733, [const_G_jacobian];
	ld.const.u32 	%r1732, [const_G_jacobian+4];
	ld.const.u32 	%r1731, [const_G_jacobian+8];
	ld.const.u32 	%r1730, [const_G_jacobian+12];
	ld.const.u32 	%r1729, [const_G_jacobian+16];
	ld.const.u32 	%r1728, [const_G_jacobian+20];
	ld.const.u32 	%r1727, [const_G_jacobian+24];
	ld.const.u32 	%r1726, [const_G_jacobian+28];
	ld.const.u32 	%r1725, [const_G_jacobian+32];
	ld.const.u32 	%r1724, [const_G_jacobian+36];
	ld.const.u32 	%r1723, [const_G_jacobian+40];
	ld.const.u32 	%r1722, [const_G_jacobian+44];
	ld.const.u32 	%r1721, [const_G_jacobian+48];
	ld.const.u32 	%r1720, [const_G_jacobian+52];
	ld.const.u32 	%r1719, [const_G_jacobian+56];
	ld.const.u32 	%r1718, [const_G_jacobian+60];
	ld.const.u32 	%r1717, [const_G_jacobian+64];
	ld.const.u32 	%r1716, [const_G_jacobian+68];
	ld.const.u32 	%r1715, [const_G_jacobian+72];
	ld.const.u32 	%r1714, [const_G_jacobian+76];
	ld.const.u32 	%r1713, [const_G_jacobian+80];
	ld.const.u32 	%r1712, [const_G_jacobian+84];
	ld.const.u32 	%r1711, [const_G_jacobian+88];
	ld.const.u32 	%r1710, [const_G_jacobian+92];
	ld.const.u8 	%rs16, [const_G_jacobian+96];
	st.global.u32 	[const_G_table], %r1733;
	mov.u64 	%rd366, const_G_table;
	st.global.u32 	[const_G_table+4], %r1732;
	st.global.u32 	[const_G_table+8], %r1731;
	st.global.u32 	[const_G_table+12], %r1730;
	st.global.u32 	[const_G_table+16], %r1729;
	st.global.u32 	[const_G_table+20], %r1728;
	st.global.u32 	[const_G_table+24], %r1727;
	st.global.u32 	[const_G_table+28], %r1726;
	st.global.u32 	[const_G_table+32], %r1725;
	st.global.u32 	[const_G_table+36], %r1724;
	st.global.u32 	[const_G_table+40], %r1723;
	st.global.u32 	[const_G_table+44], %r1722;
	st.global.u32 	[const_G_table+48], %r1721;
	st.global.u32 	[const_G_table+52], %r1720;
	st.global.u32 	[const_G_table+56], %r1719;
	st.global.u32 	[const_G_table+60], %r1718;
	st.global.u32 	[const_G_table+64], %r1717;
	st.global.u32 	[const_G_table+68], %r1716;
	st.global.u32 	[const_G_table+72], %r1715;
	st.global.u32 	[const_G_table+76], %r1714;
	st.global.u32 	[const_G_table+80], %r1713;
	st.global.u32 	[const_G_table+84], %r1712;
	st.global.u32 	[const_G_table+88], %r1711;
	st.global.u32 	[const_G_table+92], %r1710;
	st.global.u8 	[const_G_table+96], %rs16;
	add.s64 	%rd3969, %rd366, 196;
	mov.b32 	%r1483, 0;
$L__BB0_2:
	mov.u32 	%r41, %r1725;
	mov.u32 	%r40, %r1724;
	mov.u32 	%r39, %r1723;
	mov.u32 	%r38, %r1722;
	mov.u32 	%r37, %r1721;
	mov.u32 	%r36, %r1720;
	mov.u32 	%r35, %r1719;
	mov.u32 	%r34, %r1718;
	and.b16  	%rs5, %rs16, 255;
	setp.ne.s16 	%p26, %rs5, 0;
	mov.b16 	%rs16, 1;
	@%p26 bra 	$L__BB0_436;
	or.b32  	%r670, %r41, %r40;
	or.b32  	%r671, %r670, %r39;
	or.b32  	%r672, %r671, %r38;
	or.b32  	%r673, %r672, %r37;
	or.b32  	%r674, %r673, %r36;
	or.b32  	%r675, %r674, %r35;
	or.b32  	%r676, %r675, %r34;
	setp.eq.s32 	%p27, %r676, 0;
	mov.b32 	%r1718, 0;
	mov.u32 	%r1719, %r1718;
	mov.u32 	%r1720, %r1718;
	mov.u32 	%r1721, %r1718;
	mov.u32 	%r1722, %r1718;
	mov.u32 	%r1723, %r1718;
	mov.u32 	%r1724, %r1718;
	mov.u32 	%r1725, %r1718;
	@%p27 bra 	$L__BB0_436;
	mul.wide.u32 	%rd367, %r41, %r41;
	cvt.u32.u64 	%r677, %rd367;
	shr.u64 	%rd368, %rd367, 32;
	mul.wide.u32 	%rd369, %r40, %r41;
	add.s64 	%rd370, %rd368, %rd369;
	shr.u64 	%rd371, %rd370, 32;
	mul.wide.u32 	%rd372, %r39, %r41;
	add.s64 	%rd373, %rd371, %rd372;
	shr.u64 	%rd374, %rd373, 32;
	mul.wide.u32 	%rd375, %r38, %r41;
	add.s64 	%rd376, %rd374, %rd375;
	shr.u64 	%rd377, %rd376, 32;
	mul.wide.u32 	%rd378, %r37, %r41;
	add.s64 	%rd379, %rd377, %rd378;
	shr.u64 	%rd380, %rd379, 32;
	mul.wide.u32 	%rd381, %r36, %r41;
	add.s64 	%rd382, %rd380, %rd381;
	shr.u64 	%rd383, %rd382, 32;
	mul.wide.u32 	%rd384, %r35, %r41;
	add.s64 	%rd385, %rd383, %rd384;
	shr.u64 	%rd386, %rd385, 32;
	mul.wide.u32 	%rd387, %r34, %r41;
	add.s64 	%rd388, %rd386, %rd387;
	shr.u64 	%rd389, %rd388, 32;
	and.b64  	%rd390, %rd370, 4294967295;
	add.s64 	%rd391, %rd369, %rd390;
	shr.u64 	%rd392, %rd391, 32;
	and.b64  	%rd393, %rd373, 4294967295;
	mul.wide.u32 	%rd394, %r40, %r40;
	add.s64 	%rd395, %rd392, %rd393;
	add.s64 	%rd396, %rd395, %rd394;
	shr.u64 	%rd397, %rd396, 32;
	and.b64  	%rd398, %rd376, 4294967295;
	mul.wide.u32 	%rd399, %r39, %r40;
	add.s64 	%rd400, %rd397, %rd398;
	add.s64 	%rd401, %rd400, %rd399;
	shr.u64 	%rd402, %rd401, 32;
	and.b64  	%rd403, %rd379, 4294967295;
	mul.wide.u32 	%rd404, %r38, %r40;
	add.s64 	%rd405, %rd402, %rd403;
	add.s64 	%rd406, %rd405, %rd404;
	shr.u64 	%rd407, %rd406, 32;
	and.b64  	%rd408, %rd382, 4294967295;
	mul.wide.u32 	%rd409, %r37, %r40;
	add.s64 	%rd410, %rd407, %rd408;
	add.s64 	%rd411, %rd410, %rd409;
	shr.u64 	%rd412, %rd411, 32;
	and.b64  	%rd413, %rd385, 4294967295;
	mul.wide.u32 	%rd414, %r36, %r40;
	add.s64 	%rd415, %rd412, %rd413;
	add.s64 	%rd416, %rd415, %rd414;
	shr.u64 	%rd417, %rd416, 32;
	and.b64  	%rd418, %rd388, 4294967295;
	mul.wide.u32 	%rd419, %r35, %r40;
	add.s64 	%rd420, %rd417, %rd418;
	add.s64 	%rd421, %rd420, %rd419;
	shr.u64 	%rd422, %rd421, 32;
	mul.wide.u32 	%rd423, %r34, %r40;
	add.s64 	%rd424, %rd422, %rd389;
	add.s64 	%rd425, %rd424, %rd423;
	shr.u64 	%rd426, %rd425, 32;
	and.b64  	%rd427, %rd396, 4294967295;
	add.s64 	%rd428, %rd372, %rd427;
	shr.u64 	%rd429, %rd428, 32;
	and.b64  	%rd430, %rd401, 4294967295;
	add.s64 	%rd431, %rd429, %rd430;
	add.s64 	%rd432, %rd431, %rd399;
	shr.u64 	%rd433, %rd432, 32;
	and.b64  	%rd434, %rd406, 4294967295;
	mul.wide.u32 	%rd435, %r39, %r39;
	add.s64 	%rd436, %rd433, %rd434;
	add.s64 	%rd437, %rd436, %rd435;
	shr.u64 	%rd438, %rd437, 32;
	and.b64  	%rd439, %rd411, 4294967295;
	mul.wide.u32 	%rd440, %r38, %r39;
	add.s64 	%rd441, %rd438, %rd439;
	add.s64 	%rd442, %rd441, %rd440;
	shr.u64 	%rd443, %rd442, 32;
	and.b64  	%rd444, %rd416, 4294967295;
	mul.wide.u32 	%rd445, %r37, %r39;
	add.s64 	%rd446, %rd443, %rd444;
	add.s64 	%rd447, %rd446, %rd445;
	shr.u64 	%rd448, %rd447, 32;
	and.b64  	%rd449, %rd421, 4294967295;
	mul.wide.u32 	%rd450, %r36, %r39;
	add.s64 	%rd451, %rd448, %rd449;
	add.s64 	%rd452, %rd451, %rd450;
	shr.u64 	%rd453, %rd452, 32;
	and.b64  	%rd454, %rd425, 4294967295;
	mul.wide.u32 	%rd455, %r35, %r39;
	add.s64 	%rd456, %rd453, %rd454;
	add.s64 	%rd457, %rd456, %rd455;
	shr.u64 	%rd458, %rd457, 32;
	mul.wide.u32 	%rd459, %r34, %r39;
	add.s64 	%rd460, %rd458, %rd426;
	add.s64 	%rd461, %rd460, %rd459;
	shr.u64 	%rd462, %rd461, 32;
	and.b64  	%rd463, %rd432, 4294967295;
	add.s64 	%rd464, %rd375, %rd463;
	shr.u64 	%rd465, %rd464, 32;
	and.b64  	%rd466, %rd437, 4294967295;
	add.s64 	%rd467, %rd465, %rd466;
	add.s64 	%rd468, %rd467, %rd404;
	shr.u64 	%rd469, %rd468, 32;
	and.b64  	%rd470, %rd442, 4294967295;
	add.s64 	%rd471, %rd469, %rd470;
	add.s64 	%rd472, %rd471, %rd440;
	shr.u64 	%rd473, %rd472, 32;
	and.b64  	%rd474, %rd447, 4294967295;
	mul.wide.u32 	%rd475, %r38, %r38;
	add.s64 	%rd476, %rd473, %rd474;
	add.s64 	%rd477, %rd476, %rd475;
	shr.u64 	%rd478, %rd477, 32;
	and.b64  	%rd479, %rd452, 4294967295;
	mul.wide.u32 	%rd480, %r37, %r38;
	add.s64 	%rd481, %rd478, %rd479;
	add.s64 	%rd482, %rd481, %rd480;
	shr.u64 	%rd483, %rd482, 32;
	and.b64  	%rd484, %rd457, 4294967295;
	mul.wide.u32 	%rd485, %r36, %r38;
	add.s64 	%rd486, %rd483, %rd484;
	add.s64 	%rd487, %rd486, %rd485;
	shr.u64 	%rd488, %rd487, 32;
	and.b64  	%rd489, %rd461, 4294967295;
	mul.wide.u32 	%rd490, %r35, %r38;
	add.s64 	%rd491, %rd488, %rd489;
	add.s64 	%rd492, %rd491, %rd490;
	shr.u64 	%rd493, %rd492, 32;
	mul.wide.u32 	%rd494, %r34, %r38;
	add.s64 	%rd495, %rd493, %rd462;
	add.s64 	%rd496, %rd495, %rd494;
	shr.u64 	%rd497, %rd496, 32;
	and.b64  	%rd498, %rd468, 4294967295;
	add.s64 	%rd499, %rd378, %rd498;
	shr.u64 	%rd500, %rd499, 32;
	and.b64  	%rd501, %rd472, 4294967295;
	add.s64 	%rd502, %rd500, %rd501;
	add.s64 	%rd503, %rd502, %rd409;
	shr.u64 	%rd504, %rd503, 32;
	and.b64  	%rd505, %rd477, 4294967295;
	add.s64 	%rd506, %rd504, %rd505;
	add.s64 	%rd507, %rd506, %rd445;
	shr.u64 	%rd508, %rd507, 32;
	and.b64  	%rd509, %rd482, 4294967295;
	add.s64 	%rd510, %rd508, %rd509;
	add.s64 	%rd511, %rd510, %rd480;
	shr.u64 	%rd512, %rd511, 32;
	and.b64  	%rd513, %rd487, 4294967295;
	mul.wide.u32 	%rd514, %r37, %r37;
	add.s64 	%rd515, %rd512, %rd513;
	add.s64 	%rd516, %rd515, %rd514;
	shr.u64 	%rd517, %rd516, 32;
	and.b64  	%rd518, %rd492, 4294967295;
	mul.wide.u32 	%rd519, %r36, %r37;
	add.s64 	%rd520, %rd517, %rd518;
	add.s64 	%rd521, %rd520, %rd519;
	shr.u64 	%rd522, %rd521, 32;
	and.b64  	%rd523, %rd496, 4294967295;
	mul.wide.u32 	%rd524, %r35, %r37;
	add.s64 	%rd525, %rd522, %rd523;
	add.s64 	%rd526, %rd525, %rd524;
	shr.u64 	%rd527, %rd526, 32;
	mul.wide.u32 	%rd528, %r34, %r37;
	add.s64 	%rd529, %rd527, %rd497;
	add.s64 	%rd530, %rd529, %rd528;
	shr.u64 	%rd531, %rd530, 32;
	and.b64  	%rd532, %rd503, 4294967295;
	add.s64 	%rd533, %rd381, %rd532;
	shr.u64 	%rd534, %rd533, 32;
	and.b64  	%rd535, %rd507, 4294967295;
	add.s64 	%rd536, %rd534, %rd535;
	add.s64 	%rd537, %rd536, %rd414;
	shr.u64 	%rd538, %rd537, 32;
	and.b64  	%rd539, %rd511, 4294967295;
	add.s64 	%rd540, %rd538, %rd539;
	add.s64 	%rd541, %rd540, %rd450;
	shr.u64 	%rd542, %rd541, 32;
	and.b64  	%rd543, %rd516, 4294967295;
	add.s64 	%rd544, %rd542, %rd543;
	add.s64 	%rd545, %rd544, %rd485;
	shr.u64 	%rd546, %rd545, 32;
	and.b64  	%rd547, %rd521, 4294967295;
	add.s64 	%rd548, %rd546, %rd547;
	add.s64 	%rd549, %rd548, %rd519;
	shr.u64 	%rd550, %rd549, 32;
	and.b64  	%rd551, %rd526, 4294967295;
	mul.wide.u32 	%rd552, %r36, %r36;
	add.s64 	%rd553, %rd550, %rd551;
	add.s64 	%rd554, %rd553, %rd552;
	shr.u64 	%rd555, %rd554, 32;
	and.b64  	%rd556, %rd530, 4294967295;
	mul.wide.u32 	%rd557, %r35, %r36;
	add.s64 	%rd558, %rd555, %rd556;
	add.s64 	%rd559, %rd558, %rd557;
	shr.u64 	%rd560, %rd559, 32;
	mul.wide.u32 	%rd561, %r34, %r36;
	add.s64 	%rd562, %rd560, %rd531;
	add.s64 	%rd563, %rd562, %rd561;
	shr.u64 	%rd564, %rd563, 32;
	and.b64  	%rd565, %rd537, 4294967295;
	add.s64 	%rd566, %rd384, %rd565;
	shr.u64 	%rd567, %rd566, 32;
	and.b64  	%rd568, %rd541, 4294967295;
	add.s64 	%rd569, %rd567, %rd568;
	add.s64 	%rd570, %rd569, %rd419;
	shr.u64 	%rd571, %rd570, 32;
	and.b64  	%rd572, %rd545, 4294967295;
	add.s64 	%rd573, %rd571, %rd572;
	add.s64 	%rd574, %rd573, %rd455;
	shr.u64 	%rd575, %rd574, 32;
	and.b64  	%rd576, %rd549, 4294967295;
	add.s64 	%rd577, %rd575, %rd576;
	add.s64 	%rd578, %rd577, %rd490;
	shr.u64 	%rd579, %rd578, 32;
	and.b64  	%rd580, %rd554, 4294967295;
	add.s64 	%rd581, %rd579, %rd580;
	add.s64 	%rd582, %rd581, %rd524;
	shr.u64 	%rd583, %rd582, 32;
	and.b64  	%rd584, %rd559, 4294967295;
	add.s64 	%rd585, %rd583, %rd584;
	add.s64 	%rd586, %rd585, %rd557;
	shr.u64 	%rd587, %rd586, 32;
	and.b64  	%rd588, %rd563, 4294967295;
	mul.wide.u32 	%rd589, %r35, %r35;
	add.s64 	%rd590, %rd587, %rd588;
	add.s64 	%rd591, %rd590, %rd589;
	shr.u64 	%rd592, %rd591, 32;
	mul.wide.u32 	%rd593, %r34, %r35;
	add.s64 	%rd594, %rd592, %rd564;
	add.s64 	%rd595, %rd594, %rd593;
	shr.u64 	%rd596, %rd595, 32;
	and.b64  	%rd597, %rd570, 4294967295;
	add.s64 	%rd598, %rd387, %rd597;
	shr.u64 	%rd599, %rd598, 32;
	and.b64  	%rd600, %rd574, 4294967295;
	add.s64 	%rd601, %rd599, %rd600;
	add.s64 	%rd602, %rd601, %rd423;
	shr.u64 	%rd603, %rd602, 32;
	and.b64  	%rd604, %rd578, 4294967295;
	add.s64 	%rd605, %rd603, %rd604;
	add.s64 	%rd606, %rd605, %rd459;
	shr.u64 	%rd607, %rd606, 32;
	and.b64  	%rd608, %rd582, 4294967295;
	add.s64 	%rd609, %rd607, %rd608;
	add.s64 	%rd610, %rd609, %rd494;
	shr.u64 	%rd611, %rd610, 32;
	and.b64  	%rd612, %rd586, 4294967295;
	add.s64 	%rd613, %rd611, %rd612;
	add.s64 	%rd614, %rd613, %rd528;
	shr.u64 	%rd615, %rd614, 32;
	and.b64  	%rd616, %rd591, 4294967295;
	add.s64 	%rd617, %rd615, %rd616;
	add.s64 	%rd618, %rd617, %rd561;
	shr.u64 	%rd619, %rd618, 32;
	and.b64  	%rd620, %rd595, 4294967295;
	add.s64 	%rd621, %rd619, %rd620;
	add.s64 	%rd622, %rd621, %rd593;
	shr.u64 	%rd623, %rd622, 32;
	mul.wide.u32 	%rd624, %r34, %r34;
	add.s64 	%rd625, %rd623, %rd596;
	add.s64 	%rd626, %rd625, %rd624;
	shr.u64 	%rd627, %rd626, 32;
	{ .reg .b32 tmp; mov.b64 {tmp, %r678}, %rd626; }
	and.b64  	%rd628, %rd602, 4294967295;
	mul.lo.s64 	%rd629, %rd628, 977;
	cvt.u32.u64 	%r679, %rd629;
	shr.u64 	%rd630, %rd629, 32;
	and.b64  	%rd631, %rd606, 4294967295;
	mad.lo.s64 	%rd632, %rd631, 977, %rd630;
	shr.u64 	%rd633, %rd632, 32;
	and.b64  	%rd634, %rd610, 4294967295;
	mad.lo.s64 	%rd635, %rd634, 977, %rd633;
	shr.u64 	%rd636, %rd635, 32;
	and.b64  	%rd637, %rd614, 4294967295;
	mad.lo.s64 	%rd638, %rd637, 977, %rd636;
	shr.u64 	%rd639, %rd638, 32;
	and.b64  	%rd640, %rd618, 4294967295;
	mad.lo.s64 	%rd641, %rd640, 977, %rd639;
	shr.u64 	%rd642, %rd641, 32;
	and.b64  	%rd643, %rd622, 4294967295;
	mad.lo.s64 	%rd644, %rd643, 977, %rd642;
	shr.u64 	%rd645, %rd644, 32;
	and.b64  	%rd646, %rd626, 4294967295;
	mad.lo.s64 	%rd647, %rd646, 977, %rd645;
	shr.u64 	%rd648, %rd647, 32;
	mad.lo.s64 	%rd649, %rd627, 977, %rd648;
	{ .reg .b32 tmp; mov.b64 {tmp, %r680}, %rd649; }
	add.s32 	%r1524, %r677, %r679;
	setp.lt.u32 	%p29, %r1524, %r677;
	selp.u64 	%rd650, 1, 0, %p29;
	and.b64  	%rd651, %rd391, 4294967295;
	and.b64  	%rd652, %rd632, 4294967295;
	add.s64 	%rd653, %rd651, %rd650;
	add.s64 	%rd654, %rd653, %rd652;
	shr.u64 	%rd655, %rd654, 32;
	and.b64  	%rd656, %rd428, 4294967295;
	and.b64  	%rd657, %rd635, 4294967295;
	add.s64 	%rd658, %rd655, %rd656;
	add.s64 	%rd659, %rd658, %rd657;
	shr.u64 	%rd660, %rd659, 32;
	and.b64  	%rd661, %rd464, 4294967295;
	and.b64  	%rd662, %rd638, 4294967295;
	add.s64 	%rd663, %rd660, %rd661;
	add.s64 	%rd664, %rd663, %rd662;
	shr.u64 	%rd665, %rd664, 32;
	and.b64  	%rd666, %rd499, 4294967295;
	and.b64  	%rd667, %rd641, 4294967295;
	add.s64 	%rd668, %rd665, %rd666;
	add.s64 	%rd669, %rd668, %rd667;
	shr.u64 	%rd670, %rd669, 32;
	and.b64  	%rd671, %rd533, 4294967295;
	and.b64  	%rd672, %rd644, 4294967295;
	add.s64 	%rd673, %rd670, %rd671;
	add.s64 	%rd674, %rd673, %rd672;
	shr.u64 	%rd675, %rd674, 32;
	and.b64  	%rd676, %rd566, 4294967295;
	and.b64  	%rd677, %rd647, 4294967295;
	add.s64 	%rd678, %rd675, %rd676;
	add.s64 	%rd679, %rd678, %rd677;
	shr.u64 	%rd680, %rd679, 32;
	and.b64  	%rd681, %rd598, 4294967295;
	and.b64  	%rd682, %rd649, 4294967295;
	add.s64 	%rd683, %rd680, %rd681;
	add.s64 	%rd684, %rd683, %rd682;
	{ .reg .b32 tmp; mov.b64 {tmp, %r681}, %rd684; }
	add.s32 	%r682, %r681, %r680;
	and.b64  	%rd685, %rd654, 4294967295;
	add.s64 	%rd3976, %rd685, %rd628;
	shr.u64 	%rd686, %rd3976, 32;
	and.b64  	%rd687, %rd659, 4294967295;
	add.s64 	%rd688, %rd686, %rd687;
	add.s64 	%rd3975, %rd688, %rd631;
	shr.u64 	%rd689, %rd3975, 32;
	and.b64  	%rd690, %rd664, 4294967295;
	add.s64 	%rd691, %rd689, %rd690;
	add.s64 	%rd3974, %rd691, %rd634;
	shr.u64 	%rd692, %rd3974, 32;
	and.b64  	%rd693, %rd669, 4294967295;
	add.s64 	%rd694, %rd692, %rd693;
	add.s64 	%rd3973, %rd694, %rd637;
	shr.u64 	%rd695, %rd3973, 32;
	and.b64  	%rd696, %rd674, 4294967295;
	add.s64 	%rd697, %rd695, %rd696;
	add.s64 	%rd3972, %rd697, %rd640;
	shr.u64 	%rd698, %rd3972, 32;
	and.b64  	%rd699, %rd679, 4294967295;
	add.s64 	%rd700, %rd698, %rd699;
	add.s64 	%rd3971, %rd700, %rd643;
	shr.u64 	%rd701, %rd3971, 32;
	and.b64  	%rd702, %rd684, 4294967295;
	add.s64 	%rd703, %rd701, %rd702;
	add.s64 	%rd3970, %rd703, %rd646;
	{ .reg .b32 tmp; mov.b64 {tmp, %r683}, %rd3970; }
	add.s32 	%r684, %r682, %r683;
	add.s32 	%r51, %r684, %r678;
	setp.eq.s32 	%p30, %r51, 0;
	mov.pred 	%p734, 0;
	@%p30 bra 	$L__BB0_6;
	cvt.u64.u32 	%rd704, %r51;
	mul.wide.u32 	%rd705, %r51, 977;
	cvt.u32.u64 	%r685, %rd705;
	shr.u64 	%rd706, %rd705, 32;
	add.s64 	%rd707, %rd706, %rd704;
	shr.u64 	%rd708, %rd707, 32;
	add.s32 	%r52, %r1524, %r685;
	setp.lt.u32 	%p31, %r52, %r1524;
	selp.u64 	%rd709, 1, 0, %p31;
	and.b64  	%rd710, %rd3976, 4294967295;
	and.b64  	%rd711, %rd707, 4294967295;
	add.s64 	%rd712, %rd710, %rd709;
	add.s64 	%rd3976, %rd712, %rd711;
	shr.u64 	%rd713, %rd3976, 32;
	and.b64  	%rd714, %rd3975, 4294967295;
	add.s64 	%rd715, %rd713, %rd714;
	add.s64 	%rd3975, %rd715, %rd708;
	shr.u64 	%rd716, %rd3975, 32;
	and.b64  	%rd717, %rd3974, 4294967295;
	add.s64 	%rd3974, %rd716, %rd717;
	shr.u64 	%rd718, %rd3974, 32;
	and.b64  	%rd719, %rd3973, 4294967295;
	add.s64 	%rd3973, %rd718, %rd719;
	shr.u64 	%rd720, %rd3973, 32;
	and.b64  	%rd721, %rd3972, 4294967295;
	add.s64 	%rd3972, %rd720, %rd721;
	shr.u64 	%rd722, %rd3972, 32;
	and.b64  	%rd723, %rd3971, 4294967295;
	add.s64 	%rd3971, %rd722, %rd723;
	shr.u64 	%rd724, %rd3971, 32;
	and.b64  	%rd725, %rd3970, 4294967295;
	add.s64 	%rd3970, %rd724, %rd725;
	setp.gt.u64 	%p734, %rd3970, 4294967295;
	mov.u32 	%r1524, %r52;
$L__BB0_6:
	ld.const.u32 	%rd23, [const_p+12];
	ld.const.u32 	%rd24, [const_p+16];
	ld.const.u32 	%rd25, [const_p+8];
	ld.const.u32 	%rd26, [const_p+20];
	ld.const.u32 	%rd27, [const_p+4];
	ld.const.u32 	%rd28, [const_p+24];
	ld.const.u32 	%r54, [const_p];
	cvt.u32.u64 	%r1523, %rd3976;
	cvt.u32.u64 	%r1522, %rd3975;
	cvt.u32.u64 	%r1521, %rd3974;
	cvt.u32.u64 	%r1520, %rd3973;
	cvt.u32.u64 	%r1519, %rd3972;
	cvt.u32.u64 	%r1518, %rd3971;
	cvt.u32.u64 	%r1517, %rd3970;
	ld.const.u32 	%r686, [const_p+28];
	setp.lt.u32 	%p32, %r686, %r1517;
	or.pred  	%p33, %p734, %p32;
	@%p33 bra 	$L__BB0_20;
	setp.gt.u32 	%p34, %r686, %r1517;
	@%p34 bra 	$L__BB0_21;
	cvt.u32.u64 	%r687, %rd28;
	setp.lt.u32 	%p35, %r687, %r1518;
	@%p35 bra 	$L__BB0_20;
	setp.gt.u32 	%p36, %r687, %r1518;
	@%p36 bra 	$L__BB0_21;
	cvt.u32.u64 	%r689, %rd26;
	setp.lt.u32 	%p37, %r689, %r1519;
	@%p37 bra 	$L__BB0_20;
	setp.gt.u32 	%p38, %r689, %r1519;
	@%p38 bra 	$L__BB0_21;
	cvt.u32.u64 	%r691, %rd24;
	setp.lt.u32 	%p39, %r691, %r1520;
	@%p39 bra 	$L__BB0_20;
	setp.gt.u32 	%p40, %r691, %r1520;
	@%p40 bra 	$L__BB0_21;
	cvt.u32.u64 	%r693, %rd23;
	setp.lt.u32 	%p41, %r693, %r1521;
	@%p41 bra 	$L__BB0_20;
	setp.gt.u32 	%p42, %r693, %r1521;
	@%p42 bra 	$L__BB0_21;
	cvt.u32.u64 	%r695, %rd25;
	setp.lt.u32 	%p43, %r695, %r1522;
	@%p43 bra 	$L__BB0_20;
	setp.gt.u32 	%p44, %r695, %r1522;
	@%p44 bra 	$L__BB0_21;
	cvt.u32.u64 	%r697, %rd27;
	setp.lt.u32 	%p45, %r697, %r1523;
	@%p45 bra 	$L__BB0_20;
	setp.gt.u32 	%p46, %r697, %r1523;
	setp.lt.u32 	%p47, %r1524, %r54;
	or.pred  	%p48, %p46, %p47;
	@%p48 bra 	$L__BB0_21;
$L__BB0_20:
	cvt.u32.u64 	%r699, %rd23;
	cvt.u32.u64 	%r700, %rd25;
	cvt.u32.u64 	%r701, %rd27;
	cvt.u32.u64 	%r702, %rd28;
	cvt.u32.u64 	%r703, %rd26;
	cvt.u32.u64 	%r704, %rd24;
	setp.lt.u32 	%p49, %r1524, %r54;
	selp.s64 	%rd727, -1, 0, %p49;
	sub.s32 	%r1524, %r1524, %r54;
	and.b64  	%rd728, %rd3976, 4294967295;
	add.s64 	%rd729, %rd728, %rd727;
	setp.lt.u64 	%p50, %rd729, %rd27;
	selp.s64 	%rd730, -1, 0, %p50;
	cvt.u32.u64 	%r705, %rd729;
	sub.s32 	%r1523, %r705, %r701;
	and.b64  	%rd731, %rd3975, 4294967295;
	add.s64 	%rd732, %rd731, %rd730;
	setp.lt.u64 	%p51, %rd732, %rd25;
	selp.s64 	%rd733, -1, 0, %p51;
	cvt.u32.u64 	%r706, %rd732;
	sub.s32 	%r1522, %r706, %r700;
	and.b64  	%rd734, %rd3974, 4294967295;
	add.s64 	%rd735, %rd734, %rd733;
	setp.lt.u64 	%p52, %rd735, %rd23;
	selp.s64 	%rd736, -1, 0, %p52;
	cvt.u32.u64 	%r707, %rd735;
	sub.s32 	%r1521, %r707, %r699;
	and.b64  	%rd737, %rd3973, 4294967295;
	add.s64 	%rd738, %rd737, %rd736;
	setp.lt.u64 	%p53, %rd738, %rd24;
	selp.s64 	%rd739, -1, 0, %p53;
	cvt.u32.u64 	%r708, %rd738;
	sub.s32 	%r1520, %r708, %r704;
	and.b64  	%rd740, %rd3972, 4294967295;
	add.s64 	%rd741, %rd740, %rd739;
	setp.lt.u64 	%p54, %rd741, %rd26;
	selp.s64 	%rd742, -1, 0, %p54;
	cvt.u32.u64 	%r709, %rd741;
	sub.s32 	%r1519, %r709, %r703;
	and.b64  	%rd743, %rd3971, 4294967295;
	add.s64 	%rd744, %rd743, %rd742;
	setp.lt.u64 	%p55, %rd744, %rd28;
	selp.s32 	%r710, -1, 0, %p55;
	cvt.u32.u64 	%r711, %rd744;
	sub.s32 	%r1518, %r711, %r702;
	add.s32 	%r712, %r1517, %r710;
	sub.s32 	%r1517, %r712, %r686;
$L__BB0_21:
	setp.gt.u32 	%p56, %r1517, %r686;
	@%p56 bra 	$L__BB0_34;
	bra.uni 	$L__BB0_35;
$L__BB0_22:
	cvt.u32.u64 	%r713, %rd28;
	setp.gt.u32 	%p58, %r1518, %r713;
	@%p58 bra 	$L__BB0_34;
	setp.lt.u32 	%p59, %r1518, %r713;
	@%p59 bra 	$L__BB0_36;
	cvt.u32.u64 	%r715, %rd26;
	setp.gt.u32 	%p60, %r1519, %r715;
	@%p60 bra 	$L__BB0_34;
	setp.lt.u32 	%p61, %r1519, %r715;
	@%p61 bra 	$L__BB0_36;
	cvt.u32.u64 	%r717, %rd24;
	setp.gt.u32 	%p62, %r1520, %r717;
	@%p62 bra 	$L__BB0_34;
	setp.lt.u32 	%p63, %r1520, %r717;
	@%p63 bra 	$L__BB0_36;
	cvt.u32.u64 	%r719, %rd23;
	setp.gt.u32 	%p64, %r1521, %r719;
	@%p64 bra 	$L__BB0_34;
	setp.lt.u32 	%p65, %r1521, %r719;
	@%p65 bra 	$L__BB0_36;
	cvt.u32.u64 	%r721, %rd25;
	setp.gt.u32 	%p66, %r1522, %r721;
	@%p66 bra 	$L__BB0_34;
	setp.lt.u32 	%p67, %r1522, %r721;
	@%p67 bra 	$L__BB0_36;
	cvt.u32.u64 	%r723, %rd27;
	setp.gt.u32 	%p68, %r1523, %r723;
	@%p68 bra 	$L__BB0_34;
	setp.lt.u32 	%p69, %r1523, %r723;
	setp.lt.u32 	%p70, %r1524, %r54;
	or.pred  	%p71, %p69, %p70;
	@%p71 bra 	$L__BB0_36;
$L__BB0_34:
	cvt.u32.u64 	%r725, %rd23;
	cvt.u32.u64 	%r726, %rd25;
	cvt.u32.u64 	%r727, %rd27;
	cvt.u32.u64 	%r728, %rd28;
	cvt.u32.u64 	%r729, %rd26;
	cvt.u32.u64 	%r730, %rd24;
	setp.lt.u32 	%p72, %r1524, %r54;
	selp.s64 	%rd745, -1, 0, %p72;
	sub.s32 	%r1524, %r1524, %r54;
	cvt.u64.u32 	%rd746, %r1523;
	add.s64 	%rd747, %rd745, %rd746;
	setp.lt.u64 	%p73, %rd747, %rd27;
	selp.s64 	%rd748, -1, 0, %p73;
	cvt.u32.u64 	%r731, %rd747;
	sub.s32 	%r1523, %r731, %r727;
	cvt.u64.u32 	%rd749, %r1522;
	add.s64 	%rd750, %rd748, %rd749;
	setp.lt.u64 	%p74, %rd750, %rd25;
	selp.s64 	%rd751, -1, 0, %p74;
	cvt.u32.u64 	%r732, %rd750;
	sub.s32 	%r1522, %r732, %r726;
	cvt.u64.u32 	%rd752, %r1521;
	add.s64 	%rd753, %rd751, %rd752;
	setp.lt.u64 	%p75, %rd753, %rd23;
	selp.s64 	%rd754, -1, 0, %p75;
	cvt.u32.u64 	%r733, %rd753;
	sub.s32 	%r1521, %r733, %r725;
	cvt.u64.u32 	%rd755, %r1520;
	add.s64 	%rd756, %rd754, %rd755;
	setp.lt.u64 	%p76, %rd756, %rd24;
	selp.s64 	%rd757, -1, 0, %p76;
	cvt.u32.u64 	%r734, %rd756;
	sub.s32 	%r1520, %r734, %r730;
	cvt.u64.u32 	%rd758, %r1519;
	add.s64 	%rd759, %rd757, %rd758;
	setp.lt.u64 	%p77, %rd759, %rd26;
	selp.s64 	%rd760, -1, 0, %p77;
	cvt.u32.u64 	%r735, %rd759;
	sub.s32 	%r1519, %r735, %r729;
	cvt.u64.u32 	%rd761, %r1518;
	add.s64 	%rd762, %rd760, %rd761;
	setp.lt.u64 	%p78, %rd762, %rd28;
	selp.s32 	%r736, -1, 0, %p78;
	cvt.u32.u64 	%r737, %rd762;
	sub.s32 	%r1518, %r737, %r728;
	add.s32 	%r738, %r1517, %r736;
	sub.s32 	%r1517, %r738, %r686;
	bra.uni 	$L__BB0_36;
$L__BB0_35:
	setp.lt.u32 	%p57, %r1517, %r686;
	@%p57 bra 	$L__BB0_36;
	bra.uni 	$L__BB0_22;
$L__BB0_36:
	mul.wide.u32 	%rd763, %r1524, %r1733;
	cvt.u32.u64 	%r739, %rd763;
	shr.u64 	%rd764, %rd763, 32;
	mul.wide.u32 	%rd765, %r1523, %r1733;
	add.s64 	%rd766, %rd764, %rd765;
	shr.u64 	%rd767, %rd766, 32;
	mul.wide.u32 	%rd768, %r1522, %r1733;
	add.s64 	%rd769, %rd767, %rd768;
	shr.u64 	%rd770, %rd769, 32;
	mul.wide.u32 	%rd771, %r1521, %r1733;
	add.s64 	%rd772, %rd770, %rd771;
	shr.u64 	%rd773, %rd772, 32;
	mul.wide.u32 	%rd774, %r1520, %r1733;
	add.s64 	%rd775, %rd773, %rd774;
	shr.u64 	%rd776, %rd775, 32;
	mul.wide.u32 	%rd777, %r1519, %r1733;
	add.s64 	%rd778, %rd776, %rd777;
	shr.u64 	%rd779, %rd778, 32;
	mul.wide.u32 	%rd780, %r1518, %r1733;
	add.s64 	%rd781, %rd779, %rd780;
	shr.u64 	%rd782, %rd781, 32;
	mul.wide.u32 	%rd783, %r1517, %r1733;
	add.s64 	%rd784, %rd782, %rd783;
	shr.u64 	%rd785, %rd784, 32;
	and.b64  	%rd786, %rd766, 4294967295;
	mul.wide.u32 	%rd787, %r1524, %r1732;
	add.s64 	%rd788, %rd787, %rd786;
	shr.u64 	%rd789, %rd788, 32;
	and.b64  	%rd790, %rd769, 4294967295;
	mul.wide.u32 	%rd791, %r1523, %r1732;
	add.s64 	%rd792, %rd789, %rd790;
	add.s64 	%rd793, %rd792, %rd791;
	shr.u64 	%rd794, %rd793, 32;
	and.b64  	%rd795, %rd772, 4294967295;
	mul.wide.u32 	%rd796, %r1522, %r1732;
	add.s64 	%rd797, %rd794, %rd795;
	add.s64 	%rd798, %rd797, %rd796;
	shr.u64 	%rd799, %rd798, 32;
	and.b64  	%rd800, %rd775, 4294967295;
	mul.wide.u32 	%rd801, %r1521, %r1732;
	add.s64 	%rd802, %rd799, %rd800;
	add.s64 	%rd803, %rd802, %rd801;
	shr.u64 	%rd804, %rd803, 32;
	and.b64  	%rd805, %rd778, 4294967295;
	mul.wide.u32 	%rd806, %r1520, %r1732;
	add.s64 	%rd807, %rd804, %rd805;
	add.s64 	%rd808, %rd807, %rd806;
	shr.u64 	%rd809, %rd808, 32;
	and.b64  	%rd810, %rd781, 4294967295;
	mul.wide.u32 	%rd811, %r1519, %r1732;
	add.s64 	%rd812, %rd809, %rd810;
	add.s64 	%rd813, %rd812, %rd811;
	shr.u64 	%rd814, %rd813, 32;
	and.b64  	%rd815, %rd784, 4294967295;
	mul.wide.u32 	%rd816, %r1518, %r1732;
	add.s64 	%rd817, %rd814, %rd815;
	add.s64 	%rd818, %rd817, %rd816;
	shr.u64 	%rd819, %rd818, 32;
	mul.wide.u32 	%rd820, %r1517, %r1732;
	add.s64 	%rd821, %rd819, %rd785;
	add.s64 	%rd822, %rd821, %rd820;
	shr.u64 	%rd823, %rd822, 32;
	and.b64  	%rd824, %rd793, 4294967295;
	mul.wide.u32 	%rd825, %r1524, %r1731;
	add.s64 	%rd826, %rd825, %rd824;
	shr.u64 	%rd827, %rd826, 32;
	and.b64  	%rd828, %rd798, 4294967295;
	mul.wide.u32 	%rd829, %r1523, %r1731;
	add.s64 	%rd830, %rd827, %rd828;
	add.s64 	%rd831, %rd830, %rd829;
	shr.u64 	%rd832, %rd831, 32;
	and.b64  	%rd833, %rd803, 4294967295;
	mul.wide.u32 	%rd834, %r1522, %r1731;
	add.s64 	%rd835, %rd832, %rd833;
	add.s64 	%rd836, %rd835, %rd834;
	shr.u64 	%rd837, %rd836, 32;
	and.b64  	%rd838, %rd808, 4294967295;
	mul.wide.u32 	%rd839, %r1521, %r1731;
	add.s64 	%rd840, %rd837, %rd838;
	add.s64 	%rd841, %rd840, %rd839;
	shr.u64 	%rd842, %rd841, 32;
	and.b64  	%rd843, %rd813, 4294967295;
	mul.wide.u32 	%rd844, %r1520, %r1731;
	add.s64 	%rd845, %rd842, %rd843;
	add.s64 	%rd846, %rd845, %rd844;
	shr.u64 	%rd847, %rd846, 32;
	and.b64  	%rd848, %rd818, 4294967295;
	mul.wide.u32 	%rd849, %r1519, %r1731;
	add.s64 	%rd850, %rd847, %rd848;
	add.s64 	%rd851, %rd850, %rd849;
	shr.u64 	%rd852, %rd851, 32;
	and.b64  	%rd853, %rd822, 4294967295;
	mul.wide.u32 	%rd854, %r1518, %r1731;
	add.s64 	%rd855, %rd852, %rd853;
	add.s64 	%rd856, %rd855, %rd854;
	shr.u64 	%rd857, %rd856, 32;
	mul.wide.u32 	%rd858, %r1517, %r1731;
	add.s64 	%rd859, %rd857, %rd823;
	add.s64 	%rd860, %rd859, %rd858;
	shr.u64 	%rd861, %rd860, 32;
	and.b64  	%rd862, %rd831, 4294967295;
	mul.wide.u32 	%rd863, %r1524, %r1730;
	add.s64 	%rd864, %rd863, %rd862;
	shr.u64 	%rd865, %rd864, 32;
	and.b64  	%rd866, %rd836, 4294967295;
	mul.wide.u32 	%rd867, %r1523, %r1730;
	add.s64 	%rd868, %rd865, %rd866;
	add.s64 	%rd869, %rd868, %rd867;
	shr.u64 	%rd870, %rd869, 32;
	and.b64  	%rd871, %rd841, 4294967295;
	mul.wide.u32 	%rd872, %r1522, %r1730;
	add.s64 	%rd873, %rd870, %rd871;
	add.s64 	%rd874, %rd873, %rd872;
	shr.u64 	%rd875, %rd874, 32;
	and.b64  	%rd876, %rd846, 4294967295;
	mul.wide.u32 	%rd877, %r1521, %r1730;
	add.s64 	%rd878, %rd875, %rd876;
	add.s64 	%rd879, %rd878, %rd877;
	shr.u64 	%rd880, %rd879, 32;
	and.b64  	%rd881, %rd851, 4294967295;
	mul.wide.u32 	%rd882, %r1520, %r1730;
	add.s64 	%rd883, %rd880, %rd881;
	add.s64 	%rd884, %rd883, %rd882;
	shr.u64 	%rd885, %rd884, 32;
	and.b64  	%rd886, %rd856, 4294967295;
	mul.wide.u32 	%rd887, %r1519, %r1730;
	add.s64 	%rd888, %rd885, %rd886;
	add.s64 	%rd889, %rd888, %rd887;
	shr.u64 	%rd890, %rd889, 32;
	and.b64  	%rd891, %rd860, 4294967295;
	mul.wide.u32 	%rd892, %r1518, %r1730;
	add.s64 	%rd893, %rd890, %rd891;
	add.s64 	%rd894, %rd893, %rd892;
	shr.u64 	%rd895, %rd894, 32;
	mul.wide.u32 	%rd896, %r1517, %r1730;
	add.s64 	%rd897, %rd895, %rd861;
	add.s64 	%rd898, %rd897, %rd896;
	shr.u64 	%rd899, %rd898, 32;
	and.b64  	%rd900, %rd869, 4294967295;
	mul.wide.u32 	%rd901, %r1524, %r1729;
	add.s64 	%rd902, %rd901, %rd900;
	shr.u64 	%rd903, %rd902, 32;
	and.b64  	%rd904, %rd874, 4294967295;
	mul.wide.u32 	%rd905, %r1523, %r1729;
	add.s64 	%rd906, %rd903, %rd904;
	add.s64 	%rd907, %rd906, %rd905;
	shr.u64 	%rd908, %rd907, 32;
	and.b64  	%rd909, %rd879, 4294967295;
	mul.wide.u32 	%rd910, %r1522, %r1729;
	add.s64 	%rd911, %rd908, %rd909;
	add.s64 	%rd912, %rd911, %rd910;
	shr.u64 	%rd913, %rd912, 32;
	and.b64  	%rd914, %rd884, 4294967295;
	mul.wide.u32 	%rd915, %r1521, %r1729;
	add.s64 	%rd916, %rd913, %rd914;
	add.s64 	%rd917, %rd916, %rd915;
	shr.u64 	%rd918, %rd917, 32;
	and.b64  	%rd919, %rd889, 4294967295;
	mul.wide.u32 	%rd920, %r1520, %r1729;
	add.s64 	%rd921, %rd918, %rd919;
	add.s64 	%rd922, %rd921, %rd920;
	shr.u64 	%rd923, %rd922, 32;
	and.b64  	%rd924, %rd894, 4294967295;
	mul.wide.u32 	%rd925, %r1519, %r1729;
	add.s64 	%rd926, %rd923, %rd924;
	add.s64 	%rd927, %rd926, %rd925;
	shr.u64 	%rd928, %rd927, 32;
	and.b64  	%rd929, %rd898, 4294967295;
	mul.wide.u32 	%rd930, %r1518, %r1729;
	add.s64 	%rd931, %rd928, %rd929;
	add.s64 	%rd932, %rd931, %rd930;
	shr.u64 	%rd933, %rd932, 32;
	mul.wide.u32 	%rd934, %r1517, %r1729;
	add.s64 	%rd935, %rd933, %rd899;
	add.s64 	%rd936, %rd935, %rd934;
	shr.u64 	%rd937, %rd936, 32;
	and.b64  	%rd938, %rd907, 4294967295;
	mul.wide.u32 	%rd939, %r1524, %r1728;
	add.s64 	%rd940, %rd939, %rd938;
	shr.u64 	%rd941, %rd940, 32;
	and.b64  	%rd942, %rd912, 4294967295;
	mul.wide.u32 	%rd943, %r1523, %r1728;
	add.s64 	%rd944, %rd941, %rd942;
	add.s64 	%rd945, %rd944, %rd943;
	shr.u64 	%rd946, %rd945, 32;
	and.b64  	%rd947, %rd917, 4294967295;
	mul.wide.u32 	%rd948, %r1522, %r1728;
	add.s64 	%rd949, %rd946, %rd947;
	add.s64 	%rd950, %rd949, %rd948;
	shr.u64 	%rd951, %rd950, 32;
	and.b64  	%rd952, %rd922, 4294967295;
	mul.wide.u32 	%rd953, %r1521, %r1728;
	add.s64 	%rd954, %rd951, %rd952;
	add.s64 	%rd955, %rd954, %rd953;
	shr.u64 	%rd956, %rd955, 32;
	and.b64  	%rd957, %rd927, 4294967295;
	mul.wide.u32 	%rd958, %r1520, %r1728;
	add.s64 	%rd959, %rd956, %rd957;
	add.s64 	%rd960, %rd959, %rd958;
	shr.u64 	%rd961, %rd960, 32;
	and.b64  	%rd962, %rd932, 4294967295;
	mul.wide.u32 	%rd963, %r1519, %r1728;
	add.s64 	%rd964, %rd961, %rd962;
	add.s64 	%rd965, %rd964, %rd963;
	shr.u64 	%rd966, %rd965, 32;
	and.b64  	%rd967, %rd936, 4294967295;
	mul.wide.u32 	%rd968, %r1518, %r1728;
	add.s64 	%rd969, %rd966, %rd967;
	add.s64 	%rd970, %rd969, %rd968;
	shr.u64 	%rd971, %rd970, 32;
	mul.wide.u32 	%rd972, %r1517, %r1728;
	add.s64 	%rd973, %rd971, %rd937;
	add.s64 	%rd974, %rd973, %rd972;
	shr.u64 	%rd975, %rd974, 32;
	and.b64  	%rd976, %rd945, 4294967295;
	mul.wide.u32 	%rd977, %r1524, %r1727;
	add.s64 	%rd978, %rd977, %rd976;
	shr.u64 	%rd979, %rd978, 32;
	and.b64  	%rd980, %rd950, 4294967295;
	mul.wide.u32 	%rd981, %r1523, %r1727;
	add.s64 	%rd982, %rd979, %rd980;
	add.s64 	%rd983, %rd982, %rd981;
	shr.u64 	%rd984, %rd983, 32;
	and.b64  	%rd985, %rd955, 4294967295;
	mul.wide.u32 	%rd986, %r1522, %r1727;
	add.s64 	%rd987, %rd984, %rd985;
	add.s64 	%rd988, %rd987, %rd986;
	shr.u64 	%rd989, %rd988, 32;
	and.b64  	%rd990, %rd960, 4294967295;
	mul.wide.u32 	%rd991, %r1521, %r1727;
	add.s64 	%rd992, %rd989, %rd990;
	add.s64 	%rd993, %rd992, %rd991;
	shr.u64 	%rd994, %rd993, 32;
	and.b64  	%rd995, %rd965, 4294967295;
	mul.wide.u32 	%rd996, %r1520, %r1727;
	add.s64 	%rd997, %rd994, %rd995;
	add.s64 	%rd998, %rd997, %rd996;
	shr.u64 	%rd999, %rd998, 32;
	and.b64  	%rd1000, %rd970, 4294967295;
	mul.wide.u32 	%rd1001, %r1519, %r1727;
	add.s64 	%rd1002, %rd999, %rd1000;
	add.s64 	%rd1003, %rd1002, %rd1001;
	shr.u64 	%rd1004, %rd1003, 32;
	and.b64  	%rd1005, %rd974, 4294967295;
	mul.wide.u32 	%rd1006, %r1518, %r1727;
	add.s64 	%rd1007, %rd1004, %rd1005;
	add.s64 	%rd1008, %rd1007, %rd1006;
	shr.u64 	%rd1009, %rd1008, 32;
	mul.wide.u32 	%rd1010, %r1517, %r1727;
	add.s64 	%rd1011, %rd1009, %rd975;
	add.s64 	%rd1012, %rd1011, %rd1010;
	shr.u64 	%rd1013, %rd1012, 32;
	and.b64  	%rd1014, %rd983, 4294967295;
	mul.wide.u32 	%rd1015, %r1524, %r1726;
	add.s64 	%rd1016, %rd1015, %rd1014;
	shr.u64 	%rd1017, %rd1016, 32;
	and.b64  	%rd1018, %rd988, 4294967295;
	mul.wide.u32 	%rd1019, %r1523, %r1726;
	add.s64 	%rd1020, %rd1017, %rd1018;
	add.s64 	%rd1021, %rd1020, %rd1019;
	shr.u64 	%rd1022, %rd1021, 32;
	and.b64  	%rd1023, %rd993, 4294967295;
	mul.wide.u32 	%rd1024, %r1522, %r1726;
	add.s64 	%rd1025, %rd1022, %rd1023;
	add.s64 	%rd1026, %rd1025, %rd1024;
	shr.u64 	%rd1027, %rd1026, 32;
	and.b64  	%rd1028, %rd998, 4294967295;
	mul.wide.u32 	%rd1029, %r1521, %r1726;
	add.s64 	%rd1030, %rd1027, %rd1028;
	add.s64 	%rd1031, %rd1030, %rd1029;
	shr.u64 	%rd1032, %rd1031, 32;
	and.b64  	%rd1033, %rd1003, 4294967295;
	mul.wide.u32 	%rd1034, %r1520, %r1726;
	add.s64 	%rd1035, %rd1032, %rd1033;
	add.s64 	%rd1036, %rd1035, %rd1034;
	shr.u64 	%rd1037, %rd1036, 32;
	and.b64  	%rd1038, %rd1008, 4294967295;
	mul.wide.u32 	%rd1039, %r1519, %r1726;
	add.s64 	%rd1040, %rd1037, %rd1038;
	add.s64 	%rd1041, %rd1040, %rd1039;
	shr.u64 	%rd1042, %rd1041, 32;
	and.b64  	%rd1043, %rd1012, 4294967295;
	mul.wide.u32 	%rd1044, %r1518, %r1726;
	add.s64 	%rd1045, %rd1042, %rd1043;
	add.s64 	%rd1046, %rd1045, %rd1044;
	shr.u64 	%rd1047, %rd1046, 32;
	mul.wide.u32 	%rd1048, %r1517, %r1726;
	add.s64 	%rd1049, %rd1047, %rd1013;
	add.s64 	%rd1050, %rd1049, %rd1048;
	shr.u64 	%rd1051, %rd1050, 32;
	{ .reg .b32 tmp; mov.b64 {tmp, %r740}, %rd1050; }
	and.b64  	%rd1052, %rd1021, 4294967295;
	mul.lo.s64 	%rd1053, %rd1052, 977;
	cvt.u32.u64 	%r741, %rd1053;
	shr.u64 	%rd1054, %rd1053, 32;
	and.b64  	%rd1055, %rd1026, 4294967295;
	mad.lo.s64 	%rd1056, %rd1055, 977, %rd1054;
	shr.u64 	%rd1057, %rd1056, 32;
	and.b64  	%rd1058, %rd1031, 4294967295;
	mad.lo.s64 	%rd1059, %rd1058, 977, %rd1057;
	shr.u64 	%rd1060, %rd1059, 32;
	and.b64  	%rd1061, %rd1036, 4294967295;
	mad.lo.s64 	%rd1062, %rd1061, 977, %rd1060;
	shr.u64 	%rd1063, %rd1062, 32;
	and.b64  	%rd1064, %rd1041, 4294967295;
	mad.lo.s64 	%rd1065, %rd1064, 977, %rd1063;
	shr.u64 	%rd1066, %rd1065, 32;
	and.b64  	%rd1067, %rd1046, 4294967295;
	mad.lo.s64 	%rd1068, %rd1067, 977, %rd1066;
	shr.u64 	%rd1069, %rd1068, 32;
	and.b64  	%rd1070, %rd1050, 4294967295;
	mad.lo.s64 	%rd1071, %rd1070, 977, %rd1069;
	shr.u64 	%rd1072, %rd1071, 32;
	mad.lo.s64 	%rd1073, %rd1051, 977, %rd1072;
	{ .reg .b32 tmp; mov.b64 {tmp, %r742}, %rd1073; }
	add.s32 	%r1541, %r739, %r741;
	setp.lt.u32 	%p80, %r1541, %r739;
	selp.u64 	%rd1074, 1, 0, %p80;
	and.b64  	%rd1075, %rd788, 4294967295;
	and.b64  	%rd1076, %rd1056, 4294967295;
	add.s64 	%rd1077, %rd1075, %rd1074;
	add.s64 	%rd1078, %rd1077, %rd1076;
	shr.u64 	%rd1079, %rd1078, 32;
	and.b64  	%rd1080, %rd826, 4294967295;
	and.b64  	%rd1081, %rd1059, 4294967295;
	add.s64 	%rd1082, %rd1079, %rd1080;
	add.s64 	%rd1083, %rd1082, %rd1081;
	shr.u64 	%rd1084, %rd1083, 32;
	and.b64  	%rd1085, %rd864, 4294967295;
	and.b64  	%rd1086, %rd1062, 4294967295;
	add.s64 	%rd1087, %rd1084, %rd1085;
	add.s64 	%rd1088, %rd1087, %rd1086;
	shr.u64 	%rd1089, %rd1088, 32;
	and.b64  	%rd1090, %rd902, 4294967295;
	and.b64  	%rd1091, %rd1065, 4294967295;
	add.s64 	%rd1092, %rd1089, %rd1090;
	add.s64 	%rd1093, %rd1092, %rd1091;
	shr.u64 	%rd1094, %rd1093, 32;
	and.b64  	%rd1095, %rd940, 4294967295;
	and.b64  	%rd1096, %rd1068, 4294967295;
	add.s64 	%rd1097, %rd1094, %rd1095;
	add.s64 	%rd1098, %rd1097, %rd1096;
	shr.u64 	%rd1099, %rd1098, 32;
	and.b64  	%rd1100, %rd978, 4294967295;
	and.b64  	%rd1101, %rd1071, 4294967295;
	add.s64 	%rd1102, %rd1099, %rd1100;
	add.s64 	%rd1103, %rd1102, %rd1101;
	shr.u64 	%rd1104, %rd1103, 32;
	and.b64  	%rd1105, %rd1016, 4294967295;
	and.b64  	%rd1106, %rd1073, 4294967295;
	add.s64 	%rd1107, %rd1104, %rd1105;
	add.s64 	%rd1108, %rd1107, %rd1106;
	{ .reg .b32 tmp; mov.b64 {tmp, %r743}, %rd1108; }
	add.s32 	%r744, %r743, %r742;
	and.b64  	%rd1109, %rd1078, 4294967295;
	add.s64 	%rd3977, %rd1109, %rd1052;
	shr.u64 	%rd1110, %rd3977, 32;
	and.b64  	%rd1111, %rd1083, 4294967295;
	add.s64 	%rd1112, %rd1110, %rd1111;
	add.s64 	%rd3978, %rd1112, %rd1055;
	shr.u64 	%rd1113, %rd3978, 32;
	and.b64  	%rd1114, %rd1088, 4294967295;
	add.s64 	%rd1115, %rd1113, %rd1114;
	add.s64 	%rd3979, %rd1115, %rd1058;
	shr.u64 	%rd1116, %rd3979, 32;
	and.b64  	%rd1117, %rd1093, 4294967295;
	add.s64 	%rd1118, %rd1116, %rd1117;
	add.s64 	%rd3980, %rd1118, %rd1061;
	shr.u64 	%rd1119, %rd3980, 32;
	and.b64  	%rd1120, %rd1098, 4294967295;
	add.s64 	%rd1121, %rd1119, %rd1120;
	add.s64 	%rd3981, %rd1121, %rd1064;
	shr.u64 	%rd1122, %rd3981, 32;
	and.b64  	%rd1123, %rd1103, 4294967295;
	add.s64 	%rd1124, %rd1122, %rd1123;
	add.s64 	%rd3982, %rd1124, %rd1067;
	shr.u64 	%rd1125, %rd3982, 32;
	and.b64  	%rd1126, %rd1108, 4294967295;
	add.s64 	%rd1127, %rd1125, %rd1126;
	add.s64 	%rd3983, %rd1127, %rd1070;
	{ .reg .b32 tmp; mov.b64 {tmp, %r745}, %rd3983; }
	add.s32 	%r746, %r744, %r745;
	add.s32 	%r96, %r746, %r740;
	setp.eq.s32 	%p81, %r96, 0;
	mov.pred 	%p735, 0;
	@%p81 bra 	$L__BB0_38;
	cvt.u64.u32 	%rd1128, %r96;
	mul.wide.u32 	%rd1129, %r96, 977;
	cvt.u32.u64 	%r747, %rd1129;
	shr.u64 	%rd1130, %rd1129, 32;
	add.s64 	%rd1131, %rd1130, %rd1128;
	shr.u64 	%rd1132, %rd1131, 32;
	add.s32 	%r97, %r1541, %r747;
	setp.lt.u32 	%p82, %r97, %r1541;
	selp.u64 	%rd1133, 1, 0, %p82;
	and.b64  	%rd1134, %rd3977, 4294967295;
	and.b64  	%rd1135, %rd1131, 4294967295;
	add.s64 	%rd1136, %rd1134, %rd1133;
	add.s64 	%rd3977, %rd1136, %rd1135;
	shr.u64 	%rd1137, %rd3977, 32;
	and.b64  	%rd1138, %rd3978, 4294967295;
	add.s64 	%rd1139, %rd1137, %rd1138;
	add.s64 	%rd3978, %rd1139, %rd1132;
	shr.u64 	%rd1140, %rd3978, 32;
	and.b64  	%rd1141, %rd3979, 4294967295;
	add.s64 	%rd3979, %rd1140, %rd1141;
	shr.u64 	%rd1142, %rd3979, 32;
	and.b64  	%rd1143, %rd3980, 4294967295;
	add.s64 	%rd3980, %rd1142, %rd1143;
	shr.u64 	%rd1144, %rd3980, 32;
	and.b64  	%rd1145, %rd3981, 4294967295;
	add.s64 	%rd3981, %rd1144, %rd1145;
	shr.u64 	%rd1146, %rd3981, 32;
	and.b64  	%rd1147, %rd3982, 4294967295;
	add.s64 	%rd3982, %rd1146, %rd1147;
	shr.u64 	%rd1148, %rd3982, 32;
	and.b64  	%rd1149, %rd3983, 4294967295;
	add.s64 	%rd3983, %rd1148, %rd1149;
	setp.gt.u64 	%p735, %rd3983, 4294967295;
	mov.u32 	%r1541, %r97;
$L__BB0_38:
	ld.const.u32 	%rd50, [const_p+12];
	ld.const.u32 	%rd51, [const_p+16];
	ld.const.u32 	%rd52, [const_p+8];
	ld.const.u32 	%rd53, [const_p+20];
	ld.const.u32 	%rd54, [const_p+4];
	ld.const.u32 	%rd55, [const_p+24];
	cvt.u32.u64 	%r1534, %rd3983;
	cvt.u32.u64 	%r1535, %rd3982;
	cvt.u32.u64 	%r1536, %rd3981;
	cvt.u32.u64 	%r1537, %rd3980;
	cvt.u32.u64 	%r1538, %rd3979;
	cvt.u32.u64 	%r1539, %rd3978;
	cvt.u32.u64 	%r1540, %rd3977;
	ld.const.u32 	%r748, [const_p+28];
	setp.lt.u32 	%p83, %r748, %r1534;
	or.pred  	%p84, %p735, %p83;
	@%p84 bra 	$L__BB0_52;
	setp.gt.u32 	%p85, %r748, %r1534;
	@%p85 bra 	$L__BB0_53;
	cvt.u32.u64 	%r749, %rd55;
	setp.lt.u32 	%p86, %r749, %r1535;
	@%p86 bra 	$L__BB0_52;
	setp.gt.u32 	%p87, %r749, %r1535;
	@%p87 bra 	$L__BB0_53;
	cvt.u32.u64 	%r751, %rd53;
	setp.lt.u32 	%p88, %r751, %r1536;
	@%p88 bra 	$L__BB0_52;
	setp.gt.u32 	%p89, %r751, %r1536;
	@%p89 bra 	$L__BB0_53;
	cvt.u32.u64 	%r753, %rd51;
	setp.lt.u32 	%p90, %r753, %r1537;
	@%p90 bra 	$L__BB0_52;
	setp.gt.u32 	%p91, %r753, %r1537;
	@%p91 bra 	$L__BB0_53;
	cvt.u32.u64 	%r755, %rd50;
	setp.lt.u32 	%p92, %r755, %r1538;
	@%p92 bra 	$L__BB0_52;
	setp.gt.u32 	%p93, %r755, %r1538;
	@%p93 bra 	$L__BB0_53;
	cvt.u32.u64 	%r757, %rd52;
	setp.lt.u32 	%p94, %r757, %r1539;
	@%p94 bra 	$L__BB0_52;
	setp.gt.u32 	%p95, %r757, %r1539;
	@%p95 bra 	$L__BB0_53;
	cvt.u32.u64 	%r759, %rd54;
	setp.lt.u32 	%p96, %r759, %r1540;
	@%p96 bra 	$L__BB0_52;
	setp.gt.u32 	%p97, %r759, %r1540;
	ld.const.u32 	%r761, [const_p];
	setp.lt.u32 	%p98, %r1541, %r761;
	or.pred  	%p99, %p97, %p98;
	@%p99 bra 	$L__BB0_53;
$L__BB0_52:
	cvt.u32.u64 	%r763, %rd50;
	cvt.u32.u64 	%r764, %rd52;
	cvt.u32.u64 	%r765, %rd54;
	cvt.u32.u64 	%r766, %rd55;
	cvt.u32.u64 	%r767, %rd53;
	cvt.u32.u64 	%r768, %rd51;
	ld.const.u32 	%r769, [const_p];
	setp.lt.u32 	%p100, %r1541, %r769;
	selp.s64 	%rd1151, -1, 0, %p100;
	sub.s32 	%r1541, %r1541, %r769;
	and.b64  	%rd1152, %rd3977, 4294967295;
	add.s64 	%rd1153, %rd1152, %rd1151;
	setp.lt.u64 	%p101, %rd1153, %rd54;
	selp.s64 	%rd1154, -1, 0, %p101;
	cvt.u32.u64 	%r770, %rd1153;
	sub.s32 	%r1540, %r770, %r765;
	and.b64  	%rd1155, %rd3978, 4294967295;
	add.s64 	%rd1156, %rd1155, %rd1154;
	setp.lt.u64 	%p102, %rd1156, %rd52;
	selp.s64 	%rd1157, -1, 0, %p102;
	cvt.u32.u64 	%r771, %rd1156;
	sub.s32 	%r1539, %r771, %r764;
	and.b64  	%rd1158, %rd3979, 4294967295;
	add.s64 	%rd1159, %rd1158, %rd1157;
	setp.lt.u64 	%p103, %rd1159, %rd50;
	selp.s64 	%rd1160, -1, 0, %p103;
	cvt.u32.u64 	%r772, %rd1159;
	sub.s32 	%r1538, %r772, %r763;
	and.b64  	%rd1161, %rd3980, 4294967295;
	add.s64 	%rd1162, %rd1161, %rd1160;
	setp.lt.u64 	%p104, %rd1162, %rd51;
	selp.s64 	%rd1163, -1, 0, %p104;
	cvt.u32.u64 	%r773, %rd1162;
	sub.s32 	%r1537, %r773, %r768;
	and.b64  	%rd1164, %rd3981, 4294967295;
	add.s64 	%rd1165, %rd1164, %rd1163;
	setp.lt.u64 	%p105, %rd1165, %rd53;
	selp.s64 	%rd1166, -1, 0, %p105;
	cvt.u32.u64 	%r774, %rd1165;
	sub.s32 	%r1536, %r774, %r767;
	and.b64  	%rd1167, %rd3982, 4294967295;
	add.s64 	%rd1168, %rd1167, %rd1166;
	setp.lt.u64 	%p106, %rd1168, %rd55;
	selp.s32 	%r775, -1, 0, %p106;
	cvt.u32.u64 	%r776, %rd1168;
	sub.s32 	%r1535, %r776, %r766;
	add.s32 	%r777, %r1534, %r775;
	sub.s32 	%r1534, %r777, %r748;
$L__BB0_53:
	ld.const.u32 	%r123, [const_p];
	setp.gt.u32 	%p107, %r1534, %r748;
	@%p107 bra 	$L__BB0_66;
	bra.uni 	$L__BB0_67;
$L__BB0_54:
	cvt.u32.u64 	%r778, %rd55;
	setp.gt.u32 	%p109, %r1535, %r778;
	@%p109 bra 	$L__BB0_66;
	setp.lt.u32 	%p110, %r1535, %r778;
	@%p110 bra 	$L__BB0_68;
	cvt.u32.u64 	%r780, %rd53;
	setp.gt.u32 	%p111, %r1536, %r780;
	@%p111 bra 	$L__BB0_66;
	setp.lt.u32 	%p112, %r1536, %r780;
	@%p112 bra 	$L__BB0_68;
	cvt.u32.u64 	%r782, %rd51;
	setp.gt.u32 	%p113, %r1537, %r782;
	@%p113 bra 	$L__BB0_66;
	setp.lt.u32 	%p114, %r1537, %r782;
	@%p114 bra 	$L__BB0_68;
	cvt.u32.u64 	%r784, %rd50;
	setp.gt.u32 	%p115, %r1538, %r784;
	@%p115 bra 	$L__BB0_66;
	setp.lt.u32 	%p116, %r1538, %r784;
	@%p116 bra 	$L__BB0_68;
	cvt.u32.u64 	%r786, %rd52;
	setp.gt.u32 	%p117, %r1539, %r786;
	@%p117 bra 	$L__BB0_66;
	setp.lt.u32 	%p118, %r1539, %r786;
	@%p118 bra 	$L__BB0_68;
	cvt.u32.u64 	%r788, %rd54;
	setp.gt.u32 	%p119, %r1540, %r788;
	@%p119 bra 	$L__BB0_66;
	setp.lt.u32 	%p120, %r1540, %r788;
	setp.lt.u32 	%p121, %r1541, %r123;
	or.pred  	%p122, %p120, %p121;
	@%p122 bra 	$L__BB0_68;
$L__BB0_66:
	cvt.u32.u64 	%r790, %rd50;
	cvt.u32.u64 	%r791, %rd52;
	cvt.u32.u64 	%r792, %rd54;
	cvt.u32.u64 	%r793, %rd55;
	cvt.u32.u64 	%r794, %rd53;
	cvt.u32.u64 	%r795, %rd51;
	setp.lt.u32 	%p123, %r1541, %r123;
	selp.s64 	%rd1169, -1, 0, %p123;
	sub.s32 	%r1541, %r1541, %r123;
	cvt.u64.u32 	%rd1170, %r1540;
	add.s64 	%rd1171, %rd1169, %rd1170;
	setp.lt.u64 	%p124, %rd1171, %rd54;
	selp.s64 	%rd1172, -1, 0, %p124;
	cvt.u32.u64 	%r796, %rd1171;
	sub.s32 	%r1540, %r796, %r792;
	cvt.u64.u32 	%rd1173, %r1539;
	add.s64 	%rd1174, %rd1172, %rd1173;
	setp.lt.u64 	%p125, %rd1174, %rd52;
	selp.s64 	%rd1175, -1, 0, %p125;
	cvt.u32.u64 	%r797, %rd1174;
	sub.s32 	%r1539, %r797, %r791;
	cvt.u64.u32 	%rd1176, %r1538;
	add.s64 	%rd1177, %rd1175, %rd1176;
	setp.lt.u64 	%p126, %rd1177, %rd50;
	selp.s64 	%rd1178, -1, 0, %p126;
	cvt.u32.u64 	%r798, %rd1177;
	sub.s32 	%r1538, %r798, %r790;
	cvt.u64.u32 	%rd1179, %r1537;
	add.s64 	%rd1180, %rd1178, %rd1179;
	setp.lt.u64 	%p127, %rd1180, %rd51;
	selp.s64 	%rd1181, -1, 0, %p127;
	cvt.u32.u64 	%r799, %rd1180;
	sub.s32 	%r1537, %r799, %r795;
	cvt.u64.u32 	%rd1182, %r1536;
	add.s64 	%rd1183, %rd1181, %rd1182;
	setp.lt.u64 	%p128, %rd1183, %rd53;
	selp.s64 	%rd1184, -1, 0, %p128;
	cvt.u32.u64 	%r800, %rd1183;
	sub.s32 	%r1536, %r800, %r794;
	cvt.u64.u32 	%rd1185, %r1535;
	add.s64 	%rd1186, %rd1184, %rd1185;
	setp.lt.u64 	%p129, %rd1186, %rd55;
	selp.s32 	%r801, -1, 0, %p129;
	cvt.u32.u64 	%r802, %rd1186;
	sub.s32 	%r1535, %r802, %r793;
	add.s32 	%r803, %r1534, %r801;
	sub.s32 	%r1534, %r803, %r748;
	bra.uni 	$L__BB0_68;
$L__BB0_67:
	setp.lt.u32 	%p108, %r1534, %r748;
	@%p108 bra 	$L__BB0_68;
	bra.uni 	$L__BB0_54;
$L__BB0_68:
	shl.b32 	%r804, %r1541, 2;
	shr.u32 	%r805, %r1541, 30;
	cvt.u64.u32 	%rd1187, %r805;
	mul.wide.u32 	%rd1188, %r1540, 4;
	or.b64  	%rd1189, %rd1188, %rd1187;
	shr.u64 	%rd1190, %rd1188, 32;
	mul.wide.u32 	%rd1191, %r1539, 4;
	or.b64  	%rd1192, %rd1191, %rd1190;
	shr.u64 	%rd1193, %rd1191, 32;
	mul.wide.u32 	%rd1194, %r1538, 4;
	or.b64  	%rd1195, %rd1194, %rd1193;
	shr.u64 	%rd1196, %rd1194, 32;
	mul.wide.u32 	%rd1197, %r1537, 4;
	add.s64 	%rd1198, %rd1197, %rd1196;
	shr.u64 	%rd1199, %rd1198, 32;
	mul.wide.u32 	%rd1200, %r1536, 4;
	add.s64 	%rd1201, %rd1200, %rd1199;
	shr.u64 	%rd1202, %rd1201, 32;
	mul.wide.u32 	%rd1203, %r1535, 4;
	add.s64 	%rd1204, %rd1203, %rd1202;
	shr.u64 	%rd1205, %rd1204, 32;
	mul.wide.u32 	%rd1206, %r1534, 4;
	add.s64 	%rd1207, %rd1206, %rd1205;
	shr.u64 	%rd1208, %rd1207, 32;
	{ .reg .b32 tmp; mov.b64 {tmp, %r806}, %rd1207; }
	mad.lo.s32 	%r1551, %r806, 977, %r804;
	setp.lt.u32 	%p131, %r1551, %r804;
	selp.u64 	%rd1209, 1, 0, %p131;
	and.b64  	%rd1210, %rd1189, 4294967295;
	add.s64 	%rd1211, %rd1210, %rd1209;
	shr.u64 	%rd1212, %rd1211, 32;
	and.b64  	%rd1213, %rd1192, 4294967295;
	add.s64 	%rd1214, %rd1212, %rd1213;
	shr.u64 	%rd1215, %rd1214, 32;
	and.b64  	%rd1216, %rd1195, 4294967295;
	add.s64 	%rd1217, %rd1215, %rd1216;
	shr.u64 	%rd1218, %rd1217, 32;
	and.b64  	%rd1219, %rd1198, 4294967295;
	add.s64 	%rd1220, %rd1218, %rd1219;
	shr.u64 	%rd1221, %rd1220, 32;
	and.b64  	%rd1222, %rd1201, 4294967295;
	add.s64 	%rd1223, %rd1221, %rd1222;
	shr.u64 	%rd1224, %rd1223, 32;
	and.b64  	%rd1225, %rd1204, 4294967295;
	add.s64 	%rd1226, %rd1224, %rd1225;
	shr.u64 	%rd1227, %rd1226, 32;
	and.b64  	%rd1228, %rd1207, 4294967295;
	add.s64 	%rd1229, %rd1227, %rd1228;
	{ .reg .b32 tmp; mov.b64 {tmp, %r807}, %rd1229; }
	and.b64  	%rd1230, %rd1211, 4294967295;
	add.s64 	%rd3984, %rd1230, %rd1208;
	shr.u64 	%rd1231, %rd3984, 32;
	and.b64  	%rd1232, %rd1214, 4294967295;
	add.s64 	%rd3985, %rd1231, %rd1232;
	shr.u64 	%rd1233, %rd3985, 32;
	and.b64  	%rd1234, %rd1217, 4294967295;
	add.s64 	%rd3986, %rd1233, %rd1234;
	shr.u64 	%rd1235, %rd3986, 32;
	and.b64  	%rd1236, %rd1220, 4294967295;
	add.s64 	%rd3987, %rd1235, %rd1236;
	shr.u64 	%rd1237, %rd3987, 32;
	and.b64  	%rd1238, %rd1223, 4294967295;
	add.s64 	%rd3988, %rd1237, %rd1238;
	shr.u64 	%rd1239, %rd3988, 32;
	and.b64  	%rd1240, %rd1226, 4294967295;
	add.s64 	%rd3989, %rd1239, %rd1240;
	shr.u64 	%rd1241, %rd3989, 32;
	and.b64  	%rd1242, %rd1229, 4294967295;
	add.s64 	%rd3990, %rd1241, %rd1242;
	{ .reg .b32 tmp; mov.b64 {tmp, %r808}, %rd3990; }
	add.s32 	%r141, %r807, %r808;
	setp.eq.s32 	%p132, %r141, 0;
	mov.pred 	%p736, 0;
	@%p132 bra 	$L__BB0_70;
	mad.lo.s32 	%r142, %r141, 977, %r1551;
	setp.lt.u32 	%p133, %r142, %r1551;
	selp.u64 	%rd1243, 1, 0, %p133;
	and.b64  	%rd1244, %rd3984, 4294967295;
	cvt.u64.u32 	%rd1245, %r141;
	add.s64 	%rd1246, %rd1244, %rd1243;
	add.s64 	%rd3984, %rd1246, %rd1245;
	shr.u64 	%rd1247, %rd3984, 32;
	and.b64  	%rd1248, %rd3985, 4294967295;
	add.s64 	%rd3985, %rd1247, %rd1248;
	shr.u64 	%rd1249, %rd3985, 32;
	and.b64  	%rd1250, %rd3986, 4294967295;
	add.s64 	%rd3986, %rd1249, %rd1250;
	shr.u64 	%rd1251, %rd3986, 32;
	and.b64  	%rd1252, %rd3987, 4294967295;
	add.s64 	%rd3987, %rd1251, %rd1252;
	shr.u64 	%rd1253, %rd3987, 32;
	and.b64  	%rd1254, %rd3988, 4294967295;
	add.s64 	%rd3988, %rd1253, %rd1254;
	shr.u64 	%rd1255, %rd3988, 32;
	and.b64  	%rd1256, %rd3989, 4294967295;
	add.s64 	%rd3989, %rd1255, %rd1256;
	shr.u64 	%rd1257, %rd3989, 32;
	and.b64  	%rd1258, %rd3990, 4294967295;
	add.s64 	%rd3990, %rd1257, %rd1258;
	setp.gt.u64 	%p736, %rd3990, 4294967295;
	mov.u32 	%r1551, %r142;
$L__BB0_70:
	cvt.u32.u64 	%r1558, %rd3990;
	cvt.u32.u64 	%r1557, %rd3989;
	cvt.u32.u64 	%r1556, %rd3988;
	cvt.u32.u64 	%r1555, %rd3987;
	cvt.u32.u64 	%r1554, %rd3986;
	cvt.u32.u64 	%r1553, %rd3985;
	cvt.u32.u64 	%r1552, %rd3984;
	setp.lt.u32 	%p134, %r748, %r1558;
	or.pred  	%p135, %p736, %p134;
	@%p135 bra 	$L__BB0_84;
	setp.gt.u32 	%p136, %r748, %r1558;
	@%p136 bra 	$L__BB0_85;
	cvt.u32.u64 	%r809, %rd55;
	setp.lt.u32 	%p137, %r809, %r1557;
	@%p137 bra 	$L__BB0_84;
	setp.gt.u32 	%p138, %r809, %r1557;
	@%p138 bra 	$L__BB0_85;
	cvt.u32.u64 	%r811, %rd53;
	setp.lt.u32 	%p139, %r811, %r1556;
	@%p139 bra 	$L__BB0_84;
	setp.gt.u32 	%p140, %r811, %r1556;
	@%p140 bra 	$L__BB0_85;
	cvt.u32.u64 	%r813, %rd51;
	setp.lt.u32 	%p141, %r813, %r1555;
	@%p141 bra 	$L__BB0_84;
	setp.gt.u32 	%p142, %r813, %r1555;
	@%p142 bra 	$L__BB0_85;
	cvt.u32.u64 	%r815, %rd50;
	setp.lt.u32 	%p143, %r815, %r1554;
	@%p143 bra 	$L__BB0_84;
	setp.gt.u32 	%p144, %r815, %r1554;
	@%p144 bra 	$L__BB0_85;
	cvt.u32.u64 	%r817, %rd52;
	setp.lt.u32 	%p145, %r817, %r1553;
	@%p145 bra 	$L__BB0_84;
	setp.gt.u32 	%p146, %r817, %r1553;
	@%p146 bra 	$L__BB0_85;
	cvt.u32.u64 	%r819, %rd54;
	setp.lt.u32 	%p147, %r819, %r1552;
	@%p147 bra 	$L__BB0_84;
	setp.gt.u32 	%p148, %r819, %r1552;
	setp.lt.u32 	%p149, %r1551, %r123;
	or.pred  	%p150, %p148, %p149;
	@%p150 bra 	$L__BB0_85;
$L__BB0_84:
	cvt.u32.u64 	%r821, %rd50;
	cvt.u32.u64 	%r822, %rd52;
	cvt.u32.u64 	%r823, %rd54;
	cvt.u32.u64 	%r824, %rd55;
	cvt.u32.u64 	%r825, %rd53;
	cvt.u32.u64 	%r826, %rd51;
	setp.lt.u32 	%p151, %r1551, %r123;
	selp.s64 	%rd1260, -1, 0, %p151;
	sub.s32 	%r1551, %r1551, %r123;
	and.b64  	%rd1261, %rd3984, 4294967295;
	add.s64 	%rd1262, %rd1261, %rd1260;
	setp.lt.u64 	%p152, %rd1262, %rd54;
	selp.s64 	%rd1263, -1, 0, %p152;
	cvt.u32.u64 	%r828, %rd1262;
	sub.s32 	%r1552, %r828, %r823;
	and.b64  	%rd1264, %rd3985, 4294967295;
	add.s64 	%rd1265, %rd1264, %rd1263;
	setp.lt.u64 	%p153, %rd1265, %rd52;
	selp.s64 	%rd1266, -1, 0, %p153;
	cvt.u32.u64 	%r829, %rd1265;
	sub.s32 	%r1553, %r829, %r822;
	and.b64  	%rd1267, %rd3986, 4294967295;
	add.s64 	%rd1268, %rd1267, %rd1266;
	setp.lt.u64 	%p154, %rd1268, %rd50;
	selp.s64 	%rd1269, -1, 0, %p154;
	cvt.u32.u64 	%r830, %rd1268;
	sub.s32 	%r1554, %r830, %r821;
	and.b64  	%rd1270, %rd3987, 4294967295;
	add.s64 	%rd1271, %rd1270, %rd1269;
	setp.lt.u64 	%p155, %rd1271, %rd51;
	selp.s64 	%rd1272, -1, 0, %p155;
	cvt.u32.u64 	%r831, %rd1271;
	sub.s32 	%r1555, %r831, %r826;
	and.b64  	%rd1273, %rd3988, 4294967295;
	add.s64 	%rd1274, %rd1273, %rd1272;
	setp.lt.u64 	%p156, %rd1274, %rd53;
	selp.s64 	%rd1275, -1, 0, %p156;
	cvt.u32.u64 	%r832, %rd1274;
	sub.s32 	%r1556, %r832, %r825;
	and.b64  	%rd1276, %rd3989, 4294967295;
	add.s64 	%rd1277, %rd1276, %rd1275;
	setp.lt.u64 	%p157, %rd1277, %rd55;
	selp.s32 	%r833, -1, 0, %p157;
	cvt.u32.u64 	%r834, %rd1277;
	sub.s32 	%r1557, %r834, %r824;
	add.s32 	%r835, %r1558, %r833;
	sub.s32 	%r1558, %r835, %r748;
$L__BB0_85:
	setp.gt.u32 	%p158, %r1558, %r748;
	@%p158 bra 	$L__BB0_98;
	bra.uni 	$L__BB0_99;
$L__BB0_86:
	cvt.u32.u64 	%r836, %rd55;
	setp.gt.u32 	%p160, %r1557, %r836;
	@%p160 bra 	$L__BB0_98;
	setp.lt.u32 	%p161, %r1557, %r836;
	@%p161 bra 	$L__BB0_100;
	cvt.u32.u64 	%r838, %rd53;
	setp.gt.u32 	%p162, %r1556, %r838;
	@%p162 bra 	$L__BB0_98;
	setp.lt.u32 	%p163, %r1556, %r838;
	@%p163 bra 	$L__BB0_100;
	cvt.u32.u64 	%r840, %rd51;
	setp.gt.u32 	%p164, %r1555, %r840;
	@%p164 bra 	$L__BB0_98;
	setp.lt.u32 	%p165, %r1555, %r840;
	@%p165 bra 	$L__BB0_100;
	cvt.u32.u64 	%r842, %rd50;
	setp.gt.u32 	%p166, %r1554, %r842;
	@%p166 bra 	$L__BB0_98;
	setp.lt.u32 	%p167, %r1554, %r842;
	@%p167 bra 	$L__BB0_100;
	cvt.u32.u64 	%r844, %rd52;
	setp.gt.u32 	%p168, %r1553, %r844;
	@%p168 bra 	$L__BB0_98;
	setp.lt.u32 	%p169, %r1553, %r844;
	@%p169 bra 	$L__BB0_100;
	cvt.u32.u64 	%r846, %rd54;
	setp.gt.u32 	%p170, %r1552, %r846;
	@%p170 bra 	$L__BB0_98;
	setp.lt.u32 	%p171, %r1552, %r846;
	setp.lt.u32 	%p172, %r1551, %r123;
	or.pred  	%p173, %p171, %p172;
	@%p173 bra 	$L__BB0_100;
$L__BB0_98:
	cvt.u32.u64 	%r848, %rd50;
	cvt.u32.u64 	%r849, %rd52;
	cvt.u32.u64 	%r850, %rd54;
	cvt.u32.u64 	%r851, %rd55;
	cvt.u32.u64 	%r852, %rd53;
	cvt.u32.u64 	%r853, %rd51;
	setp.lt.u32 	%p174, %r1551, %r123;
	selp.s64 	%rd1278, -1, 0, %p174;
	sub.s32 	%r1551, %r1551, %r123;
	cvt.u64.u32 	%rd1279, %r1552;
	add.s64 	%rd1280, %rd1278, %rd1279;
	setp.lt.u64 	%p175, %rd1280, %rd54;
	selp.s64 	%rd1281, -1, 0, %p175;
	cvt.u32.u64 	%r854, %rd1280;
	sub.s32 	%r1552, %r854, %r850;
	cvt.u64.u32 	%rd1282, %r1553;
	add.s64 	%rd1283, %rd1281, %rd1282;
	setp.lt.u64 	%p176, %rd1283, %rd52;
	selp.s64 	%rd1284, -1, 0, %p176;
	cvt.u32.u64 	%r855, %rd1283;
	sub.s32 	%r1553, %r855, %r849;
	cvt.u64.u32 	%rd1285, %r1554;
	add.s64 	%rd1286, %rd1284, %rd1285;
	setp.lt.u64 	%p177, %rd1286, %rd50;
	selp.s64 	%rd1287, -1, 0, %p177;
	cvt.u32.u64 	%r856, %rd1286;
	sub.s32 	%r1554, %r856, %r848;
	cvt.u64.u32 	%rd1288, %r1555;
	add.s64 	%rd1289, %rd1287, %rd1288;
	setp.lt.u64 	%p178, %rd1289, %rd51;
	selp.s64 	%rd1290, -1, 0, %p178;
	cvt.u32.u64 	%r857, %rd1289;
	sub.s32 	%r1555, %r857, %r853;
	cvt.u64.u32 	%rd1291, %r1556;
	add.s64 	%rd1292, %rd1290, %rd1291;
	setp.lt.u64 	%p179, %rd1292, %rd53;
	selp.s64 	%rd1293, -1, 0, %p179;
	cvt.u32.u64 	%r858, %rd1292;
	sub.s32 	%r1556, %r858, %r852;
	cvt.u64.u32 	%rd1294, %r1557;
	add.s64 	%rd1295, %rd1293, %rd1294;
	setp.lt.u64 	%p180, %rd1295, %rd55;
	selp.s32 	%r859, -1, 0, %p180;
	cvt.u32.u64 	%r860, %rd1295;
	sub.s32 	%r1557, %r860, %r851;
	add.s32 	%r861, %r1558, %r859;
	sub.s32 	%r1558, %r861, %r748;
	bra.uni 	$L__BB0_100;
$L__BB0_99:
	setp.lt.u32 	%p159, %r1558, %r748;
	@%p159 bra 	$L__BB0_100;
	bra.uni 	$L__BB0_86;
$L__BB0_100:
	mul.wide.u32 	%rd1296, %r1524, %r1524;
	cvt.u32.u64 	%r862, %rd1296;
	shr.u64 	%rd1297, %rd1296, 32;
	mul.wide.u32 	%rd1298, %r1523, %r1524;
	add.s64 	%rd1299, %rd1297, %rd1298;
	shr.u64 	%rd1300, %rd1299, 32;
	mul.wide.u32 	%rd1301, %r1522, %r1524;
	add.s64 	%rd1302, %rd1300, %rd1301;
	shr.u64 	%rd1303, %rd1302, 32;
	mul.wide.u32 	%rd1304, %r1521, %r1524;
	add.s64 	%rd1305, %rd1303, %rd1304;
	shr.u64 	%rd1306, %rd1305, 32;
	mul.wide.u32 	%rd1307, %r1520, %r1524;
	add.s64 	%rd1308, %rd1306, %rd1307;
	shr.u64 	%rd1309, %rd1308, 32;
	mul.wide.u32 	%rd1310, %r1519, %r1524;
	add.s64 	%rd1311, %rd1309, %rd1310;
	shr.u64 	%rd1312, %rd1311, 32;
	mul.wide.u32 	%rd1313, %r1518, %r1524;
	add.s64 	%rd1314, %rd1312, %rd1313;
	shr.u64 	%rd1315, %rd1314, 32;
	mul.wide.u32 	%rd1316, %r1517, %r1524;
	add.s64 	%rd1317, %rd1315, %rd1316;
	shr.u64 	%rd1318, %rd1317, 32;
	and.b64  	%rd1319, %rd1299, 4294967295;
	add.s64 	%rd1320, %rd1298, %rd1319;
	shr.u64 	%rd1321, %rd1320, 32;
	and.b64  	%rd1322, %rd1302, 4294967295;
	mul.wide.u32 	%rd1323, %r1523, %r1523;
	add.s64 	%rd1324, %rd1321, %rd1322;
	add.s64 	%rd1325, %rd1324, %rd1323;
	shr.u64 	%rd1326, %rd1325, 32;
	and.b64  	%rd1327, %rd1305, 4294967295;
	mul.wide.u32 	%rd1328, %r1522, %r1523;
	add.s64 	%rd1329, %rd1326, %rd1327;
	add.s64 	%rd1330, %rd1329, %rd1328;
	shr.u64 	%rd1331, %rd1330, 32;
	and.b64  	%rd1332, %rd1308, 4294967295;
	mul.wide.u32 	%rd1333, %r1521, %r1523;
	add.s64 	%rd1334, %rd1331, %rd1332;
	add.s64 	%rd1335, %rd1334, %rd1333;
	shr.u64 	%rd1336, %rd1335, 32;
	and.b64  	%rd1337, %rd1311, 4294967295;
	mul.wide.u32 	%rd1338, %r1520, %r1523;
	add.s64 	%rd1339, %rd1336, %rd1337;
	add.s64 	%rd1340, %rd1339, %rd1338;
	shr.u64 	%rd1341, %rd1340, 32;
	and.b64  	%rd1342, %rd1314, 4294967295;
	mul.wide.u32 	%rd1343, %r1519, %r1523;
	add.s64 	%rd1344, %rd1341, %rd1342;
	add.s64 	%rd1345, %rd1344, %rd1343;
	shr.u64 	%rd1346, %rd1345, 32;
	and.b64  	%rd1347, %rd1317, 4294967295;
	mul.wide.u32 	%rd1348, %r1518, %r1523;
	add.s64 	%rd1349, %rd1346, %rd1347;
	add.s64 	%rd1350, %rd1349, %rd1348;
	shr.u64 	%rd1351, %rd1350, 32;
	mul.wide.u32 	%rd1352, %r1517, %r1523;
	add.s64 	%rd1353, %rd1351, %rd1318;
	add.s64 	%rd1354, %rd1353, %rd1352;
	shr.u64 	%rd1355, %rd1354, 32;
	and.b64  	%rd1356, %rd1325, 4294967295;
	add.s64 	%rd1357, %rd1301, %rd1356;
	shr.u64 	%rd1358, %rd1357, 32;
	and.b64  	%rd1359, %rd1330, 4294967295;
	add.s64 	%rd1360, %rd1358, %rd1359;
	add.s64 	%rd1361, %rd1360, %rd1328;
	shr.u64 	%rd1362, %rd1361, 32;
	and.b64  	%rd1363, %rd1335, 4294967295;
	mul.wide.u32 	%rd1364, %r1522, %r1522;
	add.s64 	%rd1365, %rd1362, %rd1363;
	add.s64 	%rd1366, %rd1365, %rd1364;
	shr.u64 	%rd1367, %rd1366, 32;
	and.b64  	%rd1368, %rd1340, 4294967295;
	mul.wide.u32 	%rd1369, %r1521, %r1522;
	add.s64 	%rd1370, %rd1367, %rd1368;
	add.s64 	%rd1371, %rd1370, %rd1369;
	shr.u64 	%rd1372, %rd1371, 32;
	and.b64  	%rd1373, %rd1345, 4294967295;
	mul.wide.u32 	%rd1374, %r1520, %r1522;
	add.s64 	%rd1375, %rd1372, %rd1373;
	add.s64 	%rd1376, %rd1375, %rd1374;
	shr.u64 	%rd1377, %rd1376, 32;
	and.b64  	%rd1378, %rd1350, 4294967295;
	mul.wide.u32 	%rd1379, %r1519, %r1522;
	add.s64 	%rd1380, %rd1377, %rd1378;
	add.s64 	%rd1381, %rd1380, %rd1379;
	shr.u64 	%rd1382, %rd1381, 32;
	and.b64  	%rd1383, %rd1354, 4294967295;
	mul.wide.u32 	%rd1384, %r1518, %r1522;
	add.s64 	%rd1385, %rd1382, %rd1383;
	add.s64 	%rd1386, %rd1385, %rd1384;
	shr.u64 	%rd1387, %rd1386, 32;
	mul.wide.u32 	%rd1388, %r1517, %r1522;
	add.s64 	%rd1389, %rd1387, %rd1355;
	add.s64 	%rd1390, %rd1389, %rd1388;
	shr.u64 	%rd1391, %rd1390, 32;
	and.b64  	%rd1392, %rd1361, 4294967295;
	add.s64 	%rd1393, %rd1304, %rd1392;
	shr.u64 	%rd1394, %rd1393, 32;
	and.b64  	%rd1395, %rd1366, 4294967295;
	add.s64 	%rd1396, %rd1394, %rd1395;
	add.s64 	%rd1397, %rd1396, %rd1333;
	shr.u64 	%rd1398, %rd1397, 32;
	and.b64  	%rd1399, %rd1371, 4294967295;
	add.s64 	%rd1400, %rd1398, %rd1399;
	add.s64 	%rd1401, %rd1400, %rd1369;
	shr.u64 	%rd1402, %rd1401, 32;
	and.b64  	%rd1403, %rd1376, 4294967295;
	mul.wide.u32 	%rd1404, %r1521, %r1521;
	add.s64 	%rd1405, %rd1402, %rd1403;
	add.s64 	%rd1406, %rd1405, %rd1404;
	shr.u64 	%rd1407, %rd1406, 32;
	and.b64  	%rd1408, %rd1381, 4294967295;
	mul.wide.u32 	%rd1409, %r1520, %r1521;
	add.s64 	%rd1410, %rd1407, %rd1408;
	add.s64 	%rd1411, %rd1410, %rd1409;
	shr.u64 	%rd1412, %rd1411, 32;
	and.b64  	%rd1413, %rd1386, 4294967295;
	mul.wide.u32 	%rd1414, %r1519, %r1521;
	add.s64 	%rd1415, %rd1412, %rd1413;
	add.s64 	%rd1416, %rd1415, %rd1414;
	shr.u64 	%rd1417, %rd1416, 32;
	and.b64  	%rd1418, %rd1390, 4294967295;
	mul.wide.u32 	%rd1419, %r1518, %r1521;
	add.s64 	%rd1420, %rd1417, %rd1418;
	add.s64 	%rd1421, %rd1420, %rd1419;
	shr.u64 	%rd1422, %rd1421, 32;
	mul.wide.u32 	%rd1423, %r1517, %r1521;
	add.s64 	%rd1424, %rd1422, %rd1391;
	add.s64 	%rd1425, %rd1424, %rd1423;
	shr.u64 	%rd1426, %rd1425, 32;
	and.b64  	%rd1427, %rd1397, 4294967295;
	add.s64 	%rd1428, %rd1307, %rd1427;
	shr.u64 	%rd1429, %rd1428, 32;
	and.b64  	%rd1430, %rd1401, 4294967295;
	add.s64 	%rd1431, %rd1429, %rd1430;
	add.s64 	%rd1432, %rd1431, %rd1338;
	shr.u64 	%rd1433, %rd1432, 32;
	and.b64  	%rd1434, %rd1406, 4294967295;
	add.s64 	%rd1435, %rd1433, %rd1434;
	add.s64 	%rd1436, %rd1435, %rd1374;
	shr.u64 	%rd1437, %rd1436, 32;
	and.b64  	%rd1438, %rd1411, 4294967295;
	add.s64 	%rd1439, %rd1437, %rd1438;
	add.s64 	%rd1440, %rd1439, %rd1409;
	shr.u64 	%rd1441, %rd1440, 32;
	and.b64  	%rd1442, %rd1416, 4294967295;
	mul.wide.u32 	%rd1443, %r1520, %r1520;
	add.s64 	%rd1444, %rd1441, %rd1442;
	add.s64 	%rd1445, %rd1444, %rd1443;
	shr.u64 	%rd1446, %rd1445, 32;
	and.b64  	%rd1447, %rd1421, 4294967295;
	mul.wide.u32 	%rd1448, %r1519, %r1520;
	add.s64 	%rd1449, %rd1446, %rd1447;
	add.s64 	%rd1450, %rd1449, %rd1448;
	shr.u64 	%rd1451, %rd1450, 32;
	and.b64  	%rd1452, %rd1425, 4294967295;
	mul.wide.u32 	%rd1453, %r1518, %r1520;
	add.s64 	%rd1454, %rd1451, %rd1452;
	add.s64 	%rd1455, %rd1454, %rd1453;
	shr.u64 	%rd1456, %rd1455, 32;
	mul.wide.u32 	%rd1457, %r1517, %r1520;
	add.s64 	%rd1458, %rd1456, %rd1426;
	add.s64 	%rd1459, %rd1458, %rd1457;
	shr.u64 	%rd1460, %rd1459, 32;
	and.b64  	%rd1461, %rd1432, 4294967295;
	add.s64 	%rd1462, %rd1310, %rd1461;
	shr.u64 	%rd1463, %rd1462, 32;
	and.b64  	%rd1464, %rd1436, 4294967295;
	add.s64 	%rd1465, %rd1463, %rd1464;
	add.s64 	%rd1466, %rd1465, %rd1343;
	shr.u64 	%rd1467, %rd1466, 32;
	and.b64  	%rd1468, %rd1440, 4294967295;
	add.s64 	%rd1469, %rd1467, %rd1468;
	add.s64 	%rd1470, %rd1469, %rd1379;
	shr.u64 	%rd1471, %rd1470, 32;
	and.b64  	%rd1472, %rd1445, 4294967295;
	add.s64 	%rd1473, %rd1471, %rd1472;
	add.s64 	%rd1474, %rd1473, %rd1414;
	shr.u64 	%rd1475, %rd1474, 32;
	and.b64  	%rd1476, %rd1450, 4294967295;
	add.s64 	%rd1477, %rd1475, %rd1476;
	add.s64 	%rd1478, %rd1477, %rd1448;
	shr.u64 	%rd1479, %rd1478, 32;
	and.b64  	%rd1480, %rd1455, 4294967295;
	mul.wide.u32 	%rd1481, %r1519, %r1519;
	add.s64 	%rd1482, %rd1479, %rd1480;
	add.s64 	%rd1483, %rd1482, %rd1481;
	shr.u64 	%rd1484, %rd1483, 32;
	and.b64  	%rd1485, %rd1459, 4294967295;
	mul.wide.u32 	%rd1486, %r1518, %r1519;
	add.s64 	%rd1487, %rd1484, %rd1485;
	add.s64 	%rd1488, %rd1487, %rd1486;
	shr.u64 	%rd1489, %rd1488, 32;
	mul.wide.u32 	%rd1490, %r1517, %r1519;
	add.s64 	%rd1491, %rd1489, %rd1460;
	add.s64 	%rd1492, %rd1491, %rd1490;
	shr.u64 	%rd1493, %rd1492, 32;
	and.b64  	%rd1494, %rd1466, 4294967295;
	add.s64 	%rd1495, %rd1313, %rd1494;
	shr.u64 	%rd1496, %rd1495, 32;
	and.b64  	%rd1497, %rd1470, 4294967295;
	add.s64 	%rd1498, %rd1496, %rd1497;
	add.s64 	%rd1499, %rd1498, %rd1348;
	shr.u64 	%rd1500, %rd1499, 32;
	and.b64  	%rd1501, %rd1474, 4294967295;
	add.s64 	%rd1502, %rd1500, %rd1501;
	add.s64 	%rd1503, %rd1502, %rd1384;
	shr.u64 	%rd1504, %rd1503, 32;
	and.b64  	%rd1505, %rd1478, 4294967295;
	add.s64 	%rd1506, %rd1504, %rd1505;
	add.s64 	%rd1507, %rd1506, %rd1419;
	shr.u64 	%rd1508, %rd1507, 32;
	and.b64  	%rd1509, %rd1483, 4294967295;
	add.s64 	%rd1510, %rd1508, %rd1509;
	add.s64 	%rd1511, %rd1510, %rd1453;
	shr.u64 	%rd1512, %rd1511, 32;
	and.b64  	%rd1513, %rd1488, 4294967295;
	add.s64 	%rd1514, %rd1512, %rd1513;
	add.s64 	%rd1515, %rd1514, %rd1486;
	shr.u64 	%rd1516, %rd1515, 32;
	and.b64  	%rd1517, %rd1492, 4294967295;
	mul.wide.u32 	%rd1518, %r1518, %r1518;
	add.s64 	%rd1519, %rd1516, %rd1517;
	add.s64 	%rd1520, %rd1519, %rd1518;
	shr.u64 	%rd1521, %rd1520, 32;
	mul.wide.u32 	%rd1522, %r1517, %r1518;
	add.s64 	%rd1523, %rd1521, %rd1493;
	add.s64 	%rd1524, %rd1523, %rd1522;
	shr.u64 	%rd1525, %rd1524, 32;
	and.b64  	%rd1526, %rd1499, 4294967295;
	add.s64 	%rd1527, %rd1316, %rd1526;
	shr.u64 	%rd1528, %rd1527, 32;
	and.b64  	%rd1529, %rd1503, 4294967295;
	add.s64 	%rd1530, %rd1528, %rd1529;
	add.s64 	%rd1531, %rd1530, %rd1352;
	shr.u64 	%rd1532, %rd1531, 32;
	and.b64  	%rd1533, %rd1507, 4294967295;
	add.s64 	%rd1534, %rd1532, %rd1533;
	add.s64 	%rd1535, %rd1534, %rd1388;
	shr.u64 	%rd1536, %rd1535, 32;
	and.b64  	%rd1537, %rd1511, 4294967295;
	add.s64 	%rd1538, %rd1536, %rd1537;
	add.s64 	%rd1539, %rd1538, %rd1423;
	shr.u64 	%rd1540, %rd1539, 32;
	and.b64  	%rd1541, %rd1515, 4294967295;
	add.s64 	%rd1542, %rd1540, %rd1541;
	add.s64 	%rd1543, %rd1542, %rd1457;
	shr.u64 	%rd1544, %rd1543, 32;
	and.b64  	%rd1545, %rd1520, 4294967295;
	add.s64 	%rd1546, %rd1544, %rd1545;
	add.s64 	%rd1547, %rd1546, %rd1490;
	shr.u64 	%rd1548, %rd1547, 32;
	and.b64  	%rd1549, %rd1524, 4294967295;
	add.s64 	%rd1550, %rd1548, %rd1549;
	add.s64 	%rd1551, %rd1550, %rd1522;
	shr.u64 	%rd1552, %rd1551, 32;
	mul.wide.u32 	%rd1553, %r1517, %r1517;
	add.s64 	%rd1554, %rd1552, %rd1525;
	add.s64 	%rd1555, %rd1554, %rd1553;
	shr.u64 	%rd1556, %rd1555, 32;
	{ .reg .b32 tmp; mov.b64 {tmp, %r863}, %rd1555; }
	and.b64  	%rd1557, %rd1531, 4294967295;
	mul.lo.s64 	%rd1558, %rd1557, 977;
	cvt.u32.u64 	%r864, %rd1558;
	shr.u64 	%rd1559, %rd1558, 32;
	and.b64  	%rd1560, %rd1535, 4294967295;
	mad.lo.s64 	%rd1561, %rd1560, 977, %rd1559;
	shr.u64 	%rd1562, %rd1561, 32;
	and.b64  	%rd1563, %rd1539, 4294967295;
	mad.lo.s64 	%rd1564, %rd1563, 977, %rd1562;
	shr.u64 	%rd1565, %rd1564, 32;
	and.b64  	%rd1566, %rd1543, 4294967295;
	mad.lo.s64 	%rd1567, %rd1566, 977, %rd1565;
	shr.u64 	%rd1568, %rd1567, 32;
	and.b64  	%rd1569, %rd1547, 4294967295;
	mad.lo.s64 	%rd1570, %rd1569, 977, %rd1568;
	shr.u64 	%rd1571, %rd1570, 32;
	and.b64  	%rd1572, %rd1551, 4294967295;
	mad.lo.s64 	%rd1573, %rd1572, 977, %rd1571;
	shr.u64 	%rd1574, %rd1573, 32;
	and.b64  	%rd1575, %rd1555, 4294967295;
	mad.lo.s64 	%rd1576, %rd1575, 977, %rd1574;
	shr.u64 	%rd1577, %rd1576, 32;
	mad.lo.s64 	%rd1578, %rd1556, 977, %rd1577;
	{ .reg .b32 tmp; mov.b64 {tmp, %r865}, %rd1578; }
	add.s32 	%r1568, %r862, %r864;
	setp.lt.u32 	%p182, %r1568, %r862;
	selp.u64 	%rd1579, 1, 0, %p182;
	and.b64  	%rd1580, %rd1320, 4294967295;
	and.b64  	%rd1581, %rd1561, 4294967295;
	add.s64 	%rd1582, %rd1580, %rd1579;
	add.s64 	%rd1583, %rd1582, %rd1581;
	shr.u64 	%rd1584, %rd1583, 32;
	and.b64  	%rd1585, %rd1357, 4294967295;
	and.b64  	%rd1586, %rd1564, 4294967295;
	add.s64 	%rd1587, %rd1584, %rd1585;
	add.s64 	%rd1588, %rd1587, %rd1586;
	shr.u64 	%rd1589, %rd1588, 32;
	and.b64  	%rd1590, %rd1393, 4294967295;
	and.b64  	%rd1591, %rd1567, 4294967295;
	add.s64 	%rd1592, %rd1589, %rd1590;
	add.s64 	%rd1593, %rd1592, %rd1591;
	shr.u64 	%rd1594, %rd1593, 32;
	and.b64  	%rd1595, %rd1428, 4294967295;
	and.b64  	%rd1596, %rd1570, 4294967295;
	add.s64 	%rd1597, %rd1594, %rd1595;
	add.s64 	%rd1598, %rd1597, %rd1596;
	shr.u64 	%rd1599, %rd1598, 32;
	and.b64  	%rd1600, %rd1462, 4294967295;
	and.b64  	%rd1601, %rd1573, 4294967295;
	add.s64 	%rd1602, %rd1599, %rd1600;
	add.s64 	%rd1603, %rd1602, %rd1601;
	shr.u64 	%rd1604, %rd1603, 32;
	and.b64  	%rd1605, %rd1495, 4294967295;
	and.b64  	%rd1606, %rd1576, 4294967295;
	add.s64 	%rd1607, %rd1604, %rd1605;
	add.s64 	%rd1608, %rd1607, %rd1606;
	shr.u64 	%rd1609, %rd1608, 32;
	and.b64  	%rd1610, %rd1527, 4294967295;
	and.b64  	%rd1611, %rd1578, 4294967295;
	add.s64 	%rd1612, %rd1609, %rd1610;
	add.s64 	%rd1613, %rd1612, %rd1611;
	{ .reg .b32 tmp; mov.b64 {tmp, %r866}, %rd1613; }
	add.s32 	%r867, %r866, %r865;
	and.b64  	%rd1614, %rd1583, 4294967295;
	add.s64 	%rd3991, %rd1614, %rd1557;
	shr.u64 	%rd1615, %rd3991, 32;
	and.b64  	%rd1616, %rd1588, 4294967295;
	add.s64 	%rd1617, %rd1615, %rd1616;
	add.s64 	%rd3992, %rd1617, %rd1560;
	shr.u64 	%rd1618, %rd3992, 32;
	and.b64  	%rd1619, %rd1593, 4294967295;
	add.s64 	%rd1620, %rd1618, %rd1619;
	add.s64 	%rd3993, %rd1620, %rd1563;
	shr.u64 	%rd1621, %rd3993, 32;
	and.b64  	%rd1622, %rd1598, 4294967295;
	add.s64 	%rd1623, %rd1621, %rd1622;
	add.s64 	%rd3994, %rd1623, %rd1566;
	shr.u64 	%rd1624, %rd3994, 32;
	and.b64  	%rd1625, %rd1603, 4294967295;
	add.s64 	%rd1626, %rd1624, %rd1625;
	add.s64 	%rd3995, %rd1626, %rd1569;
	shr.u64 	%rd1627, %rd3995, 32;
	and.b64  	%rd1628, %rd1608, 4294967295;
	add.s64 	%rd1629, %rd1627, %rd1628;
	add.s64 	%rd3996, %rd1629, %rd1572;
	shr.u64 	%rd1630, %rd3996, 32;
	and.b64  	%rd1631, %rd1613, 4294967295;
	add.s64 	%rd1632, %rd1630, %rd1631;
	add.s64 	%rd3997, %rd1632, %rd1575;
	{ .reg .b32 tmp; mov.b64 {tmp, %r868}, %rd3997; }
	add.s32 	%r869, %r867, %r868;
	add.s32 	%r185, %r869, %r863;
	setp.eq.s32 	%p183, %r185, 0;
	mov.pred 	%p737, 0;
	@%p183 bra 	$L__BB0_102;
	cvt.u64.u32 	%rd1633, %r185;
	mul.wide.u32 	%rd1634, %r185, 977;
	cvt.u32.u64 	%r870, %rd1634;
	shr.u64 	%rd1635, %rd1634, 32;
	add.s64 	%rd1636, %rd1635, %rd1633;
	shr.u64 	%rd1637, %rd1636, 32;
	add.s32 	%r186, %r1568, %r870;
	setp.lt.u32 	%p184, %r186, %r1568;
	selp.u64 	%rd1638, 1, 0, %p184;
	and.b64  	%rd1639, %rd3991, 4294967295;
	and.b64  	%rd1640, %rd1636, 4294967295;
	add.s64 	%rd1641, %rd1639, %rd1638;
	add.s64 	%rd3991, %rd1641, %rd1640;
	shr.u64 	%rd1642, %rd3991, 32;
	and.b64  	%rd1643, %rd3992, 4294967295;
	add.s64 	%rd1644, %rd1642, %rd1643;
	add.s64 	%rd3992, %rd1644, %rd1637;
	shr.u64 	%rd1645, %rd3992, 32;
	and.b64  	%rd1646, %rd3993, 4294967295;
	add.s64 	%rd3993, %rd1645, %rd1646;
	shr.u64 	%rd1647, %rd3993, 32;
	and.b64  	%rd1648, %rd3994, 4294967295;
	add.s64 	%rd3994, %rd1647, %rd1648;
	shr.u64 	%rd1649, %rd3994, 32;
	and.b64  	%rd1650, %rd3995, 4294967295;
	add.s64 	%rd3995, %rd1649, %rd1650;
	shr.u64 	%rd1651, %rd3995, 32;
	and.b64  	%rd1652, %rd3996, 4294967295;
	add.s64 	%rd3996, %rd1651, %rd1652;
	shr.u64 	%rd1653, %rd3996, 32;
	and.b64  	%rd1654, %rd3997, 4294967295;
	add.s64 	%rd3997, %rd1653, %rd1654;
	setp.gt.u64 	%p737, %rd3997, 4294967295;
	mov.u32 	%r1568, %r186;
$L__BB0_102:
	ld.const.u32 	%rd98, [const_p+12];
	ld.const.u32 	%rd99, [const_p+16];
	ld.const.u32 	%rd100, [const_p+8];
	ld.const.u32 	%rd101, [const_p+20];
	ld.const.u32 	%rd102, [const_p+4];
	ld.const.u32 	%rd103, [const_p+24];
	cvt.u32.u64 	%r1575, %rd3997;
	cvt.u32.u64 	%r1574, %rd3996;
	cvt.u32.u64 	%r1573, %rd3995;
	cvt.u32.u64 	%r1572, %rd3994;
	cvt.u32.u64 	%r1571, %rd3993;
	cvt.u32.u64 	%r1570, %rd3992;
	cvt.u32.u64 	%r1569, %rd3991;
	ld.const.u32 	%r871, [const_p+28];
	setp.lt.u32 	%p185, %r871, %r1575;
	or.pred  	%p186, %p737, %p185;
	@%p186 bra 	$L__BB0_116;
	setp.gt.u32 	%p187, %r871, %r1575;
	@%p187 bra 	$L__BB0_117;
	cvt.u32.u64 	%r872, %rd103;
	setp.lt.u32 	%p188, %r872, %r1574;
	@%p188 bra 	$L__BB0_116;
	setp.gt.u32 	%p189, %r872, %r1574;
	@%p189 bra 	$L__BB0_117;
	cvt.u32.u64 	%r874, %rd101;
	setp.lt.u32 	%p190, %r874, %r1573;
	@%p190 bra 	$L__BB0_116;
	setp.gt.u32 	%p191, %r874, %r1573;
	@%p191 bra 	$L__BB0_117;
	cvt.u32.u64 	%r876, %rd99;
	setp.lt.u32 	%p192, %r876, %r1572;
	@%p192 bra 	$L__BB0_116;
	setp.gt.u32 	%p193, %r876, %r1572;
	@%p193 bra 	$L__BB0_117;
	cvt.u32.u64 	%r878, %rd98;
	setp.lt.u32 	%p194, %r878, %r1571;
	@%p194 bra 	$L__BB0_116;
	setp.gt.u32 	%p195, %r878, %r1571;
	@%p195 bra 	$L__BB0_117;
	cvt.u32.u64 	%r880, %rd100;
	setp.lt.u32 	%p196, %r880, %r1570;
	@%p196 bra 	$L__BB0_116;
	setp.gt.u32 	%p197, %r880, %r1570;
	@%p197 bra 	$L__BB0_117;
	cvt.u32.u64 	%r882, %rd102;
	setp.lt.u32 	%p198, %r882, %r1569;
	@%p198 bra 	$L__BB0_116;
	setp.gt.u32 	%p199, %r882, %r1569;
	ld.const.u32 	%r884, [const_p];
	setp.lt.u32 	%p200, %r1568, %r884;
	or.pred  	%p201, %p199, %p200;
	@%p201 bra 	$L__BB0_117;
$L__BB0_116:
	cvt.u32.u64 	%r886, %rd98;
	cvt.u32.u64 	%r887, %rd100;
	cvt.u32.u64 	%r888, %rd102;
	cvt.u32.u64 	%r889, %rd103;
	cvt.u32.u64 	%r890, %rd101;
	cvt.u32.u64 	%r891, %rd99;
	ld.const.u32 	%r892, [const_p];
	setp.lt.u32 	%p202, %r1568, %r892;
	selp.s64 	%rd1656, -1, 0, %p202;
	sub.s32 	%r1568, %r1568, %r892;
	and.b64  	%rd1657, %rd3991, 4294967295;
	add.s64 	%rd1658, %rd1657, %rd1656;
	setp.lt.u64 	%p203, %rd1658, %rd102;
	selp.s64 	%rd1659, -1, 0, %p203;
	cvt.u32.u64 	%r893, %rd1658;
	sub.s32 	%r1569, %r893, %r888;
	and.b64  	%rd1660, %rd3992, 4294967295;
	add.s64 	%rd1661, %rd1660, %rd1659;
	setp.lt.u64 	%p204, %rd1661, %rd100;
	selp.s64 	%rd1662, -1, 0, %p204;
	cvt.u32.u64 	%r894, %rd1661;
	sub.s32 	%r1570, %r894, %r887;
	and.b64  	%rd1663, %rd3993, 4294967295;
	add.s64 	%rd1664, %rd1663, %rd1662;
	setp.lt.u64 	%p205, %rd1664, %rd98;
	selp.s64 	%rd1665, -1, 0, %p205;
	cvt.u32.u64 	%r895, %rd1664;
	sub.s32 	%r1571, %r895, %r886;
	and.b64  	%rd1666, %rd3994, 4294967295;
	add.s64 	%rd1667, %rd1666, %rd1665;
	setp.lt.u64 	%p206, %rd1667, %rd99;
	selp.s64 	%rd1668, -1, 0, %p206;
	cvt.u32.u64 	%r896, %rd1667;
	sub.s32 	%r1572, %r896, %r891;
	and.b64  	%rd1669, %rd3995, 4294967295;
	add.s64 	%rd1670, %rd1669, %rd1668;
	setp.lt.u64 	%p207, %rd1670, %rd101;
	selp.s64 	%rd1671, -1, 0, %p207;
	cvt.u32.u64 	%r897, %rd1670;
	sub.s32 	%r1573, %r897, %r890;
	and.b64  	%rd1672, %rd3996, 4294967295;
	add.s64 	%rd1673, %rd1672, %rd1671;
	setp.lt.u64 	%p208, %rd1673, %rd103;
	selp.s32 	%r898, -1, 0, %p208;
	cvt.u32.u64 	%r899, %rd1673;
	sub.s32 	%r1574, %r899, %r889;
	add.s32 	%r900, %r1575, %r898;
	sub.s32 	%r1575, %r900, %r871;
$L__BB0_117:
	ld.const.u32 	%r212, [const_p];
	setp.gt.u32 	%p209, %r1575, %r871;
	@%p209 bra 	$L__BB0_130;
	bra.uni 	$L__BB0_131;
$L__BB0_118:
	cvt.u32.u64 	%r901, %rd103;
	setp.gt.u32 	%p211, %r1574, %r901;
	@%p211 bra 	$L__BB0_130;
	setp.lt.u32 	%p212, %r1574, %r901;
	@%p212 bra 	$L__BB0_132;
	cvt.u32.u64 	%r903, %rd101;
	setp.gt.u32 	%p213, %r1573, %r903;
	@%p213 bra 	$L__BB0_130;
	setp.lt.u32 	%p214, %r1573, %r903;
	@%p214 bra 	$L__BB0_132;
	cvt.u32.u64 	%r905, %rd99;
	setp.gt.u32 	%p215, %r1572, %r905;
	@%p215 bra 	$L__BB0_130;
	setp.lt.u32 	%p216, %r1572, %r905;
	@%p216 bra 	$L__BB0_132;
	cvt.u32.u64 	%r907, %rd98;
	setp.gt.u32 	%p217, %r1571, %r907;
	@%p217 bra 	$L__BB0_130;
	setp.lt.u32 	%p218, %r1571, %r907;
	@%p218 bra 	$L__BB0_132;
	cvt.u32.u64 	%r909, %rd100;
	setp.gt.u32 	%p219, %r1570, %r909;
	@%p219 bra 	$L__BB0_130;
	setp.lt.u32 	%p220, %r1570, %r909;
	@%p220 bra 	$L__BB0_132;
	cvt.u32.u64 	%r911, %rd102;
	setp.gt.u32 	%p221, %r1569, %r911;
	@%p221 bra 	$L__BB0_130;
	setp.lt.u32 	%p222, %r1569, %r911;
	setp.lt.u32 	%p223, %r1568, %r212;
	or.pred  	%p224, %p222, %p223;
	@%p224 bra 	$L__BB0_132;
$L__BB0_130:
	cvt.u32.u64 	%r913, %rd98;
	cvt.u32.u64 	%r914, %rd100;
	cvt.u32.u64 	%r915, %rd102;
	cvt.u32.u64 	%r916, %rd103;
	cvt.u32.u64 	%r917, %rd101;
	cvt.u32.u64 	%r918, %rd99;
	setp.lt.u32 	%p225, %r1568, %r212;
	selp.s64 	%rd1674, -1, 0, %p225;
	sub.s32 	%r1568, %r1568, %r212;
	cvt.u64.u32 	%rd1675, %r1569;
	add.s64 	%rd1676, %rd1674, %rd1675;
	setp.lt.u64 	%p226, %rd1676, %rd102;
	selp.s64 	%rd1677, -1, 0, %p226;
	cvt.u32.u64 	%r919, %rd1676;
	sub.s32 	%r1569, %r919, %r915;
	cvt.u64.u32 	%rd1678, %r1570;
	add.s64 	%rd1679, %rd1677, %rd1678;
	setp.lt.u64 	%p227, %rd1679, %rd100;
	selp.s64 	%rd1680, -1, 0, %p227;
	cvt.u32.u64 	%r920, %rd1679;
	sub.s32 	%r1570, %r920, %r914;
	cvt.u64.u32 	%rd1681, %r1571;
	add.s64 	%rd1682, %rd1680, %rd1681;
	setp.lt.u64 	%p228, %rd1682, %rd98;
	selp.s64 	%rd1683, -1, 0, %p228;
	cvt.u32.u64 	%r921, %rd1682;
	sub.s32 	%r1571, %r921, %r913;
	cvt.u64.u32 	%rd1684, %r1572;
	add.s64 	%rd1685, %rd1683, %rd1684;
	setp.lt.u64 	%p229, %rd1685, %rd99;
	selp.s64 	%rd1686, -1, 0, %p229;
	cvt.u32.u64 	%r922, %rd1685;
	sub.s32 	%r1572, %r922, %r918;
	cvt.u64.u32 	%rd1687, %r1573;
	add.s64 	%rd1688, %rd1686, %rd1687;
	setp.lt.u64 	%p230, %rd1688, %rd101;
	selp.s64 	%rd1689, -1, 0, %p230;
	cvt.u32.u64 	%r923, %rd1688;
	sub.s32 	%r1573, %r923, %r917;
	cvt.u64.u32 	%rd1690, %r1574;
	add.s64 	%rd1691, %rd1689, %rd1690;
	setp.lt.u64 	%p231, %rd1691, %rd103;
	selp.s32 	%r924, -1, 0, %p231;
	cvt.u32.u64 	%r925, %rd1691;
	sub.s32 	%r1574, %r925, %r916;
	add.s32 	%r926, %r1575, %r924;
	sub.s32 	%r1575, %r926, %r871;
	bra.uni 	$L__BB0_132;
$L__BB0_131:
	setp.lt.u32 	%p210, %r1575, %r871;
	@%p210 bra 	$L__BB0_132;
	bra.uni 	$L__BB0_118;
$L__BB0_132:
	shl.b32 	%r927, %r1568, 3;
	shr.u32 	%r928, %r1568, 29;
	cvt.u64.u32 	%rd1692, %r928;
	mul.wide.u32 	%rd1693, %r1569, 8;
	or.b64  	%rd1694, %rd1693, %rd1692;
	shr.u64 	%rd1695, %rd1693, 32;
	mul.wide.u32 	%rd1696, %r1570, 8;
	or.b64  	%rd1697, %rd1696, %rd1695;
	shr.u64 	%rd1698, %rd1696, 32;
	mul.wide.u32 	%rd1699, %r1571, 8;
	or.b64  	%rd1700, %rd1699, %rd1698;
	shr.u64 	%rd1701, %rd1699, 32;
	mul.wide.u32 	%rd1702, %r1572, 8;
	add.s64 	%rd1703, %rd1702, %rd1701;
	shr.u64 	%rd1704, %rd1703, 32;
	mul.wide.u32 	%rd1705, %r1573, 8;
	add.s64 	%rd1706, %rd1705, %rd1704;
	shr.u64 	%rd1707, %rd1706, 32;
	mul.wide.u32 	%rd1708, %r1574, 8;
	add.s64 	%rd1709, %rd1708, %rd1707;
	shr.u64 	%rd1710, %rd1709, 32;
	mul.wide.u32 	%rd1711, %r1575, 8;
	add.s64 	%rd1712, %rd1711, %rd1710;
	shr.u64 	%rd1713, %rd1712, 32;
	{ .reg .b32 tmp; mov.b64 {tmp, %r929}, %rd1712; }
	mad.lo.s32 	%r1585, %r929, 977, %r927;
	setp.lt.u32 	%p233, %r1585, %r927;
	selp.u64 	%rd1714, 1, 0, %p233;
	and.b64  	%rd1715, %rd1694, 4294967295;
	add.s64 	%rd1716, %rd1715, %rd1714;
	shr.u64 	%rd1717, %rd1716, 32;
	and.b64  	%rd1718, %rd1697, 4294967295;
	add.s64 	%rd1719, %rd1717, %rd1718;
	shr.u64 	%rd1720, %rd1719, 32;
	and.b64  	%rd1721, %rd1700, 4294967295;
	add.s64 	%rd1722, %rd1720, %rd1721;
	shr.u64 	%rd1723, %rd1722, 32;
	and.b64  	%rd1724, %rd1703, 4294967295;
	add.s64 	%rd1725, %rd1723, %rd1724;
	shr.u64 	%rd1726, %rd1725, 32;
	and.b64  	%rd1727, %rd1706, 4294967295;
	add.s64 	%rd1728, %rd1726, %rd1727;
	shr.u64 	%rd1729, %rd1728, 32;
	and.b64  	%rd1730, %rd1709, 4294967295;
	add.s64 	%rd1731, %rd1729, %rd1730;
	shr.u64 	%rd1732, %rd1731, 32;
	and.b64  	%rd1733, %rd1712, 4294967295;
	add.s64 	%rd1734, %rd1732, %rd1733;
	{ .reg .b32 tmp; mov.b64 {tmp, %r930}, %rd1734; }
	and.b64  	%rd1735, %rd1716, 4294967295;
	add.s64 	%rd3998, %rd1735, %rd1713;
	shr.u64 	%rd1736, %rd3998, 32;
	and.b64  	%rd1737, %rd1719, 4294967295;
	add.s64 	%rd3999, %rd1736, %rd1737;
	shr.u64 	%rd1738, %rd3999, 32;
	and.b64  	%rd1739, %rd1722, 4294967295;
	add.s64 	%rd4000, %rd1738, %rd1739;
	shr.u64 	%rd1740, %rd4000, 32;
	and.b64  	%rd1741, %rd1725, 4294967295;
	add.s64 	%rd4001, %rd1740, %rd1741;
	shr.u64 	%rd1742, %rd4001, 32;
	and.b64  	%rd1743, %rd1728, 4294967295;
	add.s64 	%rd4002, %rd1742, %rd1743;
	shr.u64 	%rd1744, %rd4002, 32;
	and.b64  	%rd1745, %rd1731, 4294967295;
	add.s64 	%rd4003, %rd1744, %rd1745;
	shr.u64 	%rd1746, %rd4003, 32;
	and.b64  	%rd1747, %rd1734, 4294967295;
	add.s64 	%rd4004, %rd1746, %rd1747;
	{ .reg .b32 tmp; mov.b64 {tmp, %r931}, %rd4004; }
	add.s32 	%r230, %r930, %r931;
	setp.eq.s32 	%p234, %r230, 0;
	mov.pred 	%p738, 0;
	@%p234 bra 	$L__BB0_134;
	mad.lo.s32 	%r231, %r230, 977, %r1585;
	setp.lt.u32 	%p235, %r231, %r1585;
	selp.u64 	%rd1748, 1, 0, %p235;
	and.b64  	%rd1749, %rd3998, 4294967295;
	cvt.u64.u32 	%rd1750, %r230;
	add.s64 	%rd1751, %rd1749, %rd1748;
	add.s64 	%rd3998, %rd1751, %rd1750;
	shr.u64 	%rd1752, %rd3998, 32;
	and.b64  	%rd1753, %rd3999, 4294967295;
	add.s64 	%rd3999, %rd1752, %rd1753;
	shr.u64 	%rd1754, %rd3999, 32;
	and.b64  	%rd1755, %rd4000, 4294967295;
	add.s64 	%rd4000, %rd1754, %rd1755;
	shr.u64 	%rd1756, %rd4000, 32;
	and.b64  	%rd1757, %rd4001, 4294967295;
	add.s64 	%rd4001, %rd1756, %rd1757;
	shr.u64 	%rd1758, %rd4001, 32;
	and.b64  	%rd1759, %rd4002, 4294967295;
	add.s64 	%rd4002, %rd1758, %rd1759;
	shr.u64 	%rd1760, %rd4002, 32;
	and.b64  	%rd1761, %rd4003, 4294967295;
	add.s64 	%rd4003, %rd1760, %rd1761;
	shr.u64 	%rd1762, %rd4003, 32;
	and.b64  	%rd1763, %rd4004, 4294967295;
	add.s64 	%rd4004, %rd1762, %rd1763;
	setp.gt.u64 	%p738, %rd4004, 4294967295;
	mov.u32 	%r1585, %r231;
$L__BB0_134:
	cvt.u32.u64 	%r1592, %rd4004;
	cvt.u32.u64 	%r1591, %rd4003;
	cvt.u32.u64 	%r1590, %rd4002;
	cvt.u32.u64 	%r1589, %rd4001;
	cvt.u32.u64 	%r1588, %rd4000;
	cvt.u32.u64 	%r1587, %rd3999;
	cvt.u32.u64 	%r1586, %rd3998;
	setp.lt.u32 	%p236, %r871, %r1592;
	or.pred  	%p237, %p738, %p236;
	@%p237 bra 	$L__BB0_148;
	setp.gt.u32 	%p238, %r871, %r1592;
	@%p238 bra 	$L__BB0_149;
	cvt.u32.u64 	%r932, %rd103;
	setp.lt.u32 	%p239, %r932, %r1591;
	@%p239 bra 	$L__BB0_148;
	setp.gt.u32 	%p240, %r932, %r1591;
	@%p240 bra 	$L__BB0_149;
	cvt.u32.u64 	%r934, %rd101;
	setp.lt.u32 	%p241, %r934, %r1590;
	@%p241 bra 	$L__BB0_148;
	setp.gt.u32 	%p242, %r934, %r1590;
	@%p242 bra 	$L__BB0_149;
	cvt.u32.u64 	%r936, %rd99;
	setp.lt.u32 	%p243, %r936, %r1589;
	@%p243 bra 	$L__BB0_148;
	setp.gt.u32 	%p244, %r936, %r1589;
	@%p244 bra 	$L__BB0_149;
	cvt.u32.u64 	%r938, %rd98;
	setp.lt.u32 	%p245, %r938, %r1588;
	@%p245 bra 	$L__BB0_148;
	setp.gt.u32 	%p246, %r938, %r1588;
	@%p246 bra 	$L__BB0_149;
	cvt.u32.u64 	%r940, %rd100;
	setp.lt.u32 	%p247, %r940, %r1587;
	@%p247 bra 	$L__BB0_148;
	setp.gt.u32 	%p248, %r940, %r1587;
	@%p248 bra 	$L__BB0_149;
	cvt.u32.u64 	%r942, %rd102;
	setp.lt.u32 	%p249, %r942, %r1586;
	@%p249 bra 	$L__BB0_148;
	setp.gt.u32 	%p250, %r942, %r1586;
	setp.lt.u32 	%p251, %r1585, %r212;
	or.pred  	%p252, %p250, %p251;
	@%p252 bra 	$L__BB0_149;
$L__BB0_148:
	cvt.u32.u64 	%r944, %rd98;
	cvt.u32.u64 	%r945, %rd100;
	cvt.u32.u64 	%r946, %rd102;
	cvt.u32.u64 	%r947, %rd103;
	cvt.u32.u64 	%r948, %rd101;
	cvt.u32.u64 	%r949, %rd99;
	setp.lt.u32 	%p253, %r1585, %r212;
	selp.s64 	%rd1765, -1, 0, %p253;
	sub.s32 	%r1585, %r1585, %r212;
	and.b64  	%rd1766, %rd3998, 4294967295;
	add.s64 	%rd1767, %rd1766, %rd1765;
	setp.lt.u64 	%p254, %rd1767, %rd102;
	selp.s64 	%rd1768, -1, 0, %p254;
	cvt.u32.u64 	%r951, %rd1767;
	sub.s32 	%r1586, %r951, %r946;
	and.b64  	%rd1769, %rd3999, 4294967295;
	add.s64 	%rd1770, %rd1769, %rd1768;
	setp.lt.u64 	%p255, %rd1770, %rd100;
	selp.s64 	%rd1771, -1, 0, %p255;
	cvt.u32.u64 	%r952, %rd1770;
	sub.s32 	%r1587, %r952, %r945;
	and.b64  	%rd1772, %rd4000, 4294967295;
	add.s64 	%rd1773, %rd1772, %rd1771;
	setp.lt.u64 	%p256, %rd1773, %rd98;
	selp.s64 	%rd1774, -1, 0, %p256;
	cvt.u32.u64 	%r953, %rd1773;
	sub.s32 	%r1588, %r953, %r944;
	and.b64  	%rd1775, %rd4001, 4294967295;
	add.s64 	%rd1776, %rd1775, %rd1774;
	setp.lt.u64 	%p257, %rd1776, %rd99;
	selp.s64 	%rd1777, -1, 0, %p257;
	cvt.u32.u64 	%r954, %rd1776;
	sub.s32 	%r1589, %r954, %r949;
	and.b64  	%rd1778, %rd4002, 4294967295;
	add.s64 	%rd1779, %rd1778, %rd1777;
	setp.lt.u64 	%p258, %rd1779, %rd101;
	selp.s64 	%rd1780, -1, 0, %p258;
	cvt.u32.u64 	%r955, %rd1779;
	sub.s32 	%r1590, %r955, %r948;
	and.b64  	%rd1781, %rd4003, 4294967295;
	add.s64 	%rd1782, %rd1781, %rd1780;
	setp.lt.u64 	%p259, %rd1782, %rd103;
	selp.s32 	%r956, -1, 0, %p259;
	cvt.u32.u64 	%r957, %rd1782;
	sub.s32 	%r1591, %r957, %r947;
	add.s32 	%r958, %r1592, %r956;
	sub.s32 	%r1592, %r958, %r871;
$L__BB0_149:
	setp.gt.u32 	%p260, %r1592, %r871;
	@%p260 bra 	$L__BB0_162;
	bra.uni 	$L__BB0_163;
$L__BB0_150:
	cvt.u32.u64 	%r959, %rd103;
	setp.gt.u32 	%p262, %r1591, %r959;
	@%p262 bra 	$L__BB0_162;
	setp.lt.u32 	%p263, %r1591, %r959;
	@%p263 bra 	$L__BB0_164;
	cvt.u32.u64 	%r961, %rd101;
	setp.gt.u32 	%p264, %r1590, %r961;
	@%p264 bra 	$L__BB0_162;
	setp.lt.u32 	%p265, %r1590, %r961;
	@%p265 bra 	$L__BB0_164;
	cvt.u32.u64 	%r963, %rd99;
	setp.gt.u32 	%p266, %r1589, %r963;
	@%p266 bra 	$L__BB0_162;
	setp.lt.u32 	%p267, %r1589, %r963;
	@%p267 bra 	$L__BB0_164;
	cvt.u32.u64 	%r965, %rd98;
	setp.gt.u32 	%p268, %r1588, %r965;
	@%p268 bra 	$L__BB0_162;
	setp.lt.u32 	%p269, %r1588, %r965;
	@%p269 bra 	$L__BB0_164;
	cvt.u32.u64 	%r967, %rd100;
	setp.gt.u32 	%p270, %r1587, %r967;
	@%p270 bra 	$L__BB0_162;
	setp.lt.u32 	%p271, %r1587, %r967;
	@%p271 bra 	$L__BB0_164;
	cvt.u32.u64 	%r969, %rd102;
	setp.gt.u32 	%p272, %r1586, %r969;
	@%p272 bra 	$L__BB0_162;
	setp.lt.u32 	%p273, %r1586, %r969;
	setp.lt.u32 	%p274, %r1585, %r212;
	or.pred  	%p275, %p273, %p274;
	@%p275 bra 	$L__BB0_164;
$L__BB0_162:
	cvt.u32.u64 	%r971, %rd98;
	cvt.u32.u64 	%r972, %rd100;
	cvt.u32.u64 	%r973, %rd102;
	cvt.u32.u64 	%r974, %rd103;
	cvt.u32.u64 	%r975, %rd101;
	cvt.u32.u64 	%r976, %rd99;
	setp.lt.u32 	%p276, %r1585, %r212;
	selp.s64 	%rd1783, -1, 0, %p276;
	sub.s32 	%r1585, %r1585, %r212;
	cvt.u64.u32 	%rd1784, %r1586;
	add.s64 	%rd1785, %rd1783, %rd1784;
	setp.lt.u64 	%p277, %rd1785, %rd102;
	selp.s64 	%rd1786, -1, 0, %p277;
	cvt.u32.u64 	%r977, %rd1785;
	sub.s32 	%r1586, %r977, %r973;
	cvt.u64.u32 	%rd1787, %r1587;
	add.s64 	%rd1788, %rd1786, %rd1787;
	setp.lt.u64 	%p278, %rd1788, %rd100;
	selp.s64 	%rd1789, -1, 0, %p278;
	cvt.u32.u64 	%r978, %rd1788;
	sub.s32 	%r1587, %r978, %r972;
	cvt.u64.u32 	%rd1790, %r1588;
	add.s64 	%rd1791, %rd1789, %rd1790;
	setp.lt.u64 	%p279, %rd1791, %rd98;
	selp.s64 	%rd1792, -1, 0, %p279;
	cvt.u32.u64 	%r979, %rd1791;
	sub.s32 	%r1588, %r979, %r971;
	cvt.u64.u32 	%rd1793, %r1589;
	add.s64 	%rd1794, %rd1792, %rd1793;
	setp.lt.u64 	%p280, %rd1794, %rd99;
	selp.s64 	%rd1795, -1, 0, %p280;
	cvt.u32.u64 	%r980, %rd1794;
	sub.s32 	%r1589, %r980, %r976;
	cvt.u64.u32 	%rd1796, %r1590;
	add.s64 	%rd1797, %rd1795, %rd1796;
	setp.lt.u64 	%p281, %rd1797, %rd101;
	selp.s64 	%rd1798, -1, 0, %p281;
	cvt.u32.u64 	%r981, %rd1797;
	sub.s32 	%r1590, %r981, %r975;
	cvt.u64.u32 	%rd1799, %r1591;
	add.s64 	%rd1800, %rd1798, %rd1799;
	setp.lt.u64 	%p282, %rd1800, %rd103;
	selp.s32 	%r982, -1, 0, %p282;
	cvt.u32.u64 	%r983, %rd1800;
	sub.s32 	%r1591, %r983, %r974;
	add.s32 	%r984, %r1592, %r982;
	sub.s32 	%r1592, %r984, %r871;
	bra.uni 	$L__BB0_164;
$L__BB0_163:
	setp.lt.u32 	%p261, %r1592, %r871;
	@%p261 bra 	$L__BB0_164;
	bra.uni 	$L__BB0_150;
$L__BB0_164:
	mul.wide.u32 	%rd1801, %r1733, %r1733;
	cvt.u32.u64 	%r985, %rd1801;
	shr.u64 	%rd1802, %rd1801, 32;
	mul.wide.u32 	%rd1803, %r1732, %r1733;
	add.s64 	%rd1804, %rd1802, %rd1803;
	shr.u64 	%rd1805, %rd1804, 32;
	mul.wide.u32 	%rd1806, %r1731, %r1733;
	add.s64 	%rd1807, %rd1805, %rd1806;
	shr.u64 	%rd1808, %rd1807, 32;
	mul.wide.u32 	%rd1809, %r1730, %r1733;
	add.s64 	%rd1810, %rd1808, %rd1809;
	shr.u64 	%rd1811, %rd1810, 32;
	mul.wide.u32 	%rd1812, %r1729, %r1733;
	add.s64 	%rd1813, %rd1811, %rd1812;
	shr.u64 	%rd1814, %rd1813, 32;
	mul.wide.u32 	%rd1815, %r1728, %r1733;
	add.s64 	%rd1816, %rd1814, %rd1815;
	shr.u64 	%rd1817, %rd1816, 32;
	mul.wide.u32 	%rd1818, %r1727, %r1733;
	add.s64 	%rd1819, %rd1817, %rd1818;
	shr.u64 	%rd1820, %rd1819, 32;
	mul.wide.u32 	%rd1821, %r1726, %r1733;
	add.s64 	%rd1822, %rd1820, %rd1821;
	shr.u64 	%rd1823, %rd1822, 32;
	and.b64  	%rd1824, %rd1804, 4294967295;
	add.s64 	%rd1825, %rd1803, %rd1824;
	shr.u64 	%rd1826, %rd1825, 32;
	and.b64  	%rd1827, %rd1807, 4294967295;
	mul.wide.u32 	%rd1828, %r1732, %r1732;
	add.s64 	%rd1829, %rd1826, %rd1827;
	add.s64 	%rd1830, %rd1829, %rd1828;
	shr.u64 	%rd1831, %rd1830, 32;
	and.b64  	%rd1832, %rd1810, 4294967295;
	mul.wide.u32 	%rd1833, %r1731, %r1732;
	add.s64 	%rd1834, %rd1831, %rd1832;
	add.s64 	%rd1835, %rd1834, %rd1833;
	shr.u64 	%rd1836, %rd1835, 32;
	and.b64  	%rd1837, %rd1813, 4294967295;
	mul.wide.u32 	%rd1838, %r1730, %r1732;
	add.s64 	%rd1839, %rd1836, %rd1837;
	add.s64 	%rd1840, %rd1839, %rd1838;
	shr.u64 	%rd1841, %rd1840, 32;
	and.b64  	%rd1842, %rd1816, 4294967295;
	mul.wide.u32 	%rd1843, %r1729, %r1732;
	add.s64 	%rd1844, %rd1841, %rd1842;
	add.s64 	%rd1845, %rd1844, %rd1843;
	shr.u64 	%rd1846, %rd1845, 32;
	and.b64  	%rd1847, %rd1819, 4294967295;
	mul.wide.u32 	%rd1848, %r1728, %r1732;
	add.s64 	%rd1849, %rd1846, %rd1847;
	add.s64 	%rd1850, %rd1849, %rd1848;
	shr.u64 	%rd1851, %rd1850, 32;
	and.b64  	%rd1852, %rd1822, 4294967295;
	mul.wide.u32 	%rd1853, %r1727, %r1732;
	add.s64 	%rd1854, %rd1851, %rd1852;
	add.s64 	%rd1855, %rd1854, %rd1853;
	shr.u64 	%rd1856, %rd1855, 32;
	mul.wide.u32 	%rd1857, %r1726, %r1732;
	add.s64 	%rd1858, %rd1856, %rd1823;
	add.s64 	%rd1859, %rd1858, %rd1857;
	shr.u64 	%rd1860, %rd1859, 32;
	and.b64  	%rd1861, %rd1830, 4294967295;
	add.s64 	%rd1862, %rd1806, %rd1861;
	shr.u64 	%rd1863, %rd1862, 32;
	and.b64  	%rd1864, %rd1835, 4294967295;
	add.s64 	%rd1865, %rd1863, %rd1864;
	add.s64 	%rd1866, %rd1865, %rd1833;
	shr.u64 	%rd1867, %rd1866, 32;
	and.b64  	%rd1868, %rd1840, 4294967295;
	mul.wide.u32 	%rd1869, %r1731, %r1731;
	add.s64 	%rd1870, %rd1867, %rd1868;
	add.s64 	%rd1871, %rd1870, %rd1869;
	shr.u64 	%rd1872, %rd1871, 32;
	and.b64  	%rd1873, %rd1845, 4294967295;
	mul.wide.u32 	%rd1874, %r1730, %r1731;
	add.s64 	%rd1875, %rd1872, %rd1873;
	add.s64 	%rd1876, %rd1875, %rd1874;
	shr.u64 	%rd1877, %rd1876, 32;
	and.b64  	%rd1878, %rd1850, 4294967295;
	mul.wide.u32 	%rd1879, %r1729, %r1731;
	add.s64 	%rd1880, %rd1877, %rd1878;
	add.s64 	%rd1881, %rd1880, %rd1879;
	shr.u64 	%rd1882, %rd1881, 32;
	and.b64  	%rd1883, %rd1855, 4294967295;
	mul.wide.u32 	%rd1884, %r1728, %r1731;
	add.s64 	%rd1885, %rd1882, %rd1883;
	add.s64 	%rd1886, %rd1885, %rd1884;
	shr.u64 	%rd1887, %rd1886, 32;
	and.b64  	%rd1888, %rd1859, 4294967295;
	mul.wide.u32 	%rd1889, %r1727, %r1731;
	add.s64 	%rd1890, %rd1887, %rd1888;
	add.s64 	%rd1891, %rd1890, %rd1889;
	shr.u64 	%rd1892, %rd1891, 32;
	mul.wide.u32 	%rd1893, %r1726, %r1731;
	add.s64 	%rd1894, %rd1892, %rd1860;
	add.s64 	%rd1895, %rd1894, %rd1893;
	shr.u64 	%rd1896, %rd1895, 32;
	and.b64  	%rd1897, %rd1866, 4294967295;
	add.s64 	%rd1898, %rd1809, %rd1897;
	shr.u64 	%rd1899, %rd1898, 32;
	and.b64  	%rd1900, %rd1871, 4294967295;
	add.s64 	%rd1901, %rd1899, %rd1900;
	add.s64 	%rd1902, %rd1901, %rd1838;
	shr.u64 	%rd1903, %rd1902, 32;
	and.b64  	%rd1904, %rd1876, 4294967295;
	add.s64 	%rd1905, %rd1903, %rd1904;
	add.s64 	%rd1906, %rd1905, %rd1874;
	shr.u64 	%rd1907, %rd1906, 32;
	and.b64  	%rd1908, %rd1881, 4294967295;
	mul.wide.u32 	%rd1909, %r1730, %r1730;
	add.s64 	%rd1910, %rd1907, %rd1908;
	add.s64 	%rd1911, %rd1910, %rd1909;
	shr.u64 	%rd1912, %rd1911, 32;
	and.b64  	%rd1913, %rd1886, 4294967295;
	mul.wide.u32 	%rd1914, %r1729, %r1730;
	add.s64 	%rd1915, %rd1912, %rd1913;
	add.s64 	%rd1916, %rd1915, %rd1914;
	shr.u64 	%rd1917, %rd1916, 32;
	and.b64  	%rd1918, %rd1891, 4294967295;
	mul.wide.u32 	%rd1919, %r1728, %r1730;
	add.s64 	%rd1920, %rd1917, %rd1918;
	add.s64 	%rd1921, %rd1920, %rd1919;
	shr.u64 	%rd1922, %rd1921, 32;
	and.b64  	%rd1923, %rd1895, 4294967295;
	mul.wide.u32 	%rd1924, %r1727, %r1730;
	add.s64 	%rd1925, %rd1922, %rd1923;
	add.s64 	%rd1926, %rd1925, %rd1924;
	shr.u64 	%rd1927, %rd1926, 32;
	mul.wide.u32 	%rd1928, %r1726, %r1730;
	add.s64 	%rd1929, %rd1927, %rd1896;
	add.s64 	%rd1930, %rd1929, %rd1928;
	shr.u64 	%rd1931, %rd1930, 32;
	and.b64  	%rd1932, %rd1902, 4294967295;
	add.s64 	%rd1933, %rd1812, %rd1932;
	shr.u64 	%rd1934, %rd1933, 32;
	and.b64  	%rd1935, %rd1906, 4294967295;
	add.s64 	%rd1936, %rd1934, %rd1935;
	add.s64 	%rd1937, %rd1936, %rd1843;
	shr.u64 	%rd1938, %rd1937, 32;
	and.b64  	%rd1939, %rd1911, 4294967295;
	add.s64 	%rd1940, %rd1938, %rd1939;
	add.s64 	%rd1941, %rd1940, %rd1879;
	shr.u64 	%rd1942, %rd1941, 32;
	and.b64  	%rd1943, %rd1916, 4294967295;
	add.s64 	%rd1944, %rd1942, %rd1943;
	add.s64 	%rd1945, %rd1944, %rd1914;
	shr.u64 	%rd1946, %rd1945, 32;
	and.b64  	%rd1947, %rd1921, 4294967295;
	mul.wide.u32 	%rd1948, %r1729, %r1729;
	add.s64 	%rd1949, %rd1946, %rd1947;
	add.s64 	%rd1950, %rd1949, %rd1948;
	shr.u64 	%rd1951, %rd1950, 32;
	and.b64  	%rd1952, %rd1926, 4294967295;
	mul.wide.u32 	%rd1953, %r1728, %r1729;
	add.s64 	%rd1954, %rd1951, %rd1952;
	add.s64 	%rd1955, %rd1954, %rd1953;
	shr.u64 	%rd1956, %rd1955, 32;
	and.b64  	%rd1957, %rd1930, 4294967295;
	mul.wide.u32 	%rd1958, %r1727, %r1729;
	add.s64 	%rd1959, %rd1956, %rd1957;
	add.s64 	%rd1960, %rd1959, %rd1958;
	shr.u64 	%rd1961, %rd1960, 32;
	mul.wide.u32 	%rd1962, %r1726, %r1729;
	add.s64 	%rd1963, %rd1961, %rd1931;
	add.s64 	%rd1964, %rd1963, %rd1962;
	shr.u64 	%rd1965, %rd1964, 32;
	and.b64  	%rd1966, %rd1937, 4294967295;
	add.s64 	%rd1967, %rd1815, %rd1966;
	shr.u64 	%rd1968, %rd1967, 32;
	and.b64  	%rd1969, %rd1941, 4294967295;
	add.s64 	%rd1970, %rd1968, %rd1969;
	add.s64 	%rd1971, %rd1970, %rd1848;
	shr.u64 	%rd1972, %rd1971, 32;
	and.b64  	%rd1973, %rd1945, 4294967295;
	add.s64 	%rd1974, %rd1972, %rd1973;
	add.s64 	%rd1975, %rd1974, %rd1884;
	shr.u64 	%rd1976, %rd1975, 32;
	and.b64  	%rd1977, %rd1950, 4294967295;
	add.s64 	%rd1978, %rd1976, %rd1977;
	add.s64 	%rd1979, %rd1978, %rd1919;
	shr.u64 	%rd1980, %rd1979, 32;
	and.b64  	%rd1981, %rd1955, 4294967295;
	add.s64 	%rd1982, %rd1980, %rd1981;
	add.s64 	%rd1983, %rd1982, %rd1953;
	shr.u64 	%rd1984, %rd1983, 32;
	and.b64  	%rd1985, %rd1960, 4294967295;
	mul.wide.u32 	%rd1986, %r1728, %r1728;
	add.s64 	%rd1987, %rd1984, %rd1985;
	add.s64 	%rd1988, %rd1987, %rd1986;
	shr.u64 	%rd1989, %rd1988, 32;
	and.b64  	%rd1990, %rd1964, 4294967295;
	mul.wide.u32 	%rd1991, %r1727, %r1728;
	add.s64 	%rd1992, %rd1989, %rd1990;
	add.s64 	%rd1993, %rd1992, %rd1991;
	shr.u64 	%rd1994, %rd1993, 32;
	mul.wide.u32 	%rd1995, %r1726, %r1728;
	add.s64 	%rd1996, %rd1994, %rd1965;
	add.s64 	%rd1997, %rd1996, %rd1995;
	shr.u64 	%rd1998, %rd1997, 32;
	and.b64  	%rd1999, %rd1971, 4294967295;
	add.s64 	%rd2000, %rd1818, %rd1999;
	shr.u64 	%rd2001, %rd2000, 32;
	and.b64  	%rd2002, %rd1975, 4294967295;
	add.s64 	%rd2003, %rd2001, %rd2002;
	add.s64 	%rd2004, %rd2003, %rd1853;
	shr.u64 	%rd2005, %rd2004, 32;
	and.b64  	%rd2006, %rd1979, 4294967295;
	add.s64 	%rd2007, %rd2005, %rd2006;
	add.s64 	%rd2008, %rd2007, %rd1889;
	shr.u64 	%rd2009, %rd2008, 32;
	and.b64  	%rd2010, %rd1983, 4294967295;
	add.s64 	%rd2011, %rd2009, %rd2010;
	add.s64 	%rd2012, %rd2011, %rd1924;
	shr.u64 	%rd2013, %rd2012, 32;
	and.b64  	%rd2014, %rd1988, 4294967295;
	add.s64 	%rd2015, %rd2013, %rd2014;
	add.s64 	%rd2016, %rd2015, %rd1958;
	shr.u64 	%rd2017, %rd2016, 32;
	and.b64  	%rd2018, %rd1993, 4294967295;
	add.s64 	%rd2019, %rd2017, %rd2018;
	add.s64 	%rd2020, %rd2019, %rd1991;
	shr.u64 	%rd2021, %rd2020, 32;
	and.b64  	%rd2022, %rd1997, 4294967295;
	mul.wide.u32 	%rd2023, %r1727, %r1727;
	add.s64 	%rd2024, %rd2021, %rd2022;
	add.s64 	%rd2025, %rd2024, %rd2023;
	shr.u64 	%rd2026, %rd2025, 32;
	mul.wide.u32 	%rd2027, %r1726, %r1727;
	add.s64 	%rd2028, %rd2026, %rd1998;
	add.s64 	%rd2029, %rd2028, %rd2027;
	shr.u64 	%rd2030, %rd2029, 32;
	and.b64  	%rd2031, %rd2004, 4294967295;
	add.s64 	%rd2032, %rd1821, %rd2031;
	shr.u64 	%rd2033, %rd2032, 32;
	and.b64  	%rd2034, %rd2008, 4294967295;
	add.s64 	%rd2035, %rd2033, %rd2034;
	add.s64 	%rd2036, %rd2035, %rd1857;
	shr.u64 	%rd2037, %rd2036, 32;
	and.b64  	%rd2038, %rd2012, 4294967295;
	add.s64 	%rd2039, %rd2037, %rd2038;
	add.s64 	%rd2040, %rd2039, %rd1893;
	shr.u64 	%rd2041, %rd2040, 32;
	and.b64  	%rd2042, %rd2016, 4294967295;
	add.s64 	%rd2043, %rd2041, %rd2042;
	add.s64 	%rd2044, %rd2043, %rd1928;
	shr.u64 	%rd2045, %rd2044, 32;
	and.b64  	%rd2046, %rd2020, 4294967295;
	add.s64 	%rd2047, %rd2045, %rd2046;
	add.s64 	%rd2048, %rd2047, %rd1962;
	shr.u64 	%rd2049, %rd2048, 32;
	and.b64  	%rd2050, %rd2025, 4294967295;
	add.s64 	%rd2051, %rd2049, %rd2050;
	add.s64 	%rd2052, %rd2051, %rd1995;
	shr.u64 	%rd2053, %rd2052, 32;
	and.b64  	%rd2054, %rd2029, 4294967295;
	add.s64 	%rd2055, %rd2053, %rd2054;
	add.s64 	%rd2056, %rd2055, %rd2027;
	shr.u64 	%rd2057, %rd2056, 32;
	mul.wide.u32 	%rd2058, %r1726, %r1726;
	add.s64 	%rd2059, %rd2057, %rd2030;
	add.s64 	%rd2060, %rd2059, %rd2058;
	shr.u64 	%rd2061, %rd2060, 32;
	{ .reg .b32 tmp; mov.b64 {tmp, %r986}, %rd2060; }
	and.b64  	%rd2062, %rd2036, 4294967295;
	mul.lo.s64 	%rd2063, %rd2062, 977;
	cvt.u32.u64 	%r987, %rd2063;
	shr.u64 	%rd2064, %rd2063, 32;
	and.b64  	%rd2065, %rd2040, 4294967295;
	mad.lo.s64 	%rd2066, %rd2065, 977, %rd2064;
	shr.u64 	%rd2067, %rd2066, 32;
	and.b64  	%rd2068, %rd2044, 4294967295;
	mad.lo.s64 	%rd2069, %rd2068, 977, %rd2067;
	shr.u64 	%rd2070, %rd2069, 32;
	and.b64  	%rd2071, %rd2048, 4294967295;
	mad.lo.s64 	%rd2072, %rd2071, 977, %rd2070;
	shr.u64 	%rd2073, %rd2072, 32;
	and.b64  	%rd2074, %rd2052, 4294967295;
	mad.lo.s64 	%rd2075, %rd2074, 977, %rd2073;
	shr.u64 	%rd2076, %rd2075, 32;
	and.b64  	%rd2077, %rd2056, 4294967295;
	mad.lo.s64 	%rd2078, %rd2077, 977, %rd2076;
	shr.u64 	%rd2079, %rd2078, 32;
	and.b64  	%rd2080, %rd2060, 4294967295;
	mad.lo.s64 	%rd2081, %rd2080, 977, %rd2079;
	shr.u64 	%rd2082, %rd2081, 32;
	mad.lo.s64 	%rd2083, %rd2061, 977, %rd2082;
	{ .reg .b32 tmp; mov.b64 {tmp, %r988}, %rd2083; }
	add.s32 	%r1602, %r985, %r987;
	setp.lt.u32 	%p284, %r1602, %r985;
	selp.u64 	%rd2084, 1, 0, %p284;
	and.b64  	%rd2085, %rd1825, 4294967295;
	and.b64  	%rd2086, %rd2066, 4294967295;
	add.s64 	%rd2087, %rd2085, %rd2084;
	add.s64 	%rd2088, %rd2087, %rd2086;
	shr.u64 	%rd2089, %rd2088, 32;
	and.b64  	%rd2090, %rd1862, 4294967295;
	and.b64  	%rd2091, %rd2069, 4294967295;
	add.s64 	%rd2092, %rd2089, %rd2090;
	add.s64 	%rd2093, %rd2092, %rd2091;
	shr.u64 	%rd2094, %rd2093, 32;
	and.b64  	%rd2095, %rd1898, 4294967295;
	and.b64  	%rd2096, %rd2072, 4294967295;
	add.s64 	%rd2097, %rd2094, %rd2095;
	add.s64 	%rd2098, %rd2097, %rd2096;
	shr.u64 	%rd2099, %rd2098, 32;
	and.b64  	%rd2100, %rd1933, 4294967295;
	and.b64  	%rd2101, %rd2075, 4294967295;
	add.s64 	%rd2102, %rd2099, %rd2100;
	add.s64 	%rd2103, %rd2102, %rd2101;
	shr.u64 	%rd2104, %rd2103, 32;
	and.b64  	%rd2105, %rd1967, 4294967295;
	and.b64  	%rd2106, %rd2078, 4294967295;
	add.s64 	%rd2107, %rd2104, %rd2105;
	add.s64 	%rd2108, %rd2107, %rd2106;
	shr.u64 	%rd2109, %rd2108, 32;
	and.b64  	%rd2110, %rd2000, 4294967295;
	and.b64  	%rd2111, %rd2081, 4294967295;
	add.s64 	%rd2112, %rd2109, %rd2110;
	add.s64 	%rd2113, %rd2112, %rd2111;
	shr.u64 	%rd2114, %rd2113, 32;
	and.b64  	%rd2115, %rd2032, 4294967295;
	and.b64  	%rd2116, %rd2083, 4294967295;
	add.s64 	%rd2117, %rd2114, %rd2115;
	add.s64 	%rd2118, %rd2117, %rd2116;
	{ .reg .b32 tmp; mov.b64 {tmp, %r989}, %rd2118; }
	add.s32 	%r990, %r989, %r988;
	and.b64  	%rd2119, %rd2088, 4294967295;
	add.s64 	%rd4005, %rd2119, %rd2062;
	shr.u64 	%rd2120, %rd4005, 32;
	and.b64  	%rd2121, %rd2093, 4294967295;
	add.s64 	%rd2122, %rd2120, %rd2121;
	add.s64 	%rd4006, %rd2122, %rd2065;
	shr.u64 	%rd2123, %rd4006, 32;
	and.b64  	%rd2124, %rd2098, 4294967295;
	add.s64 	%rd2125, %rd2123, %rd2124;
	add.s64 	%rd4007, %rd2125, %rd2068;
	shr.u64 	%rd2126, %rd4007, 32;
	and.b64  	%rd2127, %rd2103, 4294967295;
	add.s64 	%rd2128, %rd2126, %rd2127;
	add.s64 	%rd4008, %rd2128, %rd2071;
	shr.u64 	%rd2129, %rd4008, 32;
	and.b64  	%rd2130, %rd2108, 4294967295;
	add.s64 	%rd2131, %rd2129, %rd2130;
	add.s64 	%rd4009, %rd2131, %rd2074;
	shr.u64 	%rd2132, %rd4009, 32;
	and.b64  	%rd2133, %rd2113, 4294967295;
	add.s64 	%rd2134, %rd2132, %rd2133;
	add.s64 	%rd4010, %rd2134, %rd2077;
	shr.u64 	%rd2135, %rd4010, 32;
	and.b64  	%rd2136, %rd2118, 4294967295;
	add.s64 	%rd2137, %rd2135, %rd2136;
	add.s64 	%rd4011, %rd2137, %rd2080;
	{ .reg .b32 tmp; mov.b64 {tmp, %r991}, %rd4011; }
	add.s32 	%r992, %r990, %r991;
	add.s32 	%r274, %r992, %r986;
	setp.eq.s32 	%p285, %r274, 0;
	mov.pred 	%p739, 0;
	@%p285 bra 	$L__BB0_166;
	cvt.u64.u32 	%rd2138, %r274;
	mul.wide.u32 	%rd2139, %r274, 977;
	cvt.u32.u64 	%r993, %rd2139;
	shr.u64 	%rd2140, %rd2139, 32;
	add.s64 	%rd2141, %rd2140, %rd2138;
	shr.u64 	%rd2142, %rd2141, 32;
	add.s32 	%r275, %r1602, %r993;
	setp.lt.u32 	%p286, %r275, %r1602;
	selp.u64 	%rd2143, 1, 0, %p286;
	and.b64  	%rd2144, %rd4005, 4294967295;
	and.b64  	%rd2145, %rd2141, 4294967295;
	add.s64 	%rd2146, %rd2144, %rd2143;
	add.s64 	%rd4005, %rd2146, %rd2145;
	shr.u64 	%rd2147, %rd4005, 32;
	and.b64  	%rd2148, %rd4006, 4294967295;
	add.s64 	%rd2149, %rd2147, %rd2148;
	add.s64 	%rd4006, %rd2149, %rd2142;
	shr.u64 	%rd2150, %rd4006, 32;
	and.b64  	%rd2151, %rd4007, 4294967295;
	add.s64 	%rd4007, %rd2150, %rd2151;
	shr.u64 	%rd2152, %rd4007, 32;
	and.b64  	%rd2153, %rd4008, 4294967295;
	add.s64 	%rd4008, %rd2152, %rd2153;
	shr.u64 	%rd2154, %rd4008, 32;
	and.b64  	%rd2155, %rd4009, 4294967295;
	add.s64 	%rd4009, %rd2154, %rd2155;
	shr.u64 	%rd2156, %rd4009, 32;
	and.b64  	%rd2157, %rd4010, 4294967295;
	add.s64 	%rd4010, %rd2156, %rd2157;
	shr.u64 	%rd2158, %rd4010, 32;
	and.b64  	%rd2159, %rd4011, 4294967295;
	add.s64 	%rd4011, %rd2158, %rd2159;
	setp.gt.u64 	%p739, %rd4011, 4294967295;
	mov.u32 	%r1602, %r275;
$L__BB0_166:
	ld.const.u32 	%rd146, [const_p+12];
	ld.const.u32 	%rd147, [const_p+16];
	ld.const.u32 	%rd148, [const_p+8];
	ld.const.u32 	%rd149, [const_p+20];
	ld.const.u32 	%rd150, [const_p+4];
	ld.const.u32 	%rd151, [const_p+24];
	cvt.u32.u64 	%r1609, %rd4011;
	cvt.u32.u64 	%r1608, %rd4010;
	cvt.u32.u64 	%r1607, %rd4009;
	cvt.u32.u64 	%r1606, %rd4008;
	cvt.u32.u64 	%r1605, %rd4007;
	cvt.u32.u64 	%r1604, %rd4006;
	cvt.u32.u64 	%r1603, %rd4005;
	ld.const.u32 	%r994, [const_p+28];
	setp.lt.u32 	%p287, %r994, %r1609;
	or.pred  	%p288, %p739, %p287;
	@%p288 bra 	$L__BB0_180;
	setp.gt.u32 	%p289, %r994, %r1609;
	@%p289 bra 	$L__BB0_181;
	cvt.u32.u64 	%r995, %rd151;
	setp.lt.u32 	%p290, %r995, %r1608;
	@%p290 bra 	$L__BB0_180;
	setp.gt.u32 	%p291, %r995, %r1608;
	@%p291 bra 	$L__BB0_181;
	cvt.u32.u64 	%r997, %rd149;
	setp.lt.u32 	%p292, %r997, %r1607;
	@%p292 bra 	$L__BB0_180;
	setp.gt.u32 	%p293, %r997, %r1607;
	@%p293 bra 	$L__BB0_181;
	cvt.u32.u64 	%r999, %rd147;
	setp.lt.u32 	%p294, %r999, %r1606;
	@%p294 bra 	$L__BB0_180;
	setp.gt.u32 	%p295, %r999, %r1606;
	@%p295 bra 	$L__BB0_181;
	cvt.u32.u64 	%r1001, %rd146;
	setp.lt.u32 	%p296, %r1001, %r1605;
	@%p296 bra 	$L__BB0_180;
	setp.gt.u32 	%p297, %r1001, %r1605;
	@%p297 bra 	$L__BB0_181;
	cvt.u32.u64 	%r1003, %rd148;
	setp.lt.u32 	%p298, %r1003, %r1604;
	@%p298 bra 	$L__BB0_180;
	setp.gt.u32 	%p299, %r1003, %r1604;
	@%p299 bra 	$L__BB0_181;
	cvt.u32.u64 	%r1005, %rd150;
	setp.lt.u32 	%p300, %r1005, %r1603;
	@%p300 bra 	$L__BB0_180;
	setp.gt.u32 	%p301, %r1005, %r1603;
	ld.const.u32 	%r1007, [const_p];
	setp.lt.u32 	%p302, %r1602, %r1007;
	or.pred  	%p303, %p301, %p302;
	@%p303 bra 	$L__BB0_181;
$L__BB0_180:
	cvt.u32.u64 	%r1009, %rd146;
	cvt.u32.u64 	%r1010, %rd148;
	cvt.u32.u64 	%r1011, %rd150;
	cvt.u32.u64 	%r1012, %rd151;
	cvt.u32.u64 	%r1013, %rd149;
	cvt.u32.u64 	%r1014, %rd147;
	ld.const.u32 	%r1015, [const_p];
	setp.lt.u32 	%p304, %r1602, %r1015;
	selp.s64 	%rd2161, -1, 0, %p304;
	sub.s32 	%r1602, %r1602, %r1015;
	and.b64  	%rd2162, %rd4005, 4294967295;
	add.s64 	%rd2163, %rd2162, %rd2161;
	setp.lt.u64 	%p305, %rd2163, %rd150;
	selp.s64 	%rd2164, -1, 0, %p305;
	cvt.u32.u64 	%r1016, %rd2163;
	sub.s32 	%r1603, %r1016, %r1011;
	and.b64  	%rd2165, %rd4006, 4294967295;
	add.s64 	%rd2166, %rd2165, %rd2164;
	setp.lt.u64 	%p306, %rd2166, %rd148;
	selp.s64 	%rd2167, -1, 0, %p306;
	cvt.u32.u64 	%r1017, %rd2166;
	sub.s32 	%r1604, %r1017, %r1010;
	and.b64  	%rd2168, %rd4007, 4294967295;
	add.s64 	%rd2169, %rd2168, %rd2167;
	setp.lt.u64 	%p307, %rd2169, %rd146;
	selp.s64 	%rd2170, -1, 0, %p307;
	cvt.u32.u64 	%r1018, %rd2169;
	sub.s32 	%r1605, %r1018, %r1009;
	and.b64  	%rd2171, %rd4008, 4294967295;
	add.s64 	%rd2172, %rd2171, %rd2170;
	setp.lt.u64 	%p308, %rd2172, %rd147;
	selp.s64 	%rd2173, -1, 0, %p308;
	cvt.u32.u64 	%r1019, %rd2172;
	sub.s32 	%r1606, %r1019, %r1014;
	and.b64  	%rd2174, %rd4009, 4294967295;
	add.s64 	%rd2175, %rd2174, %rd2173;
	setp.lt.u64 	%p309, %rd2175, %rd149;
	selp.s64 	%rd2176, -1, 0, %p309;
	cvt.u32.u64 	%r1020, %rd2175;
	sub.s32 	%r1607, %r1020, %r1013;
	and.b64  	%rd2177, %rd4010, 4294967295;
	add.s64 	%rd2178, %rd2177, %rd2176;
	setp.lt.u64 	%p310, %rd2178, %rd151;
	selp.s32 	%r1021, -1, 0, %p310;
	cvt.u32.u64 	%r1022, %rd2178;
	sub.s32 	%r1608, %r1022, %r1012;
	add.s32 	%r1023, %r1609, %r1021;
	sub.s32 	%r1609, %r1023, %r994;
$L__BB0_181:
	ld.const.u32 	%r301, [const_p];
	setp.gt.u32 	%p311, %r1609, %r994;
	@%p311 bra 	$L__BB0_194;
	bra.uni 	$L__BB0_195;
$L__BB0_182:
	cvt.u32.u64 	%r1024, %rd151;
	setp.gt.u32 	%p313, %r1608, %r1024;
	@%p313 bra 	$L__BB0_194;
	setp.lt.u32 	%p314, %r1608, %r1024;
	@%p314 bra 	$L__BB0_196;
	cvt.u32.u64 	%r1026, %rd149;
	setp.gt.u32 	%p315, %r1607, %r1026;
	@%p315 bra 	$L__BB0_194;
	setp.lt.u32 	%p316, %r1607, %r1026;
	@%p316 bra 	$L__BB0_196;
	cvt.u32.u64 	%r1028, %rd147;
	setp.gt.u32 	%p317, %r1606, %r1028;
	@%p317 bra 	$L__BB0_194;
	setp.lt.u32 	%p318, %r1606, %r1028;
	@%p318 bra 	$L__BB0_196;
	cvt.u32.u64 	%r1030, %rd146;
	setp.gt.u32 	%p319, %r1605, %r1030;
	@%p319 bra 	$L__BB0_194;
	setp.lt.u32 	%p320, %r1605, %r1030;
	@%p320 bra 	$L__BB0_196;
	cvt.u32.u64 	%r1032, %rd148;
	setp.gt.u32 	%p321, %r1604, %r1032;
	@%p321 bra 	$L__BB0_194;
	setp.lt.u32 	%p322, %r1604, %r1032;
	@%p322 bra 	$L__BB0_196;
	cvt.u32.u64 	%r1034, %rd150;
	setp.gt.u32 	%p323, %r1603, %r1034;
	@%p323 bra 	$L__BB0_194;
	setp.lt.u32 	%p324, %r1603, %r1034;
	setp.lt.u32 	%p325, %r1602, %r301;
	or.pred  	%p326, %p324, %p325;
	@%p326 bra 	$L__BB0_196;
$L__BB0_194:
	cvt.u32.u64 	%r1036, %rd146;
	cvt.u32.u64 	%r1037, %rd148;
	cvt.u32.u64 	%r1038, %rd150;
	cvt.u32.u64 	%r1039, %rd151;
	cvt.u32.u64 	%r1040, %rd149;
	cvt.u32.u64 	%r1041, %rd147;
	setp.lt.u32 	%p327, %r1602, %r301;
	selp.s64 	%rd2179, -1, 0, %p327;
	sub.s32 	%r1602, %r1602, %r301;
	cvt.u64.u32 	%rd2180, %r1603;
	add.s64 	%rd2181, %rd2179, %rd2180;
	setp.lt.u64 	%p328, %rd2181, %rd150;
	selp.s64 	%rd2182, -1, 0, %p328;
	cvt.u32.u64 	%r1042, %rd2181;
	sub.s32 	%r1603, %r1042, %r1038;
	cvt.u64.u32 	%rd2183, %r1604;
	add.s64 	%rd2184, %rd2182, %rd2183;
	setp.lt.u64 	%p329, %rd2184, %rd148;
	selp.s64 	%rd2185, -1, 0, %p329;
	cvt.u32.u64 	%r1043, %rd2184;
	sub.s32 	%r1604, %r1043, %r1037;
	cvt.u64.u32 	%rd2186, %r1605;
	add.s64 	%rd2187, %rd2185, %rd2186;
	setp.lt.u64 	%p330, %rd2187, %rd146;
	selp.s64 	%rd2188, -1, 0, %p330;
	cvt.u32.u64 	%r1044, %rd2187;
	sub.s32 	%r1605, %r1044, %r1036;
	cvt.u64.u32 	%rd2189, %r1606;
	add.s64 	%rd2190, %rd2188, %rd2189;
	setp.lt.u64 	%p331, %rd2190, %rd147;
	selp.s64 	%rd2191, -1, 0, %p331;
	cvt.u32.u64 	%r1045, %rd2190;
	sub.s32 	%r1606, %r1045, %r1041;
	cvt.u64.u32 	%rd2192, %r1607;
	add.s64 	%rd2193, %rd2191, %rd2192;
	setp.lt.u64 	%p332, %rd2193, %rd149;
	selp.s64 	%rd2194, -1, 0, %p332;
	cvt.u32.u64 	%r1046, %rd2193;
	sub.s32 	%r1607, %r1046, %r1040;
	cvt.u64.u32 	%rd2195, %r1608;
	add.s64 	%rd2196, %rd2194, %rd2195;
	setp.lt.u64 	%p333, %rd2196, %rd151;
	selp.s32 	%r1047, -1, 0, %p333;
	cvt.u32.u64 	%r1048, %rd2196;
	sub.s32 	%r1608, %r1048, %r1039;
	add.s32 	%r1049, %r1609, %r1047;
	sub.s32 	%r1609, %r1049, %r994;
	bra.uni 	$L__BB0_196;
$L__BB0_195:
	setp.lt.u32 	%p312, %r1609, %r994;
	@%p312 bra 	$L__BB0_196;
	bra.uni 	$L__BB0_182;
$L__BB0_196:
	mul.wide.u32 	%rd2197, %r1602, 3;
	cvt.u32.u64 	%r1050, %rd2197;
	shr.u64 	%rd2198, %rd2197, 32;
	mul.wide.u32 	%rd2199, %r1603, 3;
	add.s64 	%rd2200, %rd2199, %rd2198;
	shr.u64 	%rd2201, %rd2200, 32;
	mul.wide.u32 	%rd2202, %r1604, 3;
	add.s64 	%rd2203, %rd2202, %rd2201;
	shr.u64 	%rd2204, %rd2203, 32;
	mul.wide.u32 	%rd2205, %r1605, 3;
	add.s64 	%rd2206, %rd2205, %rd2204;
	shr.u64 	%rd2207, %rd2206, 32;
	mul.wide.u32 	%rd2208, %r1606, 3;
	add.s64 	%rd2209, %rd2208, %rd2207;
	shr.u64 	%rd2210, %rd2209, 32;
	mul.wide.u32 	%rd2211, %r1607, 3;
	add.s64 	%rd2212, %rd2211, %rd2210;
	shr.u64 	%rd2213, %rd2212, 32;
	mul.wide.u32 	%rd2214, %r1608, 3;
	add.s64 	%rd2215, %rd2214, %rd2213;
	shr.u64 	%rd2216, %rd2215, 32;
	mul.wide.u32 	%rd2217, %r1609, 3;
	add.s64 	%rd2218, %rd2217, %rd2216;
	shr.u64 	%rd2219, %rd2218, 32;
	{ .reg .b32 tmp; mov.b64 {tmp, %r1051}, %rd2218; }
	mul.lo.s32 	%r1052, %r1051, 977;
	add.s32 	%r1619, %r1052, %r1050;
	setp.lt.u32 	%p335, %r1619, %r1052;
	selp.u64 	%rd2220, 1, 0, %p335;
	and.b64  	%rd2221, %rd2200, 4294967295;
	add.s64 	%rd2222, %rd2221, %rd2220;
	shr.u64 	%rd2223, %rd2222, 32;
	and.b64  	%rd2224, %rd2203, 4294967295;
	add.s64 	%rd2225, %rd2223, %rd2224;
	shr.u64 	%rd2226, %rd2225, 32;
	and.b64  	%rd2227, %rd2206, 4294967295;
	add.s64 	%rd2228, %rd2226, %rd2227;
	shr.u64 	%rd2229, %rd2228, 32;
	and.b64  	%rd2230, %rd2209, 4294967295;
	add.s64 	%rd2231, %rd2229, %rd2230;
	shr.u64 	%rd2232, %rd2231, 32;
	and.b64  	%rd2233, %rd2212, 4294967295;
	add.s64 	%rd2234, %rd2232, %rd2233;
	shr.u64 	%rd2235, %rd2234, 32;
	and.b64  	%rd2236, %rd2215, 4294967295;
	add.s64 	%rd2237, %rd2235, %rd2236;
	shr.u64 	%rd2238, %rd2237, 32;
	and.b64  	%rd2239, %rd2218, 4294967295;
	add.s64 	%rd2240, %rd2238, %rd2239;
	{ .reg .b32 tmp; mov.b64 {tmp, %r1053}, %rd2240; }
	and.b64  	%rd2241, %rd2222, 4294967295;
	add.s64 	%rd4012, %rd2241, %rd2219;
	shr.u64 	%rd2242, %rd4012, 32;
	and.b64  	%rd2243, %rd2225, 4294967295;
	add.s64 	%rd4013, %rd2242, %rd2243;
	shr.u64 	%rd2244, %rd4013, 32;
	and.b64  	%rd2245, %rd2228, 4294967295;
	add.s64 	%rd4014, %rd2244, %rd2245;
	shr.u64 	%rd2246, %rd4014, 32;
	and.b64  	%rd2247, %rd2231, 4294967295;
	add.s64 	%rd4015, %rd2246, %rd2247;
	shr.u64 	%rd2248, %rd4015, 32;
	and.b64  	%rd2249, %rd2234, 4294967295;
	add.s64 	%rd4016, %rd2248, %rd2249;
	shr.u64 	%rd2250, %rd4016, 32;
	and.b64  	%rd2251, %rd2237, 4294967295;
	add.s64 	%rd4017, %rd2250, %rd2251;
	shr.u64 	%rd2252, %rd4017, 32;
	and.b64  	%rd2253, %rd2240, 4294967295;
	add.s64 	%rd4018, %rd2252, %rd2253;
	{ .reg .b32 tmp; mov.b64 {tmp, %r1054}, %rd4018; }
	add.s32 	%r319, %r1053, %r1054;
	setp.eq.s32 	%p336, %r319, 0;
	mov.pred 	%p740, 0;
	@%p336 bra 	$L__BB0_198;
	mad.lo.s32 	%r320, %r319, 977, %r1619;
	setp.lt.u32 	%p337, %r320, %r1619;
	selp.u64 	%rd2254, 1, 0, %p337;
	and.b64  	%rd2255, %rd4012, 4294967295;
	cvt.u64.u32 	%rd2256, %r319;
	add.s64 	%rd2257, %rd2255, %rd2254;
	add.s64 	%rd4012, %rd2257, %rd2256;
	shr.u64 	%rd2258, %rd4012, 32;
	and.b64  	%rd2259, %rd4013, 4294967295;
	add.s64 	%rd4013, %rd2258, %rd2259;
	shr.u64 	%rd2260, %rd4013, 32;
	and.b64  	%rd2261, %rd4014, 4294967295;
	add.s64 	%rd4014, %rd2260, %rd2261;
	shr.u64 	%rd2262, %rd4014, 32;
	and.b64  	%rd2263, %rd4015, 4294967295;
	add.s64 	%rd4015, %rd2262, %rd2263;
	shr.u64 	%rd2264, %rd4015, 32;
	and.b64  	%rd2265, %rd4016, 4294967295;
	add.s64 	%rd4016, %rd2264, %rd2265;
	shr.u64 	%rd2266, %rd4016, 32;
	and.b64  	%rd2267, %rd4017, 4294967295;
	add.s64 	%rd4017, %rd2266, %rd2267;
	shr.u64 	%rd2268, %rd4017, 32;
	and.b64  	%rd2269, %rd4018, 4294967295;
	add.s64 	%rd4018, %rd2268, %rd2269;
	setp.gt.u64 	%p740, %rd4018, 4294967295;
	mov.u32 	%r1619, %r320;
$L__BB0_198:
	cvt.u32.u64 	%r1626, %rd4018;
	cvt.u32.u64 	%r1625, %rd4017;
	cvt.u32.u64 	%r1624, %rd4016;
	cvt.u32.u64 	%r1623, %rd4015;
	cvt.u32.u64 	%r1622, %rd4014;
	cvt.u32.u64 	%r1621, %rd4013;
	cvt.u32.u64 	%r1620, %rd4012;
	setp.lt.u32 	%p338, %r994, %r1626;
	or.pred  	%p339, %p740, %p338;
	@%p339 bra 	$L__BB0_212;
	setp.gt.u32 	%p340, %r994, %r1626;
	@%p340 bra 	$L__BB0_213;
	cvt.u32.u64 	%r1055, %rd151;
	setp.lt.u32 	%p341, %r1055, %r1625;
	@%p341 bra 	$L__BB0_212;
	setp.gt.u32 	%p342, %r1055, %r1625;
	@%p342 bra 	$L__BB0_213;
	cvt.u32.u64 	%r1057, %rd149;
	setp.lt.u32 	%p343, %r1057, %r1624;
	@%p343 bra 	$L__BB0_212;
	setp.gt.u32 	%p344, %r1057, %r1624;
	@%p344 bra 	$L__BB0_213;
	cvt.u32.u64 	%r1059, %rd147;
	setp.lt.u32 	%p345, %r1059, %r1623;
	@%p345 bra 	$L__BB0_212;
	setp.gt.u32 	%p346, %r1059, %r1623;
	@%p346 bra 	$L__BB0_213;
	cvt.u32.u64 	%r1061, %rd146;
	setp.lt.u32 	%p347, %r1061, %r1622;
	@%p347 bra 	$L__BB0_212;
	setp.gt.u32 	%p348, %r1061, %r1622;
	@%p348 bra 	$L__BB0_213;
	cvt.u32.u64 	%r1063, %rd148;
	setp.lt.u32 	%p349, %r1063, %r1621;
	@%p349 bra 	$L__BB0_212;
	setp.gt.u32 	%p350, %r1063, %r1621;
	@%p350 bra 	$L__BB0_213;
	cvt.u32.u64 	%r1065, %rd150;
	setp.lt.u32 	%p351, %r1065, %r1620;
	@%p351 bra 	$L__BB0_212;
	setp.gt.u32 	%p352, %r1065, %r1620;
	setp.lt.u32 	%p353, %r1619, %r301;
	or.pred  	%p354, %p352, %p353;
	@%p354 bra 	$L__BB0_213;
$L__BB0_212:
	cvt.u32.u64 	%r1067, %rd146;
	cvt.u32.u64 	%r1068, %rd148;
	cvt.u32.u64 	%r1069, %rd150;
	cvt.u32.u64 	%r1070, %rd151;
	cvt.u32.u64 	%r1071, %rd149;
	cvt.u32.u64 	%r1072, %rd147;
	setp.lt.u32 	%p355, %r1619, %r301;
	selp.s64 	%rd2271, -1, 0, %p355;
	sub.s32 	%r1619, %r1619, %r301;
	and.b64  	%rd2272, %rd4012, 4294967295;
	add.s64 	%rd2273, %rd2272, %rd2271;
	setp.lt.u64 	%p356, %rd2273, %rd150;
	selp.s64 	%rd2274, -1, 0, %p356;
	cvt.u32.u64 	%r1074, %rd2273;
	sub.s32 	%r1620, %r1074, %r1069;
	and.b64  	%rd2275, %rd4013, 4294967295;
	add.s64 	%rd2276, %rd2275, %rd2274;
	setp.lt.u64 	%p357, %rd2276, %rd148;
	selp.s64 	%rd2277, -1, 0, %p357;
	cvt.u32.u64 	%r1075, %rd2276;
	sub.s32 	%r1621, %r1075, %r1068;
	and.b64  	%rd2278, %rd4014, 4294967295;
	add.s64 	%rd2279, %rd2278, %rd2277;
	setp.lt.u64 	%p358, %rd2279, %rd146;
	selp.s64 	%rd2280, -1, 0, %p358;
	cvt.u32.u64 	%r1076, %rd2279;
	sub.s32 	%r1622, %r1076, %r1067;
	and.b64  	%rd2281, %rd4015, 4294967295;
	add.s64 	%rd2282, %rd2281, %rd2280;
	setp.lt.u64 	%p359, %rd2282, %rd147;
	selp.s64 	%rd2283, -1, 0, %p359;
	cvt.u32.u64 	%r1077, %rd2282;
	sub.s32 	%r1623, %r1077, %r1072;
	and.b64  	%rd2284, %rd4016, 4294967295;
	add.s64 	%rd2285, %rd2284, %rd2283;
	setp.lt.u64 	%p360, %rd2285, %rd149;
	selp.s64 	%rd2286, -1, 0, %p360;
	cvt.u32.u64 	%r1078, %rd2285;
	sub.s32 	%r1624, %r1078, %r1071;
	and.b64  	%rd2287, %rd4017, 4294967295;
	add.s64 	%rd2288, %rd2287, %rd2286;
	setp.lt.u64 	%p361, %rd2288, %rd151;
	selp.s32 	%r1079, -1, 0, %p361;
	cvt.u32.u64 	%r1080, %rd2288;
	sub.s32 	%r1625, %r1080, %r1070;
	add.s32 	%r1081, %r1626, %r1079;
	sub.s32 	%r1626, %r1081, %r994;
$L__BB0_213:
	setp.gt.u32 	%p362, %r1626, %r994;
	@%p362 bra 	$L__BB0_226;
	bra.uni 	$L__BB0_227;
$L__BB0_214:
	cvt.u32.u64 	%r1082, %rd151;
	setp.gt.u32 	%p364, %r1625, %r1082;
	@%p364 bra 	$L__BB0_226;
	setp.lt.u32 	%p365, %r1625, %r1082;
	@%p365 bra 	$L__BB0_228;
	cvt.u32.u64 	%r1084, %rd149;
	setp.gt.u32 	%p366, %r1624, %r1084;
	@%p366 bra 	$L__BB0_226;
	setp.lt.u32 	%p367, %r1624, %r1084;
	@%p367 bra 	$L__BB0_228;
	cvt.u32.u64 	%r1086, %rd147;
	setp.gt.u32 	%p368, %r1623, %r1086;
	@%p368 bra 	$L__BB0_226;
	setp.lt.u32 	%p369, %r1623, %r1086;
	@%p369 bra 	$L__BB0_228;
	cvt.u32.u64 	%r1088, %rd146;
	setp.gt.u32 	%p370, %r1622, %r1088;
	@%p370 bra 	$L__BB0_226;
	setp.lt.u32 	%p371, %r1622, %r1088;
	@%p371 bra 	$L__BB0_228;
	cvt.u32.u64 	%r1090, %rd148;
	setp.gt.u32 	%p372, %r1621, %r1090;
	@%p372 bra 	$L__BB0_226;
	setp.lt.u32 	%p373, %r1621, %r1090;
	@%p373 bra 	$L__BB0_228;
	cvt.u32.u64 	%r1092, %rd150;
	setp.gt.u32 	%p374, %r1620, %r1092;
	@%p374 bra 	$L__BB0_226;
	setp.lt.u32 	%p375, %r1620, %r1092;
	setp.lt.u32 	%p376, %r1619, %r301;
	or.pred  	%p377, %p375, %p376;
	@%p377 bra 	$L__BB0_228;
$L__BB0_226:
	cvt.u32.u64 	%r1094, %rd146;
	cvt.u32.u64 	%r1095, %rd148;
	cvt.u32.u64 	%r1096, %rd150;
	cvt.u32.u64 	%r1097, %rd151;
	cvt.u32.u64 	%r1098, %rd149;
	cvt.u32.u64 	%r1099, %rd147;
	setp.lt.u32 	%p378, %r1619, %r301;
	selp.s64 	%rd2289, -1, 0, %p378;
	sub.s32 	%r1619, %r1619, %r301;
	cvt.u64.u32 	%rd2290, %r1620;
	add.s64 	%rd2291, %rd2289, %rd2290;
	setp.lt.u64 	%p379, %rd2291, %rd150;
	selp.s64 	%rd2292, -1, 0, %p379;
	cvt.u32.u64 	%r1100, %rd2291;
	sub.s32 	%r1620, %r1100, %r1096;
	cvt.u64.u32 	%rd2293, %r1621;
	add.s64 	%rd2294, %rd2292, %rd2293;
	setp.lt.u64 	%p380, %rd2294, %rd148;
	selp.s64 	%rd2295, -1, 0, %p380;
	cvt.u32.u64 	%r1101, %rd2294;
	sub.s32 	%r1621, %r1101, %r1095;
	cvt.u64.u32 	%rd2296, %r1622;
	add.s64 	%rd2297, %rd2295, %rd2296;
	setp.lt.u64 	%p381, %rd2297, %rd146;
	selp.s64 	%rd2298, -1, 0, %p381;
	cvt.u32.u64 	%r1102, %rd2297;
	sub.s32 	%r1622, %r1102, %r1094;
	cvt.u64.u32 	%rd2299, %r1623;
	add.s64 	%rd2300, %rd2298, %rd2299;
	setp.lt.u64 	%p382, %rd2300, %rd147;
	selp.s64 	%rd2301, -1, 0, %p382;
	cvt.u32.u64 	%r1103, %rd2300;
	sub.s32 	%r1623, %r1103, %r1099;
	cvt.u64.u32 	%rd2302, %r1624;
	add.s64 	%rd2303, %rd2301, %rd2302;
	setp.lt.u64 	%p383, %rd2303, %rd149;
	selp.s64 	%rd2304, -1, 0, %p383;
	cvt.u32.u64 	%r1104, %rd2303;
	sub.s32 	%r1624, %r1104, %r1098;
	cvt.u64.u32 	%rd2305, %r1625;
	add.s64 	%rd2306, %rd2304, %rd2305;
	setp.lt.u64 	%p384, %rd2306, %rd151;
	selp.s32 	%r1105, -1, 0, %p384;
	cvt.u32.u64 	%r1106, %rd2306;
	sub.s32 	%r1625, %r1106, %r1097;
	add.s32 	%r1107, %r1626, %r1105;
	sub.s32 	%r1626, %r1107, %r994;
	bra.uni 	$L__BB0_228;
$L__BB0_227:
	setp.lt.u32 	%p363, %r1626, %r994;
	@%p363 bra 	$L__BB0_228;
	bra.uni 	$L__BB0_214;
$L__BB0_228:
	mul.wide.u32 	%rd2307, %r1619, %r1619;
	cvt.u32.u64 	%r1108, %rd2307;
	shr.u64 	%rd2308, %rd2307, 32;
	mul.wide.u32 	%rd2309, %r1620, %r1619;
	add.s64 	%rd2310, %rd2308, %rd2309;
	shr.u64 	%rd2311, %rd2310, 32;
	mul.wide.u32 	%rd2312, %r1621, %r1619;
	add.s64 	%rd2313, %rd2311, %rd2312;
	shr.u64 	%rd2314, %rd2313, 32;
	mul.wide.u32 	%rd2315, %r1622, %r1619;
	add.s64 	%rd2316, %rd2314, %rd2315;
	shr.u64 	%rd2317, %rd2316, 32;
	mul.wide.u32 	%rd2318, %r1623, %r1619;
	add.s64 	%rd2319, %rd2317, %rd2318;
	shr.u64 	%rd2320, %rd2319, 32;
	mul.wide.u32 	%rd2321, %r1624, %r1619;
	add.s64 	%rd2322, %rd2320, %rd2321;
	shr.u64 	%rd2323, %rd2322, 32;
	mul.wide.u32 	%rd2324, %r1625, %r1619;
	add.s64 	%rd2325, %rd2323, %rd2324;
	shr.u64 	%rd2326, %rd2325, 32;
	mul.wide.u32 	%rd2327, %r1626, %r1619;
	add.s64 	%rd2328, %rd2326, %rd2327;
	shr.u64 	%rd2329, %rd2328, 32;
	and.b64  	%rd2330, %rd2310, 4294967295;
	add.s64 	%rd2331, %rd2309, %rd2330;
	shr.u64 	%rd2332, %rd2331, 32;
	and.b64  	%rd2333, %rd2313, 4294967295;
	mul.wide.u32 	%rd2334, %r1620, %r1620;
	add.s64 	%rd2335, %rd2332, %rd2333;
	add.s64 	%rd2336, %rd2335, %rd2334;
	shr.u64 	%rd2337, %rd2336, 32;
	and.b64  	%rd2338, %rd2316, 4294967295;
	mul.wide.u32 	%rd2339, %r1621, %r1620;
	add.s64 	%rd2340, %rd2337, %rd2338;
	add.s64 	%rd2341, %rd2340, %rd2339;
	shr.u64 	%rd2342, %rd2341, 32;
	and.b64  	%rd2343, %rd2319, 4294967295;
	mul.wide.u32 	%rd2344, %r1622, %r1620;
	add.s64 	%rd2345, %rd2342, %rd2343;
	add.s64 	%rd2346, %rd2345, %rd2344;
	shr.u64 	%rd2347, %rd2346, 32;
	and.b64  	%rd2348, %rd2322, 4294967295;
	mul.wide.u32 	%rd2349, %r1623, %r1620;
	add.s64 	%rd2350, %rd2347, %rd2348;
	add.s64 	%rd2351, %rd2350, %rd2349;
	shr.u64 	%rd2352, %rd2351, 32;
	and.b64  	%rd2353, %rd2325, 4294967295;
	mul.wide.u32 	%rd2354, %r1624, %r1620;
	add.s64 	%rd2355, %rd2352, %rd2353;
	add.s64 	%rd2356, %rd2355, %rd2354;
	shr.u64 	%rd2357, %rd2356, 32;
	and.b64  	%rd2358, %rd2328, 4294967295;
	mul.wide.u32 	%rd2359, %r1625, %r1620;
	add.s64 	%rd2360, %rd2357, %rd2358;
	add.s64 	%rd2361, %rd2360, %rd2359;
	shr.u64 	%rd2362, %rd2361, 32;
	mul.wide.u32 	%rd2363, %r1626, %r1620;
	add.s64 	%rd2364, %rd2362, %rd2329;
	add.s64 	%rd2365, %rd2364, %rd2363;
	shr.u64 	%rd2366, %rd2365, 32;
	and.b64  	%rd2367, %rd2336, 4294967295;
	add.s64 	%rd2368, %rd2312, %rd2367;
	shr.u64 	%rd2369, %rd2368, 32;
	and.b64  	%rd2370, %rd2341, 4294967295;
	add.s64 	%rd2371, %rd2369, %rd2370;
	add.s64 	%rd2372, %rd2371, %rd2339;
	shr.u64 	%rd2373, %rd2372, 32;
	and.b64  	%rd2374, %rd2346, 4294967295;
	mul.wide.u32 	%rd2375, %r1621, %r1621;
	add.s64 	%rd2376, %rd2373, %rd2374;
	add.s64 	%rd2377, %rd2376, %rd2375;
	shr.u64 	%rd2378, %rd2377, 32;
	and.b64  	%rd2379, %rd2351, 4294967295;
	mul.wide.u32 	%rd2380, %r1622, %r1621;
	add.s64 	%rd2381, %rd2378, %rd2379;
	add.s64 	%rd2382, %rd2381, %rd2380;
	shr.u64 	%rd2383, %rd2382, 32;
	and.b64  	%rd2384, %rd2356, 4294967295;
	mul.wide.u32 	%rd2385, %r1623, %r1621;
	add.s64 	%rd2386, %rd2383, %rd2384;
	add.s64 	%rd2387, %rd2386, %rd2385;
	shr.u64 	%rd2388, %rd2387, 32;
	and.b64  	%rd2389, %rd2361, 4294967295;
	mul.wide.u32 	%rd2390, %r1624, %r1621;
	add.s64 	%rd2391, %rd2388, %rd2389;
	add.s64 	%rd2392, %rd2391, %rd2390;
	shr.u64 	%rd2393, %rd2392, 32;
	and.b64  	%rd2394, %rd2365, 4294967295;
	mul.wide.u32 	%rd2395, %r1625, %r1621;
	add.s64 	%rd2396, %rd2393, %rd2394;
	add.s64 	%rd2397, %rd2396, %rd2395;
	shr.u64 	%rd2398, %rd2397, 32;
	mul.wide.u32 	%rd2399, %r1626, %r1621;
	add.s64 	%rd2400, %rd2398, %rd2366;
	add.s64 	%rd2401, %rd2400, %rd2399;
	shr.u64 	%rd2402, %rd2401, 32;
	and.b64  	%rd2403, %rd2372, 4294967295;
	add.s64 	%rd2404, %rd2315, %rd2403;
	shr.u64 	%rd2405, %rd2404, 32;
	and.b64  	%rd2406, %rd2377, 4294967295;
	add.s64 	%rd2407, %rd2405, %rd2406;
	add.s64 	%rd2408, %rd2407, %rd2344;
	shr.u64 	%rd2409, %rd2408, 32;
	and.b64  	%rd2410, %rd2382, 4294967295;
	add.s64 	%rd2411, %rd2409, %rd2410;
	add.s64 	%rd2412, %rd2411, %rd2380;
	shr.u64 	%rd2413, %rd2412, 32;
	and.b64  	%rd2414, %rd2387, 4294967295;
	mul.wide.u32 	%rd2415, %r1622, %r1622;
	add.s64 	%rd2416, %rd2413, %rd2414;
	add.s64 	%rd2417, %rd2416, %rd2415;
	shr.u64 	%rd2418, %rd2417, 32;
	and.b64  	%rd2419, %rd2392, 4294967295;
	mul.wide.u32 	%rd2420, %r1623, %r1622;
	add.s64 	%rd2421, %rd2418, %rd2419;
	add.s64 	%rd2422, %rd2421, %rd2420;
	shr.u64 	%rd2423, %rd2422, 32;
	and.b64  	%rd2424, %rd2397, 4294967295;
	mul.wide.u32 	%rd2425, %r1624, %r1622;
	add.s64 	%rd2426, %rd2423, %rd2424;
	add.s64 	%rd2427, %rd2426, %rd2425;
	shr.u64 	%rd2428, %rd2427, 32;
	and.b64  	%rd2429, %rd2401, 4294967295;
	mul.wide.u32 	%rd2430, %r1625, %r1622;
	add.s64 	%rd2431, %rd2428, %rd2429;
	add.s64 	%rd2432, %rd2431, %rd2430;
	shr.u64 	%rd2433, %rd2432, 32;
	mul.wide.u32 	%rd2434, %r1626, %r1622;
	add.s64 	%rd2435, %rd2433, %rd2402;
	add.s64 	%rd2436, %rd2435, %rd2434;
	shr.u64 	%rd2437, %rd2436, 32;
	and.b64  	%rd2438, %rd2408, 4294967295;
	add.s64 	%rd2439, %rd2318, %rd2438;
	shr.u64 	%rd2440, %rd2439, 32;
	and.b64  	%rd2441, %rd2412, 4294967295;
	add.s64 	%rd2442, %rd2440, %rd2441;
	add.s64 	%rd2443, %rd2442, %rd2349;
	shr.u64 	%rd2444, %rd2443, 32;
	and.b64  	%rd2445, %rd2417, 4294967295;
	add.s64 	%rd2446, %rd2444, %rd2445;
	add.s64 	%rd2447, %rd2446, %rd2385;
	shr.u64 	%rd2448, %rd2447, 32;
	and.b64  	%rd2449, %rd2422, 4294967295;
	add.s64 	%rd2450, %rd2448, %rd2449;
	add.s64 	%rd2451, %rd2450, %rd2420;
	shr.u64 	%rd2452, %rd2451, 32;
	and.b64  	%rd2453, %rd2427, 4294967295;
	mul.wide.u32 	%rd2454, %r1623, %r1623;
	add.s64 	%rd2455, %rd2452, %rd2453;
	add.s64 	%rd2456, %rd2455, %rd2454;
	shr.u64 	%rd2457, %rd2456, 32;
	and.b64  	%rd2458, %rd2432, 4294967295;
	mul.wide.u32 	%rd2459, %r1624, %r1623;
	add.s64 	%rd2460, %rd2457, %rd2458;
	add.s64 	%rd2461, %rd2460, %rd2459;
	shr.u64 	%rd2462, %rd2461, 32;
	and.b64  	%rd2463, %rd2436, 4294967295;
	mul.wide.u32 	%rd2464, %r1625, %r1623;
	add.s64 	%rd2465, %rd2462, %rd2463;
	add.s64 	%rd2466, %rd2465, %rd2464;
	shr.u64 	%rd2467, %rd2466, 32;
	mul.wide.u32 	%rd2468, %r1626, %r1623;
	add.s64 	%rd2469, %rd2467, %rd2437;
	add.s64 	%rd2470, %rd2469, %rd2468;
	shr.u64 	%rd2471, %rd2470, 32;
	and.b64  	%rd2472, %rd2443, 4294967295;
	add.s64 	%rd2473, %rd2321, %rd2472;
	shr.u64 	%rd2474, %rd2473, 32;
	and.b64  	%rd2475, %rd2447, 4294967295;
	add.s64 	%rd2476, %rd2474, %rd2475;
	add.s64 	%rd2477, %rd2476, %rd2354;
	shr.u64 	%rd2478, %rd2477, 32;
	and.b64  	%rd2479, %rd2451, 4294967295;
	add.s64 	%rd2480, %rd2478, %rd2479;
	add.s64 	%rd2481, %rd2480, %rd2390;
	shr.u64 	%rd2482, %rd2481, 32;
	and.b64  	%rd2483, %rd2456, 4294967295;
	add.s64 	%rd2484, %rd2482, %rd2483;
	add.s64 	%rd2485, %rd2484, %rd2425;
	shr.u64 	%rd2486, %rd2485, 32;
	and.b64  	%rd2487, %rd2461, 4294967295;
	add.s64 	%rd2488, %rd2486, %rd2487;
	add.s64 	%rd2489, %rd2488, %rd2459;
	shr.u64 	%rd2490, %rd2489, 32;
	and.b64  	%rd2491, %rd2466, 4294967295;
	mul.wide.u32 	%rd2492, %r1624, %r1624;
	add.s64 	%rd2493, %rd2490, %rd2491;
	add.s64 	%rd2494, %rd2493, %rd2492;
	shr.u64 	%rd2495, %rd2494, 32;
	and.b64  	%rd2496, %rd2470, 4294967295;
	mul.wide.u32 	%rd2497, %r1625, %r1624;
	add.s64 	%rd2498, %rd2495, %rd2496;
	add.s64 	%rd2499, %rd2498, %rd2497;
	shr.u64 	%rd2500, %rd2499, 32;
	mul.wide.u32 	%rd2501, %r1626, %r1624;
	add.s64 	%rd2502, %rd2500, %rd2471;
	add.s64 	%rd2503, %rd2502, %rd2501;
	shr.u64 	%rd2504, %rd2503, 32;
	and.b64  	%rd2505, %rd2477, 4294967295;
	add.s64 	%rd2506, %rd2324, %rd2505;
	shr.u64 	%rd2507, %rd2506, 32;
	and.b64  	%rd2508, %rd2481, 4294967295;
	add.s64 	%rd2509, %rd2507, %rd2508;
	add.s64 	%rd2510, %rd2509, %rd2359;
	shr.u64 	%rd2511, %rd2510, 32;
	and.b64  	%rd2512, %rd2485, 4294967295;
	add.s64 	%rd2513, %rd2511, %rd2512;
	add.s64 	%rd2514, %rd2513, %rd2395;
	shr.u64 	%rd2515, %rd2514, 32;
	and.b64  	%rd2516, %rd2489, 4294967295;
	add.s64 	%rd2517, %rd2515, %rd2516;
	add.s64 	%rd2518, %rd2517, %rd2430;
	shr.u64 	%rd2519, %rd2518, 32;
	and.b64  	%rd2520, %rd2494, 4294967295;
	add.s64 	%rd2521, %rd2519, %rd2520;
	add.s64 	%rd2522, %rd2521, %rd2464;
	shr.u64 	%rd2523, %rd2522, 32;
	and.b64  	%rd2524, %rd2499, 4294967295;
	add.s64 	%rd2525, %rd2523, %rd2524;
	add.s64 	%rd2526, %rd2525, %rd2497;
	shr.u64 	%rd2527, %rd2526, 32;
	and.b64  	%rd2528, %rd2503, 4294967295;
	mul.wide.u32 	%rd2529, %r1625, %r1625;
	add.s64 	%rd2530, %rd2527, %rd2528;
	add.s64 	%rd2531, %rd2530, %rd2529;
	shr.u64 	%rd2532, %rd2531, 32;
	mul.wide.u32 	%rd2533, %r1626, %r1625;
	add.s64 	%rd2534, %rd2532, %rd2504;
	add.s64 	%rd2535, %rd2534, %rd2533;
	shr.u64 	%rd2536, %rd2535, 32;
	and.b64  	%rd2537, %rd2510, 4294967295;
	add.s64 	%rd2538, %rd2327, %rd2537;
	shr.u64 	%rd2539, %rd2538, 32;
	and.b64  	%rd2540, %rd2514, 4294967295;
	add.s64 	%rd2541, %rd2539, %rd2540;
	add.s64 	%rd2542, %rd2541, %rd2363;
	shr.u64 	%rd2543, %rd2542, 32;
	and.b64  	%rd2544, %rd2518, 4294967295;
	add.s64 	%rd2545, %rd2543, %rd2544;
	add.s64 	%rd2546, %rd2545, %rd2399;
	shr.u64 	%rd2547, %rd2546, 32;
	and.b64  	%rd2548, %rd2522, 4294967295;
	add.s64 	%rd2549, %rd2547, %rd2548;
	add.s64 	%rd2550, %rd2549, %rd2434;
	shr.u64 	%rd2551, %rd2550, 32;
	and.b64  	%rd2552, %rd2526, 4294967295;
	add.s64 	%rd2553, %rd2551, %rd2552;
	add.s64 	%rd2554, %rd2553, %rd2468;
	shr.u64 	%rd2555, %rd2554, 32;
	and.b64  	%rd2556, %rd2531, 4294967295;
	add.s64 	%rd2557, %rd2555, %rd2556;
	add.s64 	%rd2558, %rd2557, %rd2501;
	shr.u64 	%rd2559, %rd2558, 32;
	and.b64  	%rd2560, %rd2535, 4294967295;
	add.s64 	%rd2561, %rd2559, %rd2560;
	add.s64 	%rd2562, %rd2561, %rd2533;
	shr.u64 	%rd2563, %rd2562, 32;
	mul.wide.u32 	%rd2564, %r1626, %r1626;
	add.s64 	%rd2565, %rd2563, %rd2536;
	add.s64 	%rd2566, %rd2565, %rd2564;
	shr.u64 	%rd2567, %rd2566, 32;
	{ .reg .b32 tmp; mov.b64 {tmp, %r1109}, %rd2566; }
	and.b64  	%rd2568, %rd2542, 4294967295;
	mul.lo.s64 	%rd2569, %rd2568, 977;
	cvt.u32.u64 	%r1110, %rd2569;
	shr.u64 	%rd2570, %rd2569, 32;
	and.b64  	%rd2571, %rd2546, 4294967295;
	mad.lo.s64 	%rd2572, %rd2571, 977, %rd2570;
	shr.u64 	%rd2573, %rd2572, 32;
	and.b64  	%rd2574, %rd2550, 4294967295;
	mad.lo.s64 	%rd2575, %rd2574, 977, %rd2573;
	shr.u64 	%rd2576, %rd2575, 32;
	and.b64  	%rd2577, %rd2554, 4294967295;
	mad.lo.s64 	%rd2578, %rd2577, 977, %rd2576;
	shr.u64 	%rd2579, %rd2578, 32;
	and.b64  	%rd2580, %rd2558, 4294967295;
	mad.lo.s64 	%rd2581, %rd2580, 977, %rd2579;
	shr.u64 	%rd2582, %rd2581, 32;
	and.b64  	%rd2583, %rd2562, 4294967295;
	mad.lo.s64 	%rd2584, %rd2583, 977, %rd2582;
	shr.u64 	%rd2585, %rd2584, 32;
	and.b64  	%rd2586, %rd2566, 4294967295;
	mad.lo.s64 	%rd2587, %rd2586, 977, %rd2585;
	shr.u64 	%rd2588, %rd2587, 32;
	mad.lo.s64 	%rd2589, %rd2567, 977, %rd2588;
	{ .reg .b32 tmp; mov.b64 {tmp, %r1111}, %rd2589; }
	add.s32 	%r1636, %r1108, %r1110;
	setp.lt.u32 	%p386, %r1636, %r1108;
	selp.u64 	%rd2590, 1, 0, %p386;
	and.b64  	%rd2591, %rd2331, 4294967295;
	and.b64  	%rd2592, %rd2572, 4294967295;
	add.s64 	%rd2593, %rd2591, %rd2590;
	add.s64 	%rd2594, %rd2593, %rd2592;
	shr.u64 	%rd2595, %rd2594, 32;
	and.b64  	%rd2596, %rd2368, 4294967295;
	and.b64  	%rd2597, %rd2575, 4294967295;
	add.s64 	%rd2598, %rd2595, %rd2596;
	add.s64 	%rd2599, %rd2598, %rd2597;
	shr.u64 	%rd2600, %rd2599, 32;
	and.b64  	%rd2601, %rd2404, 4294967295;
	and.b64  	%rd2602, %rd2578, 4294967295;
	add.s64 	%rd2603, %rd2600, %rd2601;
	add.s64 	%rd2604, %rd2603, %rd2602;
	shr.u64 	%rd2605, %rd2604, 32;
	and.b64  	%rd2606, %rd2439, 4294967295;
	and.b64  	%rd2607, %rd2581, 4294967295;
	add.s64 	%rd2608, %rd2605, %rd2606;
	add.s64 	%rd2609, %rd2608, %rd2607;
	shr.u64 	%rd2610, %rd2609, 32;
	and.b64  	%rd2611, %rd2473, 4294967295;
	and.b64  	%rd2612, %rd2584, 4294967295;
	add.s64 	%rd2613, %rd2610, %rd2611;
	add.s64 	%rd2614, %rd2613, %rd2612;
	shr.u64 	%rd2615, %rd2614, 32;
	and.b64  	%rd2616, %rd2506, 4294967295;
	and.b64  	%rd2617, %rd2587, 4294967295;
	add.s64 	%rd2618, %rd2615, %rd2616;
	add.s64 	%rd2619, %rd2618, %rd2617;
	shr.u64 	%rd2620, %rd2619, 32;
	and.b64  	%rd2621, %rd2538, 4294967295;
	and.b64  	%rd2622, %rd2589, 4294967295;
	add.s64 	%rd2623, %rd2620, %rd2621;
	add.s64 	%rd2624, %rd2623, %rd2622;
	{ .reg .b32 tmp; mov.b64 {tmp, %r1112}, %rd2624; }
	add.s32 	%r1113, %r1112, %r1111;
	and.b64  	%rd2625, %rd2594, 4294967295;
	add.s64 	%rd4019, %rd2625, %rd2568;
	shr.u64 	%rd2626, %rd4019, 32;
	and.b64  	%rd2627, %rd2599, 4294967295;
	add.s64 	%rd2628, %rd2626, %rd2627;
	add.s64 	%rd4020, %rd2628, %rd2571;
	shr.u64 	%rd2629, %rd4020, 32;
	and.b64  	%rd2630, %rd2604, 4294967295;
	add.s64 	%rd2631, %rd2629, %rd2630;
	add.s64 	%rd4021, %rd2631, %rd2574;
	shr.u64 	%rd2632, %rd4021, 32;
	and.b64  	%rd2633, %rd2609, 4294967295;
	add.s64 	%rd2634, %rd2632, %rd2633;
	add.s64 	%rd4022, %rd2634, %rd2577;
	shr.u64 	%rd2635, %rd4022, 32;
	and.b64  	%rd2636, %rd2614, 4294967295;
	add.s64 	%rd2637, %rd2635, %rd2636;
	add.s64 	%rd4023, %rd2637, %rd2580;
	shr.u64 	%rd2638, %rd4023, 32;
	and.b64  	%rd2639, %rd2619, 4294967295;
	add.s64 	%rd2640, %rd2638, %rd2639;
	add.s64 	%rd4024, %rd2640, %rd2583;
	shr.u64 	%rd2641, %rd4024, 32;
	and.b64  	%rd2642, %rd2624, 4294967295;
	add.s64 	%rd2643, %rd2641, %rd2642;
	add.s64 	%rd4025, %rd2643, %rd2586;
	{ .reg .b32 tmp; mov.b64 {tmp, %r1114}, %rd4025; }
	add.s32 	%r1115, %r1113, %r1114;
	add.s32 	%r363, %r1115, %r1109;
	setp.eq.s32 	%p387, %r363, 0;
	mov.pred 	%p741, 0;
	@%p387 bra 	$L__BB0_230;
	cvt.u64.u32 	%rd2644, %r363;
	mul.wide.u32 	%rd2645, %r363, 977;
	cvt.u32.u64 	%r1116, %rd2645;
	shr.u64 	%rd2646, %rd2645, 32;
	add.s64 	%rd2647, %rd2646, %rd2644;
	shr.u64 	%rd2648, %rd2647, 32;
	add.s32 	%r364, %r1636, %r1116;
	setp.lt.u32 	%p388, %r364, %r1636;
	selp.u64 	%rd2649, 1, 0, %p388;
	and.b64  	%rd2650, %rd4019, 4294967295;
	and.b64  	%rd2651, %rd2647, 4294967295;
	add.s64 	%rd2652, %rd2650, %rd2649;
	add.s64 	%rd4019, %rd2652, %rd2651;
	shr.u64 	%rd2653, %rd4019, 32;
	and.b64  	%rd2654, %rd4020, 4294967295;
	add.s64 	%rd2655, %rd2653, %rd2654;
	add.s64 	%rd4020, %rd2655, %rd2648;
	shr.u64 	%rd2656, %rd4020, 32;
	and.b64  	%rd2657, %rd4021, 4294967295;
	add.s64 	%rd4021, %rd2656, %rd2657;
	shr.u64 	%rd2658, %rd4021, 32;
	and.b64  	%rd2659, %rd4022, 4294967295;
	add.s64 	%rd4022, %rd2658, %rd2659;
	shr.u64 	%rd2660, %rd4022, 32;
	and.b64  	%rd2661, %rd4023, 4294967295;
	add.s64 	%rd4023, %rd2660, %rd2661;
	shr.u64 	%rd2662, %rd4023, 32;
	and.b64  	%rd2663, %rd4024, 4294967295;
	add.s64 	%rd4024, %rd2662, %rd2663;
	shr.u64 	%rd2664, %rd4024, 32;
	and.b64  	%rd2665, %rd4025, 4294967295;
	add.s64 	%rd4025, %rd2664, %rd2665;
	setp.gt.u64 	%p741, %rd4025, 4294967295;
	mov.u32 	%r1636, %r364;
$L__BB0_230:
	ld.const.u32 	%rd194, [const_p+12];
	ld.const.u32 	%rd195, [const_p+16];
	cvt.u32.u64 	%r1643, %rd4025;
	cvt.u32.u64 	%r1642, %rd4024;
	cvt.u32.u64 	%r1641, %rd4023;
	cvt.u32.u64 	%r1640, %rd4022;
	cvt.u32.u64 	%r1639, %rd4021;
	cvt.u32.u64 	%r1638, %rd4020;
	cvt.u32.u64 	%r1637, %rd4019;
	ld.const.u32 	%r1117, [const_p+28];
	setp.lt.u32 	%p389, %r1117, %r1643;
	or.pred  	%p390, %p741, %p389;
	@%p390 bra 	$L__BB0_244;
	setp.gt.u32 	%p391, %r1117, %r1643;
	@%p391 bra 	$L__BB0_245;
	ld.const.u32 	%r1120, [const_p+24];
	setp.lt.u32 	%p392, %r1120, %r1642;
	@%p392 bra 	$L__BB0_244;
	setp.gt.u32 	%p393, %r1120, %r1642;
	@%p393 bra 	$L__BB0_245;
	ld.const.u32 	%r1122, [const_p+20];
	cvt.u64.u32 	%rd196, %r1122;
	setp.lt.u32 	%p394, %r1122, %r1641;
	@%p394 bra 	$L__BB0_244;
	cvt.u32.u64 	%r1123, %rd196;
	setp.gt.u32 	%p395, %r1123, %r1641;
	@%p395 bra 	$L__BB0_245;
	cvt.u32.u64 	%r1124, %rd195;
	setp.lt.u32 	%p396, %r1124, %r1640;
	@%p396 bra 	$L__BB0_244;
	setp.gt.u32 	%p397, %r1124, %r1640;
	@%p397 bra 	$L__BB0_245;
	cvt.u32.u64 	%r1126, %rd194;
	setp.lt.u32 	%p398, %r1126, %r1639;
	@%p398 bra 	$L__BB0_244;
	setp.gt.u32 	%p399, %r1126, %r1639;
	@%p399 bra 	$L__BB0_245;
	ld.const.u32 	%r1128, [const_p+8];
	cvt.u64.u32 	%rd197, %r1128;
	setp.lt.u32 	%p400, %r1128, %r1638;
	@%p400 bra 	$L__BB0_244;
	cvt.u32.u64 	%r1129, %rd197;
	setp.gt.u32 	%p401, %r1129, %r1638;
	@%p401 bra 	$L__BB0_245;
	ld.const.u32 	%r1130, [const_p+4];
	setp.lt.u32 	%p402, %r1130, %r1637;
	@%p402 bra 	$L__BB0_244;
	setp.gt.u32 	%p403, %r1130, %r1637;
	ld.const.u32 	%r1132, [const_p];
	setp.lt.u32 	%p404, %r1636, %r1132;
	or.pred  	%p405, %p403, %p404;
	@%p405 bra 	$L__BB0_245;
$L__BB0_244:
	cvt.u32.u64 	%r1134, %rd194;
	ld.const.u32 	%r1135, [const_p+8];
	cvt.u64.u32 	%rd2667, %r1135;
	ld.const.u32 	%r1136, [const_p+4];
	cvt.u64.u32 	%rd2668, %r1136;
	ld.const.u32 	%r1137, [const_p+24];
	cvt.u64.u32 	%rd2669, %r1137;
	ld.const.u32 	%r1138, [const_p+20];
	cvt.u64.u32 	%rd2670, %r1138;
	cvt.u32.u64 	%r1139, %rd195;
	ld.const.u32 	%r1140, [const_p];
	setp.lt.u32 	%p406, %r1636, %r1140;
	selp.s64 	%rd2671, -1, 0, %p406;
	sub.s32 	%r1636, %r1636, %r1140;
	and.b64  	%rd2672, %rd4019, 4294967295;
	add.s64 	%rd2673, %rd2672, %rd2671;
	setp.lt.u64 	%p407, %rd2673, %rd2668;
	selp.s64 	%rd2674, -1, 0, %p407;
	cvt.u32.u64 	%r1141, %rd2673;
	sub.s32 	%r1637, %r1141, %r1136;
	and.b64  	%rd2675, %rd4020, 4294967295;
	add.s64 	%rd2676, %rd2675, %rd2674;
	setp.lt.u64 	%p408, %rd2676, %rd2667;
	selp.s64 	%rd2677, -1, 0, %p408;
	cvt.u32.u64 	%r1142, %rd2676;
	sub.s32 	%r1638, %r1142, %r1135;
	and.b64  	%rd2678, %rd4021, 4294967295;
	add.s64 	%rd2679, %rd2678, %rd2677;
	setp.lt.u64 	%p409, %rd2679, %rd194;
	selp.s64 	%rd2680, -1, 0, %p409;
	cvt.u32.u64 	%r1143, %rd2679;
	sub.s32 	%r1639, %r1143, %r1134;
	and.b64  	%rd2681, %rd4022, 4294967295;
	add.s64 	%rd2682, %rd2681, %rd2680;
	setp.lt.u64 	%p410, %rd2682, %rd195;
	selp.s64 	%rd2683, -1, 0, %p410;
	cvt.u32.u64 	%r1144, %rd2682;
	sub.s32 	%r1640, %r1144, %r1139;
	and.b64  	%rd2684, %rd4023, 4294967295;
	add.s64 	%rd2685, %rd2684, %rd2683;
	setp.lt.u64 	%p411, %rd2685, %rd2670;
	selp.s64 	%rd2686, -1, 0, %p411;
	cvt.u32.u64 	%r1145, %rd2685;
	sub.s32 	%r1641, %r1145, %r1138;
	and.b64  	%rd2687, %rd4024, 4294967295;
	add.s64 	%rd2688, %rd2687, %rd2686;
	setp.lt.u64 	%p412, %rd2688, %rd2669;
	selp.s32 	%r1146, -1, 0, %p412;
	cvt.u32.u64 	%r1147, %rd2688;
	sub.s32 	%r1642, %r1147, %r1137;
	add.s32 	%r1148, %r1643, %r1146;
	sub.s32 	%r1643, %r1148, %r1117;
$L__BB0_245:
	ld.const.u32 	%rd199, [const_p+8];
	ld.const.u32 	%rd200, [const_p+20];
	ld.const.u32 	%rd201, [const_p+4];
	setp.gt.u32 	%p413, %r1643, %r1117;
	@%p413 bra 	$L__BB0_258;
	bra.uni 	$L__BB0_259;
$L__BB0_246:
	ld.const.u32 	%r1150, [const_p+24];
	cvt.u64.u32 	%rd198, %r1150;
	setp.gt.u32 	%p415, %r1642, %r1150;
	@%p415 bra 	$L__BB0_258;
	cvt.u32.u64 	%r1151, %rd198;
	setp.lt.u32 	%p416, %r1642, %r1151;
	@%p416 bra 	$L__BB0_260;
	cvt.u32.u64 	%r1152, %rd200;
	setp.gt.u32 	%p417, %r1641, %r1152;
	@%p417 bra 	$L__BB0_258;
	setp.lt.u32 	%p418, %r1641, %r1152;
	@%p418 bra 	$L__BB0_260;
	cvt.u32.u64 	%r1154, %rd195;
	setp.gt.u32 	%p419, %r1640, %r1154;
	@%p419 bra 	$L__BB0_258;
	setp.lt.u32 	%p420, %r1640, %r1154;
	@%p420 bra 	$L__BB0_260;
	cvt.u32.u64 	%r1156, %rd194;
	setp.gt.u32 	%p421, %r1639, %r1156;
	@%p421 bra 	$L__BB0_258;
	setp.lt.u32 	%p422, %r1639, %r1156;
	@%p422 bra 	$L__BB0_260;
	cvt.u32.u64 	%r1158, %rd199;
	setp.gt.u32 	%p423, %r1638, %r1158;
	@%p423 bra 	$L__BB0_258;
	setp.lt.u32 	%p424, %r1638, %r1158;
	@%p424 bra 	$L__BB0_260;
	cvt.u32.u64 	%r1160, %rd201;
	setp.gt.u32 	%p425, %r1637, %r1160;
	@%p425 bra 	$L__BB0_258;
	setp.lt.u32 	%p426, %r1637, %r1160;
	ld.const.u32 	%r1162, [const_p];
	setp.lt.u32 	%p427, %r1636, %r1162;
	or.pred  	%p428, %p426, %p427;
	@%p428 bra 	$L__BB0_260;
$L__BB0_258:
	cvt.u32.u64 	%r1164, %rd194;
	cvt.u32.u64 	%r1165, %rd199;
	cvt.u32.u64 	%r1166, %rd201;
	ld.const.u32 	%r1167, [const_p+24];
	cvt.u64.u32 	%rd2689, %r1167;
	cvt.u32.u64 	%r1168, %rd200;
	cvt.u32.u64 	%r1169, %rd195;
	ld.const.u32 	%r1170, [const_p];
	setp.lt.u32 	%p429, %r1636, %r1170;
	selp.s64 	%rd2690, -1, 0, %p429;
	sub.s32 	%r1636, %r1636, %r1170;
	cvt.u64.u32 	%rd2691, %r1637;
	add.s64 	%rd2692, %rd2690, %rd2691;
	setp.lt.u64 	%p430, %rd2692, %rd201;
	selp.s64 	%rd2693, -1, 0, %p430;
	cvt.u32.u64 	%r1171, %rd2692;
	sub.s32 	%r1637, %r1171, %r1166;
	cvt.u64.u32 	%rd2694, %r1638;
	add.s64 	%rd2695, %rd2693, %rd2694;
	setp.lt.u64 	%p431, %rd2695, %rd199;
	selp.s64 	%rd2696, -1, 0, %p431;
	cvt.u32.u64 	%r1172, %rd2695;
	sub.s32 	%r1638, %r1172, %r1165;
	cvt.u64.u32 	%rd2697, %r1639;
	add.s64 	%rd2698, %rd2696, %rd2697;
	setp.lt.u64 	%p432, %rd2698, %rd194;
	selp.s64 	%rd2699, -1, 0, %p432;
	cvt.u32.u64 	%r1173, %rd2698;
	sub.s32 	%r1639, %r1173, %r1164;
	cvt.u64.u32 	%rd2700, %r1640;
	add.s64 	%rd2701, %rd2699, %rd2700;
	setp.lt.u64 	%p433, %rd2701, %rd195;
	selp.s64 	%rd2702, -1, 0, %p433;
	cvt.u32.u64 	%r1174, %rd2701;
	sub.s32 	%r1640, %r1174, %r1169;
	cvt.u64.u32 	%rd2703, %r1641;
	add.s64 	%rd2704, %rd2702, %rd2703;
	setp.lt.u64 	%p434, %rd2704, %rd200;
	selp.s64 	%rd2705, -1, 0, %p434;
	cvt.u32.u64 	%r1175, %rd2704;
	sub.s32 	%r1641, %r1175, %r1168;
	cvt.u64.u32 	%rd2706, %r1642;
	add.s64 	%rd2707, %rd2705, %rd2706;
	setp.lt.u64 	%p435, %rd2707, %rd2689;
	selp.s32 	%r1176, -1, 0, %p435;
	cvt.u32.u64 	%r1177, %rd2707;
	sub.s32 	%r1642, %r1177, %r1167;
	add.s32 	%r1178, %r1643, %r1176;
	sub.s32 	%r1643, %r1178, %r1117;
	bra.uni 	$L__BB0_260;
$L__BB0_259:
	setp.lt.u32 	%p414, %r1643, %r1117;
	@%p414 bra 	$L__BB0_260;
	bra.uni 	$L__BB0_246;
$L__BB0_260:
	shl.b32 	%r1180, %r1551, 1;
	shr.u32 	%r1181, %r1551, 31;
	cvt.u64.u32 	%rd2708, %r1181;
	mul.wide.u32 	%rd2709, %r1552, 2;
	or.b64  	%rd2710, %rd2709, %rd2708;
	shr.u64 	%rd2711, %rd2709, 32;
	mul.wide.u32 	%rd2712, %r1553, 2;
	or.b64  	%rd2713, %rd2712, %rd2711;
	shr.u64 	%rd2714, %rd2712, 32;
	mul.wide.u32 	%rd2715, %r1554, 2;
	or.b64  	%rd2716, %rd2715, %rd2714;
	shr.u64 	%rd2717, %rd2715, 32;
	mul.wide.u32 	%rd2718, %r1555, 2;
	add.s64 	%rd2719, %rd2718, %rd2717;
	shr.u64 	%rd2720, %rd2719, 32;
	mul.wide.u32 	%rd2721, %r1556, 2;
	add.s64 	%rd2722, %rd2721, %rd2720;
	shr.u64 	%rd2723, %rd2722, 32;
	mul.wide.u32 	%rd2724, %r1557, 2;
	add.s64 	%rd2725, %rd2724, %rd2723;
	shr.u64 	%rd2726, %rd2725, 32;
	mul.wide.u32 	%rd2727, %r1558, 2;
	add.s64 	%rd2728, %rd2727, %rd2726;
	shr.u64 	%rd2729, %rd2728, 32;
	{ .reg .b32 tmp; mov.b64 {tmp, %r1182}, %rd2728; }
	mad.lo.s32 	%r1653, %r1182, 977, %r1180;
	setp.lt.u32 	%p437, %r1653, %r1180;
	selp.u64 	%rd2730, 1, 0, %p437;
	and.b64  	%rd2731, %rd2710, 4294967295;
	add.s64 	%rd2732, %rd2731, %rd2730;
	shr.u64 	%rd2733, %rd2732, 32;
	and.b64  	%rd2734, %rd2713, 4294967295;
	add.s64 	%rd2735, %rd2733, %rd2734;
	shr.u64 	%rd2736, %rd2735, 32;
	and.b64  	%rd2737, %rd2716, 4294967295;
	add.s64 	%rd2738, %rd2736, %rd2737;
	shr.u64 	%rd2739, %rd2738, 32;
	and.b64  	%rd2740, %rd2719, 4294967295;
	add.s64 	%rd2741, %rd2739, %rd2740;
	shr.u64 	%rd2742, %rd2741, 32;
	and.b64  	%rd2743, %rd2722, 4294967295;
	add.s64 	%rd2744, %rd2742, %rd2743;
	shr.u64 	%rd2745, %rd2744, 32;
	and.b64  	%rd2746, %rd2725, 4294967295;
	add.s64 	%rd2747, %rd2745, %rd2746;
	shr.u64 	%rd2748, %rd2747, 32;
	and.b64  	%rd2749, %rd2728, 4294967295;
	add.s64 	%rd2750, %rd2748, %rd2749;
	{ .reg .b32 tmp; mov.b64 {tmp, %r1183}, %rd2750; }
	and.b64  	%rd2751, %rd2732, 4294967295;
	add.s64 	%rd4026, %rd2751, %rd2729;
	shr.u64 	%rd2752, %rd4026, 32;
	and.b64  	%rd2753, %rd2735, 4294967295;
	add.s64 	%rd4027, %rd2752, %rd2753;
	shr.u64 	%rd2754, %rd4027, 32;
	and.b64  	%rd2755, %rd2738, 4294967295;
	add.s64 	%rd4028, %rd2754, %rd2755;
	shr.u64 	%rd2756, %rd4028, 32;
	and.b64  	%rd2757, %rd2741, 4294967295;
	add.s64 	%rd4029, %rd2756, %rd2757;
	shr.u64 	%rd2758, %rd4029, 32;
	and.b64  	%rd2759, %rd2744, 4294967295;
	add.s64 	%rd4030, %rd2758, %rd2759;
	shr.u64 	%rd2760, %rd4030, 32;
	and.b64  	%rd2761, %rd2747, 4294967295;
	add.s64 	%rd4031, %rd2760, %rd2761;
	shr.u64 	%rd2762, %rd4031, 32;
	and.b64  	%rd2763, %rd2750, 4294967295;
	add.s64 	%rd4032, %rd2762, %rd2763;
	{ .reg .b32 tmp; mov.b64 {tmp, %r1184}, %rd4032; }
	add.s32 	%r407, %r1183, %r1184;
	setp.eq.s32 	%p438, %r407, 0;
	mov.pred 	%p742, 0;
	@%p438 bra 	$L__BB0_262;
	mad.lo.s32 	%r408, %r407, 977, %r1653;
	setp.lt.u32 	%p439, %r408, %r1653;
	selp.u64 	%rd2764, 1, 0, %p439;
	and.b64  	%rd2765, %rd4026, 4294967295;
	cvt.u64.u32 	%rd2766, %r407;
	add.s64 	%rd2767, %rd2765, %rd2764;
	add.s64 	%rd4026, %rd2767, %rd2766;
	shr.u64 	%rd2768, %rd4026, 32;
	and.b64  	%rd2769, %rd4027, 4294967295;
	add.s64 	%rd4027, %rd2768, %rd2769;
	shr.u64 	%rd2770, %rd4027, 32;
	and.b64  	%rd2771, %rd4028, 4294967295;
	add.s64 	%rd4028, %rd2770, %rd2771;
	shr.u64 	%rd2772, %rd4028, 32;
	and.b64  	%rd2773, %rd4029, 4294967295;
	add.s64 	%rd4029, %rd2772, %rd2773;
	shr.u64 	%rd2774, %rd4029, 32;
	and.b64  	%rd2775, %rd4030, 4294967295;
	add.s64 	%rd4030, %rd2774, %rd2775;
	shr.u64 	%rd2776, %rd4030, 32;
	and.b64  	%rd2777, %rd4031, 4294967295;
	add.s64 	%rd4031, %rd2776, %rd2777;
	shr.u64 	%rd2778, %rd4031, 32;
	and.b64  	%rd2779, %rd4032, 4294967295;
	add.s64 	%rd4032, %rd2778, %rd2779;
	setp.gt.u64 	%p742, %rd4032, 4294967295;
	mov.u32 	%r1653, %r408;
$L__BB0_262:
	cvt.u32.u64 	%r1660, %rd4032;
	setp.lt.u32 	%p440, %r1117, %r1660;
	or.pred  	%p441, %p742, %p440;
	@%p441 bra 	$L__BB0_276;
	cvt.u32.u64 	%r1657, %rd4029;
	cvt.u32.u64 	%r1658, %rd4030;
	cvt.u32.u64 	%r1659, %rd4031;
	cvt.u32.u64 	%r1655, %rd4027;
	cvt.u32.u64 	%r1654, %rd4026;
	cvt.u32.u64 	%r1656, %rd4028;
	setp.gt.u32 	%p442, %r1117, %r1660;
	@%p442 bra 	$L__BB0_277;
	ld.const.u32 	%r1188, [const_p+24];
	cvt.u32.u64 	%r1659, %rd4031;
	setp.lt.u32 	%p443, %r1188, %r1659;
	@%p443 bra 	$L__BB0_276;
	setp.gt.u32 	%p444, %r1188, %r1659;
	@%p444 bra 	$L__BB0_277;
	ld.const.u32 	%r1191, [const_p+20];
	cvt.u32.u64 	%r1658, %rd4030;
	setp.lt.u32 	%p445, %r1191, %r1658;
	@%p445 bra 	$L__BB0_276;
	setp.gt.u32 	%p446, %r1191, %r1658;
	@%p446 bra 	$L__BB0_277;
	ld.const.u32 	%r1194, [const_p+16];
	cvt.u64.u32 	%rd223, %r1194;
	cvt.u32.u64 	%r1657, %rd4029;
	setp.lt.u32 	%p447, %r1194, %r1657;
	@%p447 bra 	$L__BB0_276;
	cvt.u32.u64 	%r1196, %rd223;
	setp.gt.u32 	%p448, %r1196, %r1657;
	@%p448 bra 	$L__BB0_277;
	ld.const.u32 	%r1197, [const_p+12];
	cvt.u64.u32 	%rd224, %r1197;
	cvt.u32.u64 	%r1656, %rd4028;
	setp.lt.u32 	%p449, %r1197, %r1656;
	@%p449 bra 	$L__BB0_276;
	cvt.u32.u64 	%r1199, %rd224;
	setp.gt.u32 	%p450, %r1199, %r1656;
	@%p450 bra 	$L__BB0_277;
	ld.const.u32 	%r1200, [const_p+8];
	cvt.u64.u32 	%rd225, %r1200;
	cvt.u32.u64 	%r1655, %rd4027;
	setp.lt.u32 	%p451, %r1200, %r1655;
	@%p451 bra 	$L__BB0_276;
	cvt.u32.u64 	%r1202, %rd225;
	setp.gt.u32 	%p452, %r1202, %r1655;
	@%p452 bra 	$L__BB0_277;
	ld.const.u32 	%r1203, [const_p+4];
	cvt.u32.u64 	%r1654, %rd4026;
	setp.lt.u32 	%p453, %r1203, %r1654;
	@%p453 bra 	$L__BB0_276;
	setp.gt.u32 	%p454, %r1203, %r1654;
	ld.const.u32 	%r1206, [const_p];
	setp.lt.u32 	%p455, %r1653, %r1206;
	or.pred  	%p456, %p454, %p455;
	@%p456 bra 	$L__BB0_277;
$L__BB0_276:
	ld.const.u32 	%r1208, [const_p+12];
	cvt.u64.u32 	%rd2781, %r1208;
	ld.const.u32 	%r1209, [const_p+8];
	cvt.u64.u32 	%rd2782, %r1209;
	ld.const.u32 	%r1210, [const_p+4];
	cvt.u64.u32 	%rd2783, %r1210;
	ld.const.u32 	%r1211, [const_p+24];
	cvt.u64.u32 	%rd2784, %r1211;
	ld.const.u32 	%r1212, [const_p+20];
	cvt.u64.u32 	%rd2785, %r1212;
	ld.const.u32 	%r1213, [const_p+16];
	cvt.u64.u32 	%rd2786, %r1213;
	ld.const.u32 	%r1214, [const_p];
	setp.lt.u32 	%p457, %r1653, %r1214;
	selp.s64 	%rd2787, -1, 0, %p457;
	sub.s32 	%r1653, %r1653, %r1214;
	and.b64  	%rd2788, %rd4026, 4294967295;
	add.s64 	%rd2789, %rd2788, %rd2787;
	setp.lt.u64 	%p458, %rd2789, %rd2783;
	selp.s64 	%rd2790, -1, 0, %p458;
	cvt.u32.u64 	%r1215, %rd2789;
	sub.s32 	%r1654, %r1215, %r1210;
	and.b64  	%rd2791, %rd4027, 4294967295;
	add.s64 	%rd2792, %rd2791, %rd2790;
	setp.lt.u64 	%p459, %rd2792, %rd2782;
	selp.s64 	%rd2793, -1, 0, %p459;
	cvt.u32.u64 	%r1216, %rd2792;
	sub.s32 	%r1655, %r1216, %r1209;
	and.b64  	%rd2794, %rd4028, 4294967295;
	add.s64 	%rd2795, %rd2794, %rd2793;
	setp.lt.u64 	%p460, %rd2795, %rd2781;
	selp.s64 	%rd2796, -1, 0, %p460;
	cvt.u32.u64 	%r1217, %rd2795;
	sub.s32 	%r1656, %r1217, %r1208;
	and.b64  	%rd2797, %rd4029, 4294967295;
	add.s64 	%rd2798, %rd2797, %rd2796;
	setp.lt.u64 	%p461, %rd2798, %rd2786;
	selp.s64 	%rd2799, -1, 0, %p461;
	cvt.u32.u64 	%r1218, %rd2798;
	sub.s32 	%r1657, %r1218, %r1213;
	and.b64  	%rd2800, %rd4030, 4294967295;
	add.s64 	%rd2801, %rd2800, %rd2799;
	setp.lt.u64 	%p462, %rd2801, %rd2785;
	selp.s64 	%rd2802, -1, 0, %p462;
	cvt.u32.u64 	%r1219, %rd2801;
	sub.s32 	%r1658, %r1219, %r1212;
	and.b64  	%rd2803, %rd4031, 4294967295;
	add.s64 	%rd2804, %rd2803, %rd2802;
	setp.lt.u64 	%p463, %rd2804, %rd2784;
	selp.s32 	%r1220, -1, 0, %p463;
	cvt.u32.u64 	%r1221, %rd2804;
	sub.s32 	%r1659, %r1221, %r1211;
	add.s32 	%r1222, %r1660, %r1220;
	ld.const.u32 	%r1223, [const_p+28];
	sub.s32 	%r1660, %r1222, %r1223;
$L__BB0_277:
	ld.const.u32 	%rd231, [const_p+12];
	ld.const.u32 	%r469, [const_p+28];
	setp.gt.u32 	%p464, %r1660, %r469;
	@%p464 bra 	$L__BB0_290;
	bra.uni 	$L__BB0_291;
$L__BB0_278:
	ld.const.u32 	%r1224, [const_p+24];
	cvt.u64.u32 	%rd226, %r1224;
	setp.gt.u32 	%p466, %r1659, %r1224;
	@%p466 bra 	$L__BB0_290;
	cvt.u32.u64 	%r1225, %rd226;
	setp.lt.u32 	%p467, %r1659, %r1225;
	@%p467 bra 	$L__BB0_292;
	ld.const.u32 	%r1226, [const_p+20];
	cvt.u64.u32 	%rd227, %r1226;
	setp.gt.u32 	%p468, %r1658, %r1226;
	@%p468 bra 	$L__BB0_290;
	cvt.u32.u64 	%r1227, %rd227;
	setp.lt.u32 	%p469, %r1658, %r1227;
	@%p469 bra 	$L__BB0_292;
	ld.const.u32 	%r1228, [const_p+16];
	cvt.u64.u32 	%rd228, %r1228;
	setp.gt.u32 	%p470, %r1657, %r1228;
	@%p470 bra 	$L__BB0_290;
	cvt.u32.u64 	%r1229, %rd228;
	setp.lt.u32 	%p471, %r1657, %r1229;
	@%p471 bra 	$L__BB0_292;
	cvt.u32.u64 	%r1230, %rd231;
	setp.gt.u32 	%p472, %r1656, %r1230;
	@%p472 bra 	$L__BB0_290;
	setp.lt.u32 	%p473, %r1656, %r1230;
	@%p473 bra 	$L__BB0_292;
	ld.const.u32 	%r1232, [const_p+8];
	cvt.u64.u32 	%rd229, %r1232;
	setp.gt.u32 	%p474, %r1655, %r1232;
	@%p474 bra 	$L__BB0_290;
	cvt.u32.u64 	%r1233, %rd229;
	setp.lt.u32 	%p475, %r1655, %r1233;
	@%p475 bra 	$L__BB0_292;
	ld.const.u32 	%r1234, [const_p+4];
	cvt.u64.u32 	%rd230, %r1234;
	setp.gt.u32 	%p476, %r1654, %r1234;
	@%p476 bra 	$L__BB0_290;
	cvt.u32.u64 	%r1235, %rd230;
	setp.lt.u32 	%p477, %r1654, %r1235;
	ld.const.u32 	%r1236, [const_p];
	setp.lt.u32 	%p478, %r1653, %r1236;
	or.pred  	%p479, %p477, %p478;
	@%p479 bra 	$L__BB0_292;
$L__BB0_290:
	cvt.u32.u64 	%r1238, %rd231;
	ld.const.u32 	%r1239, [const_p+8];
	cvt.u64.u32 	%rd2805, %r1239;
	ld.const.u32 	%r1240, [const_p+4];
	cvt.u64.u32 	%rd2806, %r1240;
	ld.const.u32 	%r1241, [const_p+24];
	cvt.u64.u32 	%rd2807, %r1241;
	ld.const.u32 	%r1242, [const_p+20];
	cvt.u64.u32 	%rd2808, %r1242;
	ld.const.u32 	%r1243, [const_p+16];
	cvt.u64.u32 	%rd2809, %r1243;
	ld.const.u32 	%r1244, [const_p];
	setp.lt.u32 	%p480, %r1653, %r1244;
	selp.s64 	%rd2810, -1, 0, %p480;
	sub.s32 	%r1653, %r1653, %r1244;
	cvt.u64.u32 	%rd2811, %r1654;
	add.s64 	%rd2812, %rd2810, %rd2811;
	setp.lt.u64 	%p481, %rd2812, %rd2806;
	selp.s64 	%rd2813, -1, 0, %p481;
	cvt.u32.u64 	%r1245, %rd2812;
	sub.s32 	%r1654, %r1245, %r1240;
	cvt.u64.u32 	%rd2814, %r1655;
	add.s64 	%rd2815, %rd2813, %rd2814;
	setp.lt.u64 	%p482, %rd2815, %rd2805;
	selp.s64 	%rd2816, -1, 0, %p482;
	cvt.u32.u64 	%r1246, %rd2815;
	sub.s32 	%r1655, %r1246, %r1239;
	cvt.u64.u32 	%rd2817, %r1656;
	add.s64 	%rd2818, %rd2816, %rd2817;
	setp.lt.u64 	%p483, %rd2818, %rd231;
	selp.s64 	%rd2819, -1, 0, %p483;
	cvt.u32.u64 	%r1247, %rd2818;
	sub.s32 	%r1656, %r1247, %r1238;
	cvt.u64.u32 	%rd2820, %r1657;
	add.s64 	%rd2821, %rd2819, %rd2820;
	setp.lt.u64 	%p484, %rd2821, %rd2809;
	selp.s64 	%rd2822, -1, 0, %p484;
	cvt.u32.u64 	%r1248, %rd2821;
	sub.s32 	%r1657, %r1248, %r1243;
	cvt.u64.u32 	%rd2823, %r1658;
	add.s64 	%rd2824, %rd2822, %rd2823;
	setp.lt.u64 	%p485, %rd2824, %rd2808;
	selp.s64 	%rd2825, -1, 0, %p485;
	cvt.u32.u64 	%r1249, %rd2824;
	sub.s32 	%r1658, %r1249, %r1242;
	cvt.u64.u32 	%rd2826, %r1659;
	add.s64 	%rd2827, %rd2825, %rd2826;
	setp.lt.u64 	%p486, %rd2827, %rd2807;
	selp.s32 	%r1250, -1, 0, %p486;
	cvt.u32.u64 	%r1251, %rd2827;
	sub.s32 	%r1659, %r1251, %r1241;
	add.s32 	%r1252, %r1660, %r1250;
	ld.const.u32 	%r1253, [const_p+28];
	sub.s32 	%r1660, %r1252, %r1253;
	bra.uni 	$L__BB0_292;
$L__BB0_291:
	setp.lt.u32 	%p465, %r1660, %r469;
	@%p465 bra 	$L__BB0_292;
	bra.uni 	$L__BB0_278;
$L__BB0_292:
	setp.gt.u32 	%p487, %r1643, %r1660;
	@%p487 bra 	$L__BB0_293;
	bra.uni 	$L__BB0_306;
$L__BB0_293:
	setp.lt.u32 	%p511, %r1636, %r1653;
	selp.s64 	%rd2875, -1, 0, %p511;
	cvt.u64.u32 	%rd2876, %r1637;
	add.s64 	%rd4033, %rd2875, %rd2876;
	cvt.u64.u32 	%rd2877, %r1654;
	setp.lt.u64 	%p512, %rd4033, %rd2877;
	selp.s64 	%rd2878, -1, 0, %p512;
	cvt.u64.u32 	%rd2879, %r1638;
	add.s64 	%rd4034, %rd2878, %rd2879;
	cvt.u64.u32 	%rd2880, %r1655;
	setp.lt.u64 	%p513, %rd4034, %rd2880;
	selp.s64 	%rd2881, -1, 0, %p513;
	cvt.u64.u32 	%rd2882, %r1639;
	add.s64 	%rd4035, %rd2881, %rd2882;
	cvt.u64.u32 	%rd2883, %r1656;
	setp.lt.u64 	%p514, %rd4035, %rd2883;
	selp.s64 	%rd2884, -1, 0, %p514;
	cvt.u64.u32 	%rd2885, %r1640;
	add.s64 	%rd4036, %rd2884, %rd2885;
	cvt.u64.u32 	%rd2886, %r1657;
	setp.lt.u64 	%p515, %rd4036, %rd2886;
	selp.s64 	%rd2887, -1, 0, %p515;
	cvt.u64.u32 	%rd2888, %r1641;
	add.s64 	%rd4037, %rd2887, %rd2888;
	cvt.u64.u32 	%rd2889, %r1658;
	setp.lt.u64 	%p516, %rd4037, %rd2889;
	selp.s64 	%rd2890, -1, 0, %p516;
	cvt.u64.u32 	%rd2891, %r1642;
	add.s64 	%rd4038, %rd2890, %rd2891;
	cvt.u64.u32 	%rd2892, %r1659;
	setp.lt.u64 	%p517, %rd4038, %rd2892;
	selp.s32 	%r1260, -1, 0, %p517;
	add.s32 	%r1662, %r1643, %r1260;
	bra.uni 	$L__BB0_308;
$L__BB0_294:
	setp.gt.u32 	%p489, %r1642, %r1659;
	@%p489 bra 	$L__BB0_293;
	setp.lt.u32 	%p490, %r1642, %r1659;
	@%p490 bra 	$L__BB0_307;
	setp.gt.u32 	%p491, %r1641, %r1658;
	@%p491 bra 	$L__BB0_293;
	setp.lt.u32 	%p492, %r1641, %r1658;
	@%p492 bra 	$L__BB0_307;
	setp.gt.u32 	%p493, %r1640, %r1657;
	@%p493 bra 	$L__BB0_293;
	setp.lt.u32 	%p494, %r1640, %r1657;
	@%p494 bra 	$L__BB0_307;
	setp.gt.u32 	%p495, %r1639, %r1656;
	@%p495 bra 	$L__BB0_293;
	setp.lt.u32 	%p496, %r1639, %r1656;
	@%p496 bra 	$L__BB0_307;
	setp.gt.u32 	%p497, %r1638, %r1655;
	@%p497 bra 	$L__BB0_293;
	setp.lt.u32 	%p498, %r1638, %r1655;
	@%p498 bra 	$L__BB0_307;
	setp.gt.u32 	%p499, %r1637, %r1654;
	@%p499 bra 	$L__BB0_293;
	setp.lt.u32 	%p500, %r1637, %r1654;
	setp.lt.u32 	%p501, %r1636, %r1653;
	or.pred  	%p502, %p500, %p501;
	@%p502 bra 	$L__BB0_307;
	bra.uni 	$L__BB0_293;
$L__BB0_306:
	setp.ge.u32 	%p488, %r1643, %r1660;
	@%p488 bra 	$L__BB0_294;
$L__BB0_307:
	ld.const.u32 	%r1254, [const_p];
	add.s32 	%r486, %r1636, %r1254;
	setp.lt.u32 	%p503, %r486, %r1636;
	selp.u64 	%rd2828, 1, 0, %p503;
	cvt.u64.u32 	%rd2829, %r1637;
	add.s64 	%rd2830, %rd2828, %rd2829;
	ld.const.u32 	%rd2831, [const_p+4];
	add.s64 	%rd2832, %rd2830, %rd2831;
	shr.u64 	%rd2833, %rd2832, 32;
	cvt.u64.u32 	%rd2834, %r1638;
	add.s64 	%rd2835, %rd2833, %rd2834;
	ld.const.u32 	%rd2836, [const_p+8];
	add.s64 	%rd2837, %rd2835, %rd2836;
	shr.u64 	%rd2838, %rd2837, 32;
	cvt.u64.u32 	%rd2839, %r1639;
	add.s64 	%rd2840, %rd2838, %rd2839;
	add.s64 	%rd2841, %rd2840, %rd231;
	shr.u64 	%rd2842, %rd2841, 32;
	cvt.u64.u32 	%rd2843, %r1640;
	add.s64 	%rd2844, %rd2842, %rd2843;
	ld.const.u32 	%rd2845, [const_p+16];
	add.s64 	%rd2846, %rd2844, %rd2845;
	shr.u64 	%rd2847, %rd2846, 32;
	cvt.u64.u32 	%rd2848, %r1641;
	add.s64 	%rd2849, %rd2847, %rd2848;
	ld.const.u32 	%rd2850, [const_p+20];
	add.s64 	%rd2851, %rd2849, %rd2850;
	shr.u64 	%rd2852, %rd2851, 32;
	cvt.u64.u32 	%rd2853, %r1642;
	add.s64 	%rd2854, %rd2852, %rd2853;
	ld.const.u32 	%rd2855, [const_p+24];
	add.s64 	%rd2856, %rd2854, %rd2855;
	{ .reg .b32 tmp; mov.b64 {tmp, %r1255}, %rd2856; }
	add.s32 	%r1256, %r1643, %r1255;
	ld.const.u32 	%r1257, [const_p+28];
	add.s32 	%r1258, %r1256, %r1257;
	setp.lt.u32 	%p504, %r486, %r1653;
	selp.s64 	%rd2857, -1, 0, %p504;
	and.b64  	%rd2858, %rd2832, 4294967295;
	add.s64 	%rd4033, %rd2858, %rd2857;
	cvt.u64.u32 	%rd2859, %r1654;
	setp.lt.u64 	%p505, %rd4033, %rd2859;
	selp.s64 	%rd2860, -1, 0, %p505;
	and.b64  	%rd2861, %rd2837, 4294967295;
	add.s64 	%rd4034, %rd2861, %rd2860;
	cvt.u64.u32 	%rd2862, %r1655;
	setp.lt.u64 	%p506, %rd4034, %rd2862;
	selp.s64 	%rd2863, -1, 0, %p506;
	and.b64  	%rd2864, %rd2841, 4294967295;
	add.s64 	%rd4035, %rd2864, %rd2863;
	cvt.u64.u32 	%rd2865, %r1656;
	setp.lt.u64 	%p507, %rd4035, %rd2865;
	selp.s64 	%rd2866, -1, 0, %p507;
	and.b64  	%rd2867, %rd2846, 4294967295;
	add.s64 	%rd4036, %rd2867, %rd2866;
	cvt.u64.u32 	%rd2868, %r1657;
	setp.lt.u64 	%p508, %rd4036, %rd2868;
	selp.s64 	%rd2869, -1, 0, %p508;
	and.b64  	%rd2870, %rd2851, 4294967295;
	add.s64 	%rd4037, %rd2870, %rd2869;
	cvt.u64.u32 	%rd2871, %r1658;
	setp.lt.u64 	%p509, %rd4037, %rd2871;
	selp.s64 	%rd2872, -1, 0, %p509;
	and.b64  	%rd2873, %rd2856, 4294967295;
	add.s64 	%rd4038, %rd2873, %rd2872;
	cvt.u64.u32 	%rd2874, %r1659;
	setp.lt.u64 	%p510, %rd4038, %rd2874;
	selp.s32 	%r1259, -1, 0, %p510;
	add.s32 	%r1662, %r1258, %r1259;
	mov.u32 	%r1636, %r486;
$L__BB0_308:
	cvt.u64.u32 	%rd250, %r1556;
	cvt.u64.u32 	%rd251, %r1555;
	cvt.u64.u32 	%rd252, %r1554;
	sub.s32 	%r1726, %r1662, %r1660;
	cvt.u32.u64 	%r1261, %rd4038;
	sub.s32 	%r1727, %r1261, %r1659;
	cvt.u32.u64 	%r1262, %rd4037;
	sub.s32 	%r1728, %r1262, %r1658;
	cvt.u32.u64 	%r1263, %rd4036;
	sub.s32 	%r1729, %r1263, %r1657;
	cvt.u32.u64 	%r1264, %rd4035;
	sub.s32 	%r1730, %r1264, %r1656;
	cvt.u32.u64 	%r1265, %rd4034;
	sub.s32 	%r1731, %r1265, %r1655;
	cvt.u32.u64 	%r1266, %rd4033;
	sub.s32 	%r1732, %r1266, %r1654;
	sub.s32 	%r1733, %r1636, %r1653;
	setp.gt.u32 	%p518, %r1558, %r1726;
	@%p518 bra 	$L__BB0_309;
	bra.uni 	$L__BB0_322;
$L__BB0_309:
	setp.lt.u32 	%p542, %r1551, %r1733;
	selp.s64 	%rd2937, -1, 0, %p542;
	cvt.u64.u32 	%rd2938, %r1552;
	add.s64 	%rd4039, %rd2937, %rd2938;
	cvt.u64.u32 	%rd2939, %r1732;
	setp.lt.u64 	%p543, %rd4039, %rd2939;
	selp.s64 	%rd2940, -1, 0, %p543;
	cvt.u64.u32 	%rd2941, %r1553;
	add.s64 	%rd4040, %rd2940, %rd2941;
	cvt.u64.u32 	%rd2942, %r1731;
	setp.lt.u64 	%p544, %rd4040, %rd2942;
	selp.s64 	%rd2943, -1, 0, %p544;
	add.s64 	%rd4041, %rd2943, %rd252;
	cvt.u64.u32 	%rd2944, %r1730;
	setp.lt.u64 	%p545, %rd4041, %rd2944;
	selp.s64 	%rd2945, -1, 0, %p545;
	add.s64 	%rd4042, %rd2945, %rd251;
	cvt.u64.u32 	%rd2946, %r1729;
	setp.lt.u64 	%p546, %rd4042, %rd2946;
	selp.s64 	%rd2947, -1, 0, %p546;
	add.s64 	%rd4043, %rd2947, %rd250;
	cvt.u64.u32 	%rd2948, %r1728;
	setp.lt.u64 	%p547, %rd4043, %rd2948;
	selp.s64 	%rd2949, -1, 0, %p547;
	cvt.u64.u32 	%rd2950, %r1557;
	add.s64 	%rd4044, %rd2949, %rd2950;
	cvt.u64.u32 	%rd2951, %r1727;
	setp.lt.u64 	%p548, %rd4044, %rd2951;
	selp.s32 	%r1273, -1, 0, %p548;
	add.s32 	%r1664, %r1558, %r1273;
	bra.uni 	$L__BB0_324;
$L__BB0_310:
	setp.gt.u32 	%p520, %r1557, %r1727;
	@%p520 bra 	$L__BB0_309;
	setp.lt.u32 	%p521, %r1557, %r1727;
	@%p521 bra 	$L__BB0_323;
	setp.gt.u32 	%p522, %r1556, %r1728;
	@%p522 bra 	$L__BB0_309;
	setp.lt.u32 	%p523, %r1556, %r1728;
	@%p523 bra 	$L__BB0_323;
	setp.gt.u32 	%p524, %r1555, %r1729;
	@%p524 bra 	$L__BB0_309;
	setp.lt.u32 	%p525, %r1555, %r1729;
	@%p525 bra 	$L__BB0_323;
	setp.gt.u32 	%p526, %r1554, %r1730;
	@%p526 bra 	$L__BB0_309;
	setp.lt.u32 	%p527, %r1554, %r1730;
	@%p527 bra 	$L__BB0_323;
	setp.gt.u32 	%p528, %r1553, %r1731;
	@%p528 bra 	$L__BB0_309;
	setp.lt.u32 	%p529, %r1553, %r1731;
	@%p529 bra 	$L__BB0_323;
	setp.gt.u32 	%p530, %r1552, %r1732;
	@%p530 bra 	$L__BB0_309;
	setp.lt.u32 	%p531, %r1552, %r1732;
	setp.lt.u32 	%p532, %r1551, %r1733;
	or.pred  	%p533, %p531, %p532;
	@%p533 bra 	$L__BB0_323;
	bra.uni 	$L__BB0_309;
$L__BB0_322:
	setp.ge.u32 	%p519, %r1558, %r1726;
	@%p519 bra 	$L__BB0_310;
$L__BB0_323:
	ld.const.u32 	%r1267, [const_p];
	add.s32 	%r499, %r1551, %r1267;
	setp.lt.u32 	%p534, %r499, %r1551;
	selp.u64 	%rd2893, 1, 0, %p534;
	cvt.u64.u32 	%rd2894, %r1552;
	add.s64 	%rd2895, %rd2893, %rd2894;
	ld.const.u32 	%rd2896, [const_p+4];
	add.s64 	%rd2897, %rd2895, %rd2896;
	shr.u64 	%rd2898, %rd2897, 32;
	cvt.u64.u32 	%rd2899, %r1553;
	add.s64 	%rd2900, %rd2898, %rd2899;
	ld.const.u32 	%rd2901, [const_p+8];
	add.s64 	%rd2902, %rd2900, %rd2901;
	shr.u64 	%rd2903, %rd2902, 32;
	add.s64 	%rd2904, %rd2903, %rd252;
	add.s64 	%rd2905, %rd2904, %rd231;
	shr.u64 	%rd2906, %rd2905, 32;
	add.s64 	%rd2907, %rd2906, %rd251;
	ld.const.u32 	%rd2908, [const_p+16];
	add.s64 	%rd2909, %rd2907, %rd2908;
	shr.u64 	%rd2910, %rd2909, 32;
	add.s64 	%rd2911, %rd2910, %rd250;
	ld.const.u32 	%rd2912, [const_p+20];
	add.s64 	%rd2913, %rd2911, %rd2912;
	shr.u64 	%rd2914, %rd2913, 32;
	cvt.u64.u32 	%rd2915, %r1557;
	add.s64 	%rd2916, %rd2914, %rd2915;
	ld.const.u32 	%rd2917, [const_p+24];
	add.s64 	%rd2918, %rd2916, %rd2917;
	{ .reg .b32 tmp; mov.b64 {tmp, %r1268}, %rd2918; }
	add.s32 	%r1269, %r1558, %r1268;
	ld.const.u32 	%r1270, [const_p+28];
	add.s32 	%r1271, %r1269, %r1270;
	setp.lt.u32 	%p535, %r499, %r1733;
	selp.s64 	%rd2919, -1, 0, %p535;
	and.b64  	%rd2920, %rd2897, 4294967295;
	add.s64 	%rd4039, %rd2920, %rd2919;
	cvt.u64.u32 	%rd2921, %r1732;
	setp.lt.u64 	%p536, %rd4039, %rd2921;
	selp.s64 	%rd2922, -1, 0, %p536;
	and.b64  	%rd2923, %rd2902, 4294967295;
	add.s64 	%rd4040, %rd2923, %rd2922;
	cvt.u64.u32 	%rd2924, %r1731;
	setp.lt.u64 	%p537, %rd4040, %rd2924;
	selp.s64 	%rd2925, -1, 0, %p537;
	and.b64  	%rd2926, %rd2905, 4294967295;
	add.s64 	%rd4041, %rd2926, %rd2925;
	cvt.u64.u32 	%rd2927, %r1730;
	setp.lt.u64 	%p538, %rd4041, %rd2927;
	selp.s64 	%rd2928, -1, 0, %p538;
	and.b64  	%rd2929, %rd2909, 4294967295;
	add.s64 	%rd4042, %rd2929, %rd2928;
	cvt.u64.u32 	%rd2930, %r1729;
	setp.lt.u64 	%p539, %rd4042, %rd2930;
	selp.s64 	%rd2931, -1, 0, %p539;
	and.b64  	%rd2932, %rd2913, 4294967295;
	add.s64 	%rd4043, %rd2932, %rd2931;
	cvt.u64.u32 	%rd2933, %r1728;
	setp.lt.u64 	%p540, %rd4043, %rd2933;
	selp.s64 	%rd2934, -1, 0, %p540;
	and.b64  	%rd2935, %rd2918, 4294967295;
	add.s64 	%rd4044, %rd2935, %rd2934;
	cvt.u64.u32 	%rd2936, %r1727;
	setp.lt.u64 	%p541, %rd4044, %rd2936;
	selp.s32 	%r1272, -1, 0, %p541;
	add.s32 	%r1664, %r1271, %r1272;
	mov.u32 	%r1551, %r499;
$L__BB0_324:
	sub.s32 	%r1274, %r1664, %r1726;
	cvt.u32.u64 	%r1275, %rd4044;
	sub.s32 	%r1276, %r1275, %r1727;
	cvt.u32.u64 	%r1277, %rd4043;
	sub.s32 	%r1278, %r1277, %r1728;
	cvt.u32.u64 	%r1279, %rd4042;
	sub.s32 	%r1280, %r1279, %r1729;
	cvt.u32.u64 	%r1281, %rd4041;
	sub.s32 	%r1282, %r1281, %r1730;
	cvt.u32.u64 	%r1283, %rd4040;
	sub.s32 	%r1284, %r1283, %r1731;
	cvt.u32.u64 	%r1285, %rd4039;
	sub.s32 	%r1286, %r1285, %r1732;
	sub.s32 	%r1287, %r1551, %r1733;
	mul.wide.u32 	%rd2952, %r1287, %r1619;
	cvt.u32.u64 	%r1288, %rd2952;
	shr.u64 	%rd2953, %rd2952, 32;
	mul.wide.u32 	%rd2954, %r1286, %r1619;
	add.s64 	%rd2955, %rd2953, %rd2954;
	shr.u64 	%rd2956, %rd2955, 32;
	mul.wide.u32 	%rd2957, %r1284, %r1619;
	add.s64 	%rd2958, %rd2956, %rd2957;
	shr.u64 	%rd2959, %rd2958, 32;
	mul.wide.u32 	%rd2960, %r1282, %r1619;
	add.s64 	%rd2961, %rd2959, %rd2960;
	shr.u64 	%rd2962, %rd2961, 32;
	mul.wide.u32 	%rd2963, %r1280, %r1619;
	add.s64 	%rd2964, %rd2962, %rd2963;
	shr.u64 	%rd2965, %rd2964, 32;
	mul.wide.u32 	%rd2966, %r1278, %r1619;
	add.s64 	%rd2967, %rd2965, %rd2966;
	shr.u64 	%rd2968, %rd2967, 32;
	mul.wide.u32 	%rd2969, %r1276, %r1619;
	add.s64 	%rd2970, %rd2968, %rd2969;
	shr.u64 	%rd2971, %rd2970, 32;
	mul.wide.u32 	%rd2972, %r1274, %r1619;
	add.s64 	%rd2973, %rd2971, %rd2972;
	shr.u64 	%rd2974, %rd2973, 32;
	and.b64  	%rd2975, %rd2955, 4294967295;
	mul.wide.u32 	%rd2976, %r1287, %r1620;
	add.s64 	%rd2977, %rd2976, %rd2975;
	shr.u64 	%rd2978, %rd2977, 32;
	and.b64  	%rd2979, %rd2958, 4294967295;
	mul.wide.u32 	%rd2980, %r1286, %r1620;
	add.s64 	%rd2981, %rd2978, %rd2979;
	add.s64 	%rd2982, %rd2981, %rd2980;
	shr.u64 	%rd2983, %rd2982, 32;
	and.b64  	%rd2984, %rd2961, 4294967295;
	mul.wide.u32 	%rd2985, %r1284, %r1620;
	add.s64 	%rd2986, %rd2983, %rd2984;
	add.s64 	%rd2987, %rd2986, %rd2985;
	shr.u64 	%rd2988, %rd2987, 32;
	and.b64  	%rd2989, %rd2964, 4294967295;
	mul.wide.u32 	%rd2990, %r1282, %r1620;
	add.s64 	%rd2991, %rd2988, %rd2989;
	add.s64 	%rd2992, %rd2991, %rd2990;
	shr.u64 	%rd2993, %rd2992, 32;
	and.b64  	%rd2994, %rd2967, 4294967295;
	mul.wide.u32 	%rd2995, %r1280, %r1620;
	add.s64 	%rd2996, %rd2993, %rd2994;
	add.s64 	%rd2997, %rd2996, %rd2995;
	shr.u64 	%rd2998, %rd2997, 32;
	and.b64  	%rd2999, %rd2970, 4294967295;
	mul.wide.u32 	%rd3000, %r1278, %r1620;
	add.s64 	%rd3001, %rd2998, %rd2999;
	add.s64 	%rd3002, %rd3001, %rd3000;
	shr.u64 	%rd3003, %rd3002, 32;
	and.b64  	%rd3004, %rd2973, 4294967295;
	mul.wide.u32 	%rd3005, %r1276, %r1620;
	add.s64 	%rd3006, %rd3003, %rd3004;
	add.s64 	%rd3007, %rd3006, %rd3005;
	shr.u64 	%rd3008, %rd3007, 32;
	mul.wide.u32 	%rd3009, %r1274, %r1620;
	add.s64 	%rd3010, %rd3008, %rd2974;
	add.s64 	%rd3011, %rd3010, %rd3009;
	shr.u64 	%rd3012, %rd3011, 32;
	and.b64  	%rd3013, %rd2982, 4294967295;
	mul.wide.u32 	%rd3014, %r1287, %r1621;
	add.s64 	%rd3015, %rd3014, %rd3013;
	shr.u64 	%rd3016, %rd3015, 32;
	and.b64  	%rd3017, %rd2987, 4294967295;
	mul.wide.u32 	%rd3018, %r1286, %r1621;
	add.s64 	%rd3019, %rd3016, %rd3017;
	add.s64 	%rd3020, %rd3019, %rd3018;
	shr.u64 	%rd3021, %rd3020, 32;
	and.b64  	%rd3022, %rd2992, 4294967295;
	mul.wide.u32 	%rd3023, %r1284, %r1621;
	add.s64 	%rd3024, %rd3021, %rd3022;
	add.s64 	%rd3025, %rd3024, %rd3023;
	shr.u64 	%rd3026, %rd3025, 32;
	and.b64  	%rd3027, %rd2997, 4294967295;
	mul.wide.u32 	%rd3028, %r1282, %r1621;
	add.s64 	%rd3029, %rd3026, %rd3027;
	add.s64 	%rd3030, %rd3029, %rd3028;
	shr.u64 	%rd3031, %rd3030, 32;
	and.b64  	%rd3032, %rd3002, 4294967295;
	mul.wide.u32 	%rd3033, %r1280, %r1621;
	add.s64 	%rd3034, %rd3031, %rd3032;
	add.s64 	%rd3035, %rd3034, %rd3033;
	shr.u64 	%rd3036, %rd3035, 32;
	and.b64  	%rd3037, %rd3007, 4294967295;
	mul.wide.u32 	%rd3038, %r1278, %r1621;
	add.s64 	%rd3039, %rd3036, %rd3037;
	add.s64 	%rd3040, %rd3039, %rd3038;
	shr.u64 	%rd3041, %rd3040, 32;
	and.b64  	%rd3042, %rd3011, 4294967295;
	mul.wide.u32 	%rd3043, %r1276, %r1621;
	add.s64 	%rd3044, %rd3041, %rd3042;
	add.s64 	%rd3045, %rd3044, %rd3043;
	shr.u64 	%rd3046, %rd3045, 32;
	mul.wide.u32 	%rd3047, %r1274, %r1621;
	add.s64 	%rd3048, %rd3046, %rd3012;
	add.s64 	%rd3049, %rd3048, %rd3047;
	shr.u64 	%rd3050, %rd3049, 32;
	and.b64  	%rd3051, %rd3020, 4294967295;
	mul.wide.u32 	%rd3052, %r1287, %r1622;
	add.s64 	%rd3053, %rd3052, %rd3051;
	shr.u64 	%rd3054, %rd3053, 32;
	and.b64  	%rd3055, %rd3025, 4294967295;
	mul.wide.u32 	%rd3056, %r1286, %r1622;
	add.s64 	%rd3057, %rd3054, %rd3055;
	add.s64 	%rd3058, %rd3057, %rd3056;
	shr.u64 	%rd3059, %rd3058, 32;
	and.b64  	%rd3060, %rd3030, 4294967295;
	mul.wide.u32 	%rd3061, %r1284, %r1622;
	add.s64 	%rd3062, %rd3059, %rd3060;
	add.s64 	%rd3063, %rd3062, %rd3061;
	shr.u64 	%rd3064, %rd3063, 32;
	and.b64  	%rd3065, %rd3035, 4294967295;
	mul.wide.u32 	%rd3066, %r1282, %r1622;
	add.s64 	%rd3067, %rd3064, %rd3065;
	add.s64 	%rd3068, %rd3067, %rd3066;
	shr.u64 	%rd3069, %rd3068, 32;
	and.b64  	%rd3070, %rd3040, 4294967295;
	mul.wide.u32 	%rd3071, %r1280, %r1622;
	add.s64 	%rd3072, %rd3069, %rd3070;
	add.s64 	%rd3073, %rd3072, %rd3071;
	shr.u64 	%rd3074, %rd3073, 32;
	and.b64  	%rd3075, %rd3045, 4294967295;
	mul.wide.u32 	%rd3076, %r1278, %r1622;
	add.s64 	%rd3077, %rd3074, %rd3075;
	add.s64 	%rd3078, %rd3077, %rd3076;
	shr.u64 	%rd3079, %rd3078, 32;
	and.b64  	%rd3080, %rd3049, 4294967295;
	mul.wide.u32 	%rd3081, %r1276, %r1622;
	add.s64 	%rd3082, %rd3079, %rd3080;
	add.s64 	%rd3083, %rd3082, %rd3081;
	shr.u64 	%rd3084, %rd3083, 32;
	mul.wide.u32 	%rd3085, %r1274, %r1622;
	add.s64 	%rd3086, %rd3084, %rd3050;
	add.s64 	%rd3087, %rd3086, %rd3085;
	shr.u64 	%rd3088, %rd3087, 32;
	and.b64  	%rd3089, %rd3058, 4294967295;
	mul.wide.u32 	%rd3090, %r1287, %r1623;
	add.s64 	%rd3091, %rd3090, %rd3089;
	shr.u64 	%rd3092, %rd3091, 32;
	and.b64  	%rd3093, %rd3063, 4294967295;
	mul.wide.u32 	%rd3094, %r1286, %r1623;
	add.s64 	%rd3095, %rd3092, %rd3093;
	add.s64 	%rd3096, %rd3095, %rd3094;
	shr.u64 	%rd3097, %rd3096, 32;
	and.b64  	%rd3098, %rd3068, 4294967295;
	mul.wide.u32 	%rd3099, %r1284, %r1623;
	add.s64 	%rd3100, %rd3097, %rd3098;
	add.s64 	%rd3101, %rd3100, %rd3099;
	shr.u64 	%rd3102, %rd3101, 32;
	and.b64  	%rd3103, %rd3073, 4294967295;
	mul.wide.u32 	%rd3104, %r1282, %r1623;
	add.s64 	%rd3105, %rd3102, %rd3103;
	add.s64 	%rd3106, %rd3105, %rd3104;
	shr.u64 	%rd3107, %rd3106, 32;
	and.b64  	%rd3108, %rd3078, 4294967295;
	mul.wide.u32 	%rd3109, %r1280, %r1623;
	add.s64 	%rd3110, %rd3107, %rd3108;
	add.s64 	%rd3111, %rd3110, %rd3109;
	shr.u64 	%rd3112, %rd3111, 32;
	and.b64  	%rd3113, %rd3083, 4294967295;
	mul.wide.u32 	%rd3114, %r1278, %r1623;
	add.s64 	%rd3115, %rd3112, %rd3113;
	add.s64 	%rd3116, %rd3115, %rd3114;
	shr.u64 	%rd3117, %rd3116, 32;
	and.b64  	%rd3118, %rd3087, 4294967295;
	mul.wide.u32 	%rd3119, %r1276, %r1623;
	add.s64 	%rd3120, %rd3117, %rd3118;
	add.s64 	%rd3121, %rd3120, %rd3119;
	shr.u64 	%rd3122, %rd3121, 32;
	mul.wide.u32 	%rd3123, %r1274, %r1623;
	add.s64 	%rd3124, %rd3122, %rd3088;
	add.s64 	%rd3125, %rd3124, %rd3123;
	shr.u64 	%rd3126, %rd3125, 32;
	and.b64  	%rd3127, %rd3096, 4294967295;
	mul.wide.u32 	%rd3128, %r1287, %r1624;
	add.s64 	%rd3129, %rd3128, %rd3127;
	shr.u64 	%rd3130, %rd3129, 32;
	and.b64  	%rd3131, %rd3101, 4294967295;
	mul.wide.u32 	%rd3132, %r1286, %r1624;
	add.s64 	%rd3133, %rd3130, %rd3131;
	add.s64 	%rd3134, %rd3133, %rd3132;
	shr.u64 	%rd3135, %rd3134, 32;
	and.b64  	%rd3136, %rd3106, 4294967295;
	mul.wide.u32 	%rd3137, %r1284, %r1624;
	add.s64 	%rd3138, %rd3135, %rd3136;
	add.s64 	%rd3139, %rd3138, %rd3137;
	shr.u64 	%rd3140, %rd3139, 32;
	and.b64  	%rd3141, %rd3111, 4294967295;
	mul.wide.u32 	%rd3142, %r1282, %r1624;
	add.s64 	%rd3143, %rd3140, %rd3141;
	add.s64 	%rd3144, %rd3143, %rd3142;
	shr.u64 	%rd3145, %rd3144, 32;
	and.b64  	%rd3146, %rd3116, 4294967295;
	mul.wide.u32 	%rd3147, %r1280, %r1624;
	add.s64 	%rd3148, %rd3145, %rd3146;
	add.s64 	%rd3149, %rd3148, %rd3147;
	shr.u64 	%rd3150, %rd3149, 32;
	and.b64  	%rd3151, %rd3121, 4294967295;
	mul.wide.u32 	%rd3152, %r1278, %r1624;
	add.s64 	%rd3153, %rd3150, %rd3151;
	add.s64 	%rd3154, %rd3153, %rd3152;
	shr.u64 	%rd3155, %rd3154, 32;
	and.b64  	%rd3156, %rd3125, 4294967295;
	mul.wide.u32 	%rd3157, %r1276, %r1624;
	add.s64 	%rd3158, %rd3155, %rd3156;
	add.s64 	%rd3159, %rd3158, %rd3157;
	shr.u64 	%rd3160, %rd3159, 32;
	mul.wide.u32 	%rd3161, %r1274, %r1624;
	add.s64 	%rd3162, %rd3160, %rd3126;
	add.s64 	%rd3163, %rd3162, %rd3161;
	shr.u64 	%rd3164, %rd3163, 32;
	and.b64  	%rd3165, %rd3134, 4294967295;
	mul.wide.u32 	%rd3166, %r1287, %r1625;
	add.s64 	%rd3167, %rd3166, %rd3165;
	shr.u64 	%rd3168, %rd3167, 32;
	and.b64  	%rd3169, %rd3139, 4294967295;
	mul.wide.u32 	%rd3170, %r1286, %r1625;
	add.s64 	%rd3171, %rd3168, %rd3169;
	add.s64 	%rd3172, %rd3171, %rd3170;
	shr.u64 	%rd3173, %rd3172, 32;
	and.b64  	%rd3174, %rd3144, 4294967295;
	mul.wide.u32 	%rd3175, %r1284, %r1625;
	add.s64 	%rd3176, %rd3173, %rd3174;
	add.s64 	%rd3177, %rd3176, %rd3175;
	shr.u64 	%rd3178, %rd3177, 32;
	and.b64  	%rd3179, %rd3149, 4294967295;
	mul.wide.u32 	%rd3180, %r1282, %r1625;
	add.s64 	%rd3181, %rd3178, %rd3179;
	add.s64 	%rd3182, %rd3181, %rd3180;
	shr.u64 	%rd3183, %rd3182, 32;
	and.b64  	%rd3184, %rd3154, 4294967295;
	mul.wide.u32 	%rd3185, %r1280, %r1625;
	add.s64 	%rd3186, %rd3183, %rd3184;
	add.s64 	%rd3187, %rd3186, %rd3185;
	shr.u64 	%rd3188, %rd3187, 32;
	and.b64  	%rd3189, %rd3159, 4294967295;
	mul.wide.u32 	%rd3190, %r1278, %r1625;
	add.s64 	%rd3191, %rd3188, %rd3189;
	add.s64 	%rd3192, %rd3191, %rd3190;
	shr.u64 	%rd3193, %rd3192, 32;
	and.b64  	%rd3194, %rd3163, 4294967295;
	mul.wide.u32 	%rd3195, %r1276, %r1625;
	add.s64 	%rd3196, %rd3193, %rd3194;
	add.s64 	%rd3197, %rd3196, %rd3195;
	shr.u64 	%rd3198, %rd3197, 32;
	mul.wide.u32 	%rd3199, %r1274, %r1625;
	add.s64 	%rd3200, %rd3198, %rd3164;
	add.s64 	%rd3201, %rd3200, %rd3199;
	shr.u64 	%rd3202, %rd3201, 32;
	and.b64  	%rd3203, %rd3172, 4294967295;
	mul.wide.u32 	%rd3204, %r1287, %r1626;
	add.s64 	%rd3205, %rd3204, %rd3203;
	shr.u64 	%rd3206, %rd3205, 32;
	and.b64  	%rd3207, %rd3177, 4294967295;
	mul.wide.u32 	%rd3208, %r1286, %r1626;
	add.s64 	%rd3209, %rd3206, %rd3207;
	add.s64 	%rd3210, %rd3209, %rd3208;
	shr.u64 	%rd3211, %rd3210, 32;
	and.b64  	%rd3212, %rd3182, 4294967295;
	mul.wide.u32 	%rd3213, %r1284, %r1626;
	add.s64 	%rd3214, %rd3211, %rd3212;
	add.s64 	%rd3215, %rd3214, %rd3213;
	shr.u64 	%rd3216, %rd3215, 32;
	and.b64  	%rd3217, %rd3187, 4294967295;
	mul.wide.u32 	%rd3218, %r1282, %r1626;
	add.s64 	%rd3219, %rd3216, %rd3217;
	add.s64 	%rd3220, %rd3219, %rd3218;
	shr.u64 	%rd3221, %rd3220, 32;
	and.b64  	%rd3222, %rd3192, 4294967295;
	mul.wide.u32 	%rd3223, %r1280, %r1626;
	add.s64 	%rd3224, %rd3221, %rd3222;
	add.s64 	%rd3225, %rd3224, %rd3223;
	shr.u64 	%rd3226, %rd3225, 32;
	and.b64  	%rd3227, %rd3197, 4294967295;
	mul.wide.u32 	%rd3228, %r1278, %r1626;
	add.s64 	%rd3229, %rd3226, %rd3227;
	add.s64 	%rd3230, %rd3229, %rd3228;
	shr.u64 	%rd3231, %rd3230, 32;
	and.b64  	%rd3232, %rd3201, 4294967295;
	mul.wide.u32 	%rd3233, %r1276, %r1626;
	add.s64 	%rd3234, %rd3231, %rd3232;
	add.s64 	%rd3235, %rd3234, %rd3233;
	shr.u64 	%rd3236, %rd3235, 32;
	mul.wide.u32 	%rd3237, %r1274, %r1626;
	add.s64 	%rd3238, %rd3236, %rd3202;
	add.s64 	%rd3239, %rd3238, %rd3237;
	shr.u64 	%rd3240, %rd3239, 32;
	{ .reg .b32 tmp; mov.b64 {tmp, %r1289}, %rd3239; }
	and.b64  	%rd3241, %rd3210, 4294967295;
	mul.lo.s64 	%rd3242, %rd3241, 977;
	cvt.u32.u64 	%r1290, %rd3242;
	shr.u64 	%rd3243, %rd3242, 32;
	and.b64  	%rd3244, %rd3215, 4294967295;
	mad.lo.s64 	%rd3245, %rd3244, 977, %rd3243;
	shr.u64 	%rd3246, %rd3245, 32;
	and.b64  	%rd3247, %rd3220, 4294967295;
	mad.lo.s64 	%rd3248, %rd3247, 977, %rd3246;
	shr.u64 	%rd3249, %rd3248, 32;
	and.b64  	%rd3250, %rd3225, 4294967295;
	mad.lo.s64 	%rd3251, %rd3250, 977, %rd3249;
	shr.u64 	%rd3252, %rd3251, 32;
	and.b64  	%rd3253, %rd3230, 4294967295;
	mad.lo.s64 	%rd3254, %rd3253, 977, %rd3252;
	shr.u64 	%rd3255, %rd3254, 32;
	and.b64  	%rd3256, %rd3235, 4294967295;
	mad.lo.s64 	%rd3257, %rd3256, 977, %rd3255;
	shr.u64 	%rd3258, %rd3257, 32;
	and.b64  	%rd3259, %rd3239, 4294967295;
	mad.lo.s64 	%rd3260, %rd3259, 977, %rd3258;
	shr.u64 	%rd3261, %rd3260, 32;
	mad.lo.s64 	%rd3262, %rd3240, 977, %rd3261;
	{ .reg .b32 tmp; mov.b64 {tmp, %r1291}, %rd3262; }
	add.s32 	%r1674, %r1288, %r1290;
	setp.lt.u32 	%p550, %r1674, %r1288;
	selp.u64 	%rd3263, 1, 0, %p550;
	and.b64  	%rd3264, %rd2977, 4294967295;
	and.b64  	%rd3265, %rd3245, 4294967295;
	add.s64 	%rd3266, %rd3264, %rd3263;
	add.s64 	%rd3267, %rd3266, %rd3265;
	shr.u64 	%rd3268, %rd3267, 32;
	and.b64  	%rd3269, %rd3015, 4294967295;
	and.b64  	%rd3270, %rd3248, 4294967295;
	add.s64 	%rd3271, %rd3268, %rd3269;
	add.s64 	%rd3272, %rd3271, %rd3270;
	shr.u64 	%rd3273, %rd3272, 32;
	and.b64  	%rd3274, %rd3053, 4294967295;
	and.b64  	%rd3275, %rd3251, 4294967295;
	add.s64 	%rd3276, %rd3273, %rd3274;
	add.s64 	%rd3277, %rd3276, %rd3275;
	shr.u64 	%rd3278, %rd3277, 32;
	and.b64  	%rd3279, %rd3091, 4294967295;
	and.b64  	%rd3280, %rd3254, 4294967295;
	add.s64 	%rd3281, %rd3278, %rd3279;
	add.s64 	%rd3282, %rd3281, %rd3280;
	shr.u64 	%rd3283, %rd3282, 32;
	and.b64  	%rd3284, %rd3129, 4294967295;
	and.b64  	%rd3285, %rd3257, 4294967295;
	add.s64 	%rd3286, %rd3283, %rd3284;
	add.s64 	%rd3287, %rd3286, %rd3285;
	shr.u64 	%rd3288, %rd3287, 32;
	and.b64  	%rd3289, %rd3167, 4294967295;
	and.b64  	%rd3290, %rd3260, 4294967295;
	add.s64 	%rd3291, %rd3288, %rd3289;
	add.s64 	%rd3292, %rd3291, %rd3290;
	shr.u64 	%rd3293, %rd3292, 32;
	and.b64  	%rd3294, %rd3205, 4294967295;
	and.b64  	%rd3295, %rd3262, 4294967295;
	add.s64 	%rd3296, %rd3293, %rd3294;
	add.s64 	%rd3297, %rd3296, %rd3295;
	{ .reg .b32 tmp; mov.b64 {tmp, %r1292}, %rd3297; }
	add.s32 	%r1293, %r1292, %r1291;
	and.b64  	%rd3298, %rd3267, 4294967295;
	add.s64 	%rd4045, %rd3298, %rd3241;
	shr.u64 	%rd3299, %rd4045, 32;
	and.b64  	%rd3300, %rd3272, 4294967295;
	add.s64 	%rd3301, %rd3299, %rd3300;
	add.s64 	%rd4046, %rd3301, %rd3244;
	shr.u64 	%rd3302, %rd4046, 32;
	and.b64  	%rd3303, %rd3277, 4294967295;
	add.s64 	%rd3304, %rd3302, %rd3303;
	add.s64 	%rd4047, %rd3304, %rd3247;
	shr.u64 	%rd3305, %rd4047, 32;
	and.b64  	%rd3306, %rd3282, 4294967295;
	add.s64 	%rd3307, %rd3305, %rd3306;
	add.s64 	%rd4048, %rd3307, %rd3250;
	shr.u64 	%rd3308, %rd4048, 32;
	and.b64  	%rd3309, %rd3287, 4294967295;
	add.s64 	%rd3310, %rd3308, %rd3309;
	add.s64 	%rd4049, %rd3310, %rd3253;
	shr.u64 	%rd3311, %rd4049, 32;
	and.b64  	%rd3312, %rd3292, 4294967295;
	add.s64 	%rd3313, %rd3311, %rd3312;
	add.s64 	%rd4050, %rd3313, %rd3256;
	shr.u64 	%rd3314, %rd4050, 32;
	and.b64  	%rd3315, %rd3297, 4294967295;
	add.s64 	%rd3316, %rd3314, %rd3315;
	add.s64 	%rd4051, %rd3316, %rd3259;
	{ .reg .b32 tmp; mov.b64 {tmp, %r1294}, %rd4051; }
	add.s32 	%r1295, %r1293, %r1294;
	add.s32 	%r505, %r1295, %r1289;
	setp.eq.s32 	%p551, %r505, 0;
	mov.pred 	%p743, 0;
	@%p551 bra 	$L__BB0_326;
	cvt.u64.u32 	%rd3317, %r505;
	mul.wide.u32 	%rd3318, %r505, 977;
	cvt.u32.u64 	%r1296, %rd3318;
	shr.u64 	%rd3319, %rd3318, 32;
	add.s64 	%rd3320, %rd3319, %rd3317;
	shr.u64 	%rd3321, %rd3320, 32;
	add.s32 	%r506, %r1674, %r1296;
	setp.lt.u32 	%p552, %r506, %r1674;
	selp.u64 	%rd3322, 1, 0, %p552;
	and.b64  	%rd3323, %rd4045, 4294967295;
	and.b64  	%rd3324, %rd3320, 4294967295;
	add.s64 	%rd3325, %rd3323, %rd3322;
	add.s64 	%rd4045, %rd3325, %rd3324;
	shr.u64 	%rd3326, %rd4045, 32;
	and.b64  	%rd3327, %rd4046, 4294967295;
	add.s64 	%rd3328, %rd3326, %rd3327;
	add.s64 	%rd4046, %rd3328, %rd3321;
	shr.u64 	%rd3329, %rd4046, 32;
	and.b64  	%rd3330, %rd4047, 4294967295;
	add.s64 	%rd4047, %rd3329, %rd3330;
	shr.u64 	%rd3331, %rd4047, 32;
	and.b64  	%rd3332, %rd4048, 4294967295;
	add.s64 	%rd4048, %rd3331, %rd3332;
	shr.u64 	%rd3333, %rd4048, 32;
	and.b64  	%rd3334, %rd4049, 4294967295;
	add.s64 	%rd4049, %rd3333, %rd3334;
	shr.u64 	%rd3335, %rd4049, 32;
	and.b64  	%rd3336, %rd4050, 4294967295;
	add.s64 	%rd4050, %rd3335, %rd3336;
	shr.u64 	%rd3337, %rd4050, 32;
	and.b64  	%rd3338, %rd4051, 4294967295;
	add.s64 	%rd4051, %rd3337, %rd3338;
	setp.gt.u64 	%p743, %rd4051, 4294967295;
	mov.u32 	%r1674, %r506;
$L__BB0_326:
	ld.const.u32 	%rd292, [const_p+12];
	ld.const.u32 	%rd293, [const_p+16];
	ld.const.u32 	%rd294, [const_p+8];
	ld.const.u32 	%rd295, [const_p+20];
	ld.const.u32 	%rd296, [const_p+4];
	ld.const.u32 	%rd297, [const_p+24];
	cvt.u32.u64 	%r1681, %rd4051;
	cvt.u32.u64 	%r1680, %rd4050;
	cvt.u32.u64 	%r1679, %rd4049;
	cvt.u32.u64 	%r1678, %rd4048;
	cvt.u32.u64 	%r1677, %rd4047;
	cvt.u32.u64 	%r1676, %rd4046;
	cvt.u32.u64 	%r1675, %rd4045;
	ld.const.u32 	%r1297, [const_p+28];
	setp.lt.u32 	%p553, %r1297, %r1681;
	or.pred  	%p554, %p743, %p553;
	@%p554 bra 	$L__BB0_340;
	setp.gt.u32 	%p555, %r1297, %r1681;
	@%p555 bra 	$L__BB0_341;
	cvt.u32.u64 	%r1298, %rd297;
	setp.lt.u32 	%p556, %r1298, %r1680;
	@%p556 bra 	$L__BB0_340;
	setp.gt.u32 	%p557, %r1298, %r1680;
	@%p557 bra 	$L__BB0_341;
	cvt.u32.u64 	%r1300, %rd295;
	setp.lt.u32 	%p558, %r1300, %r1679;
	@%p558 bra 	$L__BB0_340;
	setp.gt.u32 	%p559, %r1300, %r1679;
	@%p559 bra 	$L__BB0_341;
	cvt.u32.u64 	%r1302, %rd293;
	setp.lt.u32 	%p560, %r1302, %r1678;
	@%p560 bra 	$L__BB0_340;
	setp.gt.u32 	%p561, %r1302, %r1678;
	@%p561 bra 	$L__BB0_341;
	cvt.u32.u64 	%r1304, %rd292;
	setp.lt.u32 	%p562, %r1304, %r1677;
	@%p562 bra 	$L__BB0_340;
	setp.gt.u32 	%p563, %r1304, %r1677;
	@%p563 bra 	$L__BB0_341;
	cvt.u32.u64 	%r1306, %rd294;
	setp.lt.u32 	%p564, %r1306, %r1676;
	@%p564 bra 	$L__BB0_340;
	setp.gt.u32 	%p565, %r1306, %r1676;
	@%p565 bra 	$L__BB0_341;
	cvt.u32.u64 	%r1308, %rd296;
	setp.lt.u32 	%p566, %r1308, %r1675;
	@%p566 bra 	$L__BB0_340;
	setp.gt.u32 	%p567, %r1308, %r1675;
	ld.const.u32 	%r1310, [const_p];
	setp.lt.u32 	%p568, %r1674, %r1310;
	or.pred  	%p569, %p567, %p568;
	@%p569 bra 	$L__BB0_341;
$L__BB0_340:
	cvt.u32.u64 	%r1312, %rd292;
	cvt.u32.u64 	%r1313, %rd294;
	cvt.u32.u64 	%r1314, %rd296;
	cvt.u32.u64 	%r1315, %rd297;
	cvt.u32.u64 	%r1316, %rd295;
	cvt.u32.u64 	%r1317, %rd293;
	ld.const.u32 	%r1318, [const_p];
	setp.lt.u32 	%p570, %r1674, %r1318;
	selp.s64 	%rd3340, -1, 0, %p570;
	sub.s32 	%r1674, %r1674, %r1318;
	and.b64  	%rd3341, %rd4045, 4294967295;
	add.s64 	%rd3342, %rd3341, %rd3340;
	setp.lt.u64 	%p571, %rd3342, %rd296;
	selp.s64 	%rd3343, -1, 0, %p571;
	cvt.u32.u64 	%r1319, %rd3342;
	sub.s32 	%r1675, %r1319, %r1314;
	and.b64  	%rd3344, %rd4046, 4294967295;
	add.s64 	%rd3345, %rd3344, %rd3343;
	setp.lt.u64 	%p572, %rd3345, %rd294;
	selp.s64 	%rd3346, -1, 0, %p572;
	cvt.u32.u64 	%r1320, %rd3345;
	sub.s32 	%r1676, %r1320, %r1313;
	and.b64  	%rd3347, %rd4047, 4294967295;
	add.s64 	%rd3348, %rd3347, %rd3346;
	setp.lt.u64 	%p573, %rd3348, %rd292;
	selp.s64 	%rd3349, -1, 0, %p573;
	cvt.u32.u64 	%r1321, %rd3348;
	sub.s32 	%r1677, %r1321, %r1312;
	and.b64  	%rd3350, %rd4048, 4294967295;
	add.s64 	%rd3351, %rd3350, %rd3349;
	setp.lt.u64 	%p574, %rd3351, %rd293;
	selp.s64 	%rd3352, -1, 0, %p574;
	cvt.u32.u64 	%r1322, %rd3351;
	sub.s32 	%r1678, %r1322, %r1317;
	and.b64  	%rd3353, %rd4049, 4294967295;
	add.s64 	%rd3354, %rd3353, %rd3352;
	setp.lt.u64 	%p575, %rd3354, %rd295;
	selp.s64 	%rd3355, -1, 0, %p575;
	cvt.u32.u64 	%r1323, %rd3354;
	sub.s32 	%r1679, %r1323, %r1316;
	and.b64  	%rd3356, %rd4050, 4294967295;
	add.s64 	%rd3357, %rd3356, %rd3355;
	setp.lt.u64 	%p576, %rd3357, %rd297;
	selp.s32 	%r1324, -1, 0, %p576;
	cvt.u32.u64 	%r1325, %rd3357;
	sub.s32 	%r1680, %r1325, %r1315;
	add.s32 	%r1326, %r1681, %r1324;
	sub.s32 	%r1681, %r1326, %r1297;
$L__BB0_341:
	ld.const.u32 	%r532, [const_p];
	setp.gt.u32 	%p577, %r1681, %r1297;
	@%p577 bra 	$L__BB0_354;
	bra.uni 	$L__BB0_355;
$L__BB0_342:
	cvt.u32.u64 	%r1327, %rd297;
	setp.gt.u32 	%p579, %r1680, %r1327;
	@%p579 bra 	$L__BB0_354;
	setp.lt.u32 	%p580, %r1680, %r1327;
	@%p580 bra 	$L__BB0_356;
	cvt.u32.u64 	%r1329, %rd295;
	setp.gt.u32 	%p581, %r1679, %r1329;
	@%p581 bra 	$L__BB0_354;
	setp.lt.u32 	%p582, %r1679, %r1329;
	@%p582 bra 	$L__BB0_356;
	cvt.u32.u64 	%r1331, %rd293;
	setp.gt.u32 	%p583, %r1678, %r1331;
	@%p583 bra 	$L__BB0_354;
	setp.lt.u32 	%p584, %r1678, %r1331;
	@%p584 bra 	$L__BB0_356;
	cvt.u32.u64 	%r1333, %rd292;
	setp.gt.u32 	%p585, %r1677, %r1333;
	@%p585 bra 	$L__BB0_354;
	setp.lt.u32 	%p586, %r1677, %r1333;
	@%p586 bra 	$L__BB0_356;
	cvt.u32.u64 	%r1335, %rd294;
	setp.gt.u32 	%p587, %r1676, %r1335;
	@%p587 bra 	$L__BB0_354;
	setp.lt.u32 	%p588, %r1676, %r1335;
	@%p588 bra 	$L__BB0_356;
	cvt.u32.u64 	%r1337, %rd296;
	setp.gt.u32 	%p589, %r1675, %r1337;
	@%p589 bra 	$L__BB0_354;
	setp.lt.u32 	%p590, %r1675, %r1337;
	setp.lt.u32 	%p591, %r1674, %r532;
	or.pred  	%p592, %p590, %p591;
	@%p592 bra 	$L__BB0_356;
$L__BB0_354:
	cvt.u32.u64 	%r1339, %rd292;
	cvt.u32.u64 	%r1340, %rd294;
	cvt.u32.u64 	%r1341, %rd296;
	cvt.u32.u64 	%r1342, %rd297;
	cvt.u32.u64 	%r1343, %rd295;
	cvt.u32.u64 	%r1344, %rd293;
	setp.lt.u32 	%p593, %r1674, %r532;
	selp.s64 	%rd3358, -1, 0, %p593;
	sub.s32 	%r1674, %r1674, %r532;
	cvt.u64.u32 	%rd3359, %r1675;
	add.s64 	%rd3360, %rd3358, %rd3359;
	setp.lt.u64 	%p594, %rd3360, %rd296;
	selp.s64 	%rd3361, -1, 0, %p594;
	cvt.u32.u64 	%r1345, %rd3360;
	sub.s32 	%r1675, %r1345, %r1341;
	cvt.u64.u32 	%rd3362, %r1676;
	add.s64 	%rd3363, %rd3361, %rd3362;
	setp.lt.u64 	%p595, %rd3363, %rd294;
	selp.s64 	%rd3364, -1, 0, %p595;
	cvt.u32.u64 	%r1346, %rd3363;
	sub.s32 	%r1676, %r1346, %r1340;
	cvt.u64.u32 	%rd3365, %r1677;
	add.s64 	%rd3366, %rd3364, %rd3365;
	setp.lt.u64 	%p596, %rd3366, %rd292;
	selp.s64 	%rd3367, -1, 0, %p596;
	cvt.u32.u64 	%r1347, %rd3366;
	sub.s32 	%r1677, %r1347, %r1339;
	cvt.u64.u32 	%rd3368, %r1678;
	add.s64 	%rd3369, %rd3367, %rd3368;
	setp.lt.u64 	%p597, %rd3369, %rd293;
	selp.s64 	%rd3370, -1, 0, %p597;
	cvt.u32.u64 	%r1348, %rd3369;
	sub.s32 	%r1678, %r1348, %r1344;
	cvt.u64.u32 	%rd3371, %r1679;
	add.s64 	%rd3372, %rd3370, %rd3371;
	setp.lt.u64 	%p598, %rd3372, %rd295;
	selp.s64 	%rd3373, -1, 0, %p598;
	cvt.u32.u64 	%r1349, %rd3372;
	sub.s32 	%r1679, %r1349, %r1343;
	cvt.u64.u32 	%rd3374, %r1680;
	add.s64 	%rd3375, %rd3373, %rd3374;
	setp.lt.u64 	%p599, %rd3375, %rd297;
	selp.s32 	%r1350, -1, 0, %p599;
	cvt.u32.u64 	%r1351, %rd3375;
	sub.s32 	%r1680, %r1351, %r1342;
	add.s32 	%r1352, %r1681, %r1350;
	sub.s32 	%r1681, %r1352, %r1297;
	bra.uni 	$L__BB0_356;
$L__BB0_355:
	setp.lt.u32 	%p578, %r1681, %r1297;
	@%p578 bra 	$L__BB0_356;
	bra.uni 	$L__BB0_342;
$L__BB0_356:
	setp.gt.u32 	%p600, %r1681, %r1592;
	@%p600 bra 	$L__BB0_357;
	bra.uni 	$L__BB0_370;
$L__BB0_357:
	setp.lt.u32 	%p624, %r1674, %r1585;
	selp.s64 	%rd3418, -1, 0, %p624;
	cvt.u64.u32 	%rd3419, %r1675;
	add.s64 	%rd4052, %rd3418, %rd3419;
	cvt.u64.u32 	%rd3420, %r1586;
	setp.lt.u64 	%p625, %rd4052, %rd3420;
	selp.s64 	%rd3421, -1, 0, %p625;
	cvt.u64.u32 	%rd3422, %r1676;
	add.s64 	%rd4053, %rd3421, %rd3422;
	cvt.u64.u32 	%rd3423, %r1587;
	setp.lt.u64 	%p626, %rd4053, %rd3423;
	selp.s64 	%rd3424, -1, 0, %p626;
	cvt.u64.u32 	%rd3425, %r1677;
	add.s64 	%rd4054, %rd3424, %rd3425;
	cvt.u64.u32 	%rd3426, %r1588;
	setp.lt.u64 	%p627, %rd4054, %rd3426;
	selp.s64 	%rd3427, -1, 0, %p627;
	cvt.u64.u32 	%rd3428, %r1678;
	add.s64 	%rd4055, %rd3427, %rd3428;
	cvt.u64.u32 	%rd3429, %r1589;
	setp.lt.u64 	%p628, %rd4055, %rd3429;
	selp.s64 	%rd3430, -1, 0, %p628;
	cvt.u64.u32 	%rd3431, %r1679;
	add.s64 	%rd4056, %rd3430, %rd3431;
	cvt.u64.u32 	%rd3432, %r1590;
	setp.lt.u64 	%p629, %rd4056, %rd3432;
	selp.s64 	%rd3433, -1, 0, %p629;
	cvt.u64.u32 	%rd3434, %r1680;
	add.s64 	%rd4057, %rd3433, %rd3434;
	cvt.u64.u32 	%rd3435, %r1591;
	setp.lt.u64 	%p630, %rd4057, %rd3435;
	selp.s32 	%r1357, -1, 0, %p630;
	add.s32 	%r1683, %r1681, %r1357;
	bra.uni 	$L__BB0_372;
$L__BB0_358:
	setp.gt.u32 	%p602, %r1680, %r1591;
	@%p602 bra 	$L__BB0_357;
	setp.lt.u32 	%p603, %r1680, %r1591;
	@%p603 bra 	$L__BB0_371;
	setp.gt.u32 	%p604, %r1679, %r1590;
	@%p604 bra 	$L__BB0_357;
	setp.lt.u32 	%p605, %r1679, %r1590;
	@%p605 bra 	$L__BB0_371;
	setp.gt.u32 	%p606, %r1678, %r1589;
	@%p606 bra 	$L__BB0_357;
	setp.lt.u32 	%p607, %r1678, %r1589;
	@%p607 bra 	$L__BB0_371;
	setp.gt.u32 	%p608, %r1677, %r1588;
	@%p608 bra 	$L__BB0_357;
	setp.lt.u32 	%p609, %r1677, %r1588;
	@%p609 bra 	$L__BB0_371;
	setp.gt.u32 	%p610, %r1676, %r1587;
	@%p610 bra 	$L__BB0_357;
	setp.lt.u32 	%p611, %r1676, %r1587;
	@%p611 bra 	$L__BB0_371;
	setp.gt.u32 	%p612, %r1675, %r1586;
	@%p612 bra 	$L__BB0_357;
	setp.lt.u32 	%p613, %r1675, %r1586;
	setp.lt.u32 	%p614, %r1674, %r1585;
	or.pred  	%p615, %p613, %p614;
	@%p615 bra 	$L__BB0_371;
	bra.uni 	$L__BB0_357;
$L__BB0_370:
	setp.ge.u32 	%p601, %r1681, %r1592;
	@%p601 bra 	$L__BB0_358;
$L__BB0_371:
	add.s32 	%r549, %r1674, %r532;
	setp.lt.u32 	%p616, %r549, %r1674;
	selp.u64 	%rd3376, 1, 0, %p616;
	cvt.u64.u32 	%rd3377, %r1675;
	add.s64 	%rd3378, %rd3376, %rd3377;
	add.s64 	%rd3379, %rd3378, %rd296;
	shr.u64 	%rd3380, %rd3379, 32;
	cvt.u64.u32 	%rd3381, %r1676;
	add.s64 	%rd3382, %rd3380, %rd3381;
	add.s64 	%rd3383, %rd3382, %rd294;
	shr.u64 	%rd3384, %rd3383, 32;
	cvt.u64.u32 	%rd3385, %r1677;
	add.s64 	%rd3386, %rd3384, %rd3385;
	add.s64 	%rd3387, %rd3386, %rd292;
	shr.u64 	%rd3388, %rd3387, 32;
	cvt.u64.u32 	%rd3389, %r1678;
	add.s64 	%rd3390, %rd3388, %rd3389;
	add.s64 	%rd3391, %rd3390, %rd293;
	shr.u64 	%rd3392, %rd3391, 32;
	cvt.u64.u32 	%rd3393, %r1679;
	add.s64 	%rd3394, %rd3392, %rd3393;
	add.s64 	%rd3395, %rd3394, %rd295;
	shr.u64 	%rd3396, %rd3395, 32;
	cvt.u64.u32 	%rd3397, %r1680;
	add.s64 	%rd3398, %rd3396, %rd3397;
	add.s64 	%rd3399, %rd3398, %rd297;
	{ .reg .b32 tmp; mov.b64 {tmp, %r1353}, %rd3399; }
	add.s32 	%r1354, %r1681, %r1353;
	add.s32 	%r1355, %r1354, %r1297;
	setp.lt.u32 	%p617, %r549, %r1585;
	selp.s64 	%rd3400, -1, 0, %p617;
	and.b64  	%rd3401, %rd3379, 4294967295;
	add.s64 	%rd4052, %rd3401, %rd3400;
	cvt.u64.u32 	%rd3402, %r1586;
	setp.lt.u64 	%p618, %rd4052, %rd3402;
	selp.s64 	%rd3403, -1, 0, %p618;
	and.b64  	%rd3404, %rd3383, 4294967295;
	add.s64 	%rd4053, %rd3404, %rd3403;
	cvt.u64.u32 	%rd3405, %r1587;
	setp.lt.u64 	%p619, %rd4053, %rd3405;
	selp.s64 	%rd3406, -1, 0, %p619;
	and.b64  	%rd3407, %rd3387, 4294967295;
	add.s64 	%rd4054, %rd3407, %rd3406;
	cvt.u64.u32 	%rd3408, %r1588;
	setp.lt.u64 	%p620, %rd4054, %rd3408;
	selp.s64 	%rd3409, -1, 0, %p620;
	and.b64  	%rd3410, %rd3391, 4294967295;
	add.s64 	%rd4055, %rd3410, %rd3409;
	cvt.u64.u32 	%rd3411, %r1589;
	setp.lt.u64 	%p621, %rd4055, %rd3411;
	selp.s64 	%rd3412, -1, 0, %p621;
	and.b64  	%rd3413, %rd3395, 4294967295;
	add.s64 	%rd4056, %rd3413, %rd3412;
	cvt.u64.u32 	%rd3414, %r1590;
	setp.lt.u64 	%p622, %rd4056, %rd3414;
	selp.s64 	%rd3415, -1, 0, %p622;
	and.b64  	%rd3416, %rd3399, 4294967295;
	add.s64 	%rd4057, %rd3416, %rd3415;
	cvt.u64.u32 	%rd3417, %r1591;
	setp.lt.u64 	%p623, %rd4057, %rd3417;
	selp.s32 	%r1356, -1, 0, %p623;
	add.s32 	%r1683, %r1355, %r1356;
	mov.u32 	%r1674, %r549;
$L__BB0_372:
	sub.s32 	%r1718, %r1683, %r1592;
	cvt.u32.u64 	%r1358, %rd4057;
	sub.s32 	%r1719, %r1358, %r1591;
	cvt.u32.u64 	%r1359, %rd4056;
	sub.s32 	%r1720, %r1359, %r1590;
	cvt.u32.u64 	%r1360, %rd4055;
	sub.s32 	%r1721, %r1360, %r1589;
	cvt.u32.u64 	%r1361, %rd4054;
	sub.s32 	%r1722, %r1361, %r1588;
	cvt.u32.u64 	%r1362, %rd4053;
	sub.s32 	%r1723, %r1362, %r1587;
	cvt.u32.u64 	%r1363, %rd4052;
	sub.s32 	%r1724, %r1363, %r1586;
	sub.s32 	%r1725, %r1674, %r1585;
	shl.b32 	%r1364, %r41, 1;
	shr.u32 	%r1365, %r41, 31;
	cvt.u64.u32 	%rd3436, %r1365;
	mul.wide.u32 	%rd3437, %r40, 2;
	or.b64  	%rd3438, %rd3437, %rd3436;
	shr.u64 	%rd3439, %rd3437, 32;
	mul.wide.u32 	%rd3440, %r39, 2;
	or.b64  	%rd3441, %rd3439, %rd3440;
	shr.u64 	%rd3442, %rd3440, 32;
	mul.wide.u32 	%rd3443, %r38, 2;
	or.b64  	%rd3444, %rd3442, %rd3443;
	shr.u64 	%rd3445, %rd3443, 32;
	mul.wide.u32 	%rd3446, %r37, 2;
	add.s64 	%rd3447, %rd3445, %rd3446;
	shr.u64 	%rd3448, %rd3447, 32;
	mul.wide.u32 	%rd3449, %r36, 2;
	add.s64 	%rd3450, %rd3448, %rd3449;
	shr.u64 	%rd3451, %rd3450, 32;
	mul.wide.u32 	%rd3452, %r35, 2;
	add.s64 	%rd3453, %rd3451, %rd3452;
	shr.u64 	%rd3454, %rd3453, 32;
	mul.wide.u32 	%rd3455, %r34, 2;
	add.s64 	%rd3456, %rd3454, %rd3455;
	shr.u64 	%rd3457, %rd3456, 32;
	{ .reg .b32 tmp; mov.b64 {tmp, %r1366}, %rd3456; }
	mad.lo.s32 	%r1693, %r1366, 977, %r1364;
	setp.lt.u32 	%p632, %r1693, %r1364;
	selp.u64 	%rd3458, 1, 0, %p632;
	and.b64  	%rd3459, %rd3438, 4294967295;
	add.s64 	%rd3460, %rd3459, %rd3458;
	shr.u64 	%rd3461, %rd3460, 32;
	and.b64  	%rd3462, %rd3441, 4294967295;
	add.s64 	%rd3463, %rd3461, %rd3462;
	shr.u64 	%rd3464, %rd3463, 32;
	and.b64  	%rd3465, %rd3444, 4294967295;
	add.s64 	%rd3466, %rd3464, %rd3465;
	shr.u64 	%rd3467, %rd3466, 32;
	and.b64  	%rd3468, %rd3447, 4294967295;
	add.s64 	%rd3469, %rd3467, %rd3468;
	shr.u64 	%rd3470, %rd3469, 32;
	and.b64  	%rd3471, %rd3450, 4294967295;
	add.s64 	%rd3472, %rd3470, %rd3471;
	shr.u64 	%rd3473, %rd3472, 32;
	and.b64  	%rd3474, %rd3453, 4294967295;
	add.s64 	%rd3475, %rd3473, %rd3474;
	shr.u64 	%rd3476, %rd3475, 32;
	and.b64  	%rd3477, %rd3456, 4294967295;
	add.s64 	%rd3478, %rd3476, %rd3477;
	{ .reg .b32 tmp; mov.b64 {tmp, %r1367}, %rd3478; }
	and.b64  	%rd3479, %rd3460, 4294967295;
	add.s64 	%rd4058, %rd3479, %rd3457;
	shr.u64 	%rd3480, %rd4058, 32;
	and.b64  	%rd3481, %rd3463, 4294967295;
	add.s64 	%rd4059, %rd3480, %rd3481;
	shr.u64 	%rd3482, %rd4059, 32;
	and.b64  	%rd3483, %rd3466, 4294967295;
	add.s64 	%rd4060, %rd3482, %rd3483;
	shr.u64 	%rd3484, %rd4060, 32;
	and.b64  	%rd3485, %rd3469, 4294967295;
	add.s64 	%rd4061, %rd3484, %rd3485;
	shr.u64 	%rd3486, %rd4061, 32;
	and.b64  	%rd3487, %rd3472, 4294967295;
	add.s64 	%rd4062, %rd3486, %rd3487;
	shr.u64 	%rd3488, %rd4062, 32;
	and.b64  	%rd3489, %rd3475, 4294967295;
	add.s64 	%rd4063, %rd3488, %rd3489;
	shr.u64 	%rd3490, %rd4063, 32;
	and.b64  	%rd3491, %rd3478, 4294967295;
	add.s64 	%rd4064, %rd3490, %rd3491;
	{ .reg .b32 tmp; mov.b64 {tmp, %r1368}, %rd4064; }
	add.s32 	%r563, %r1367, %r1368;
	setp.eq.s32 	%p633, %r563, 0;
	mov.pred 	%p744, 0;
	@%p633 bra 	$L__BB0_374;
	mad.lo.s32 	%r564, %r563, 977, %r1693;
	setp.lt.u32 	%p634, %r564, %r1693;
	selp.u64 	%rd3492, 1, 0, %p634;
	and.b64  	%rd3493, %rd4058, 4294967295;
	cvt.u64.u32 	%rd3494, %r563;
	add.s64 	%rd3495, %rd3493, %rd3492;
	add.s64 	%rd4058, %rd3495, %rd3494;
	shr.u64 	%rd3496, %rd4058, 32;
	and.b64  	%rd3497, %rd4059, 4294967295;
	add.s64 	%rd4059, %rd3496, %rd3497;
	shr.u64 	%rd3498, %rd4059, 32;
	and.b64  	%rd3499, %rd4060, 4294967295;
	add.s64 	%rd4060, %rd3498, %rd3499;
	shr.u64 	%rd3500, %rd4060, 32;
	and.b64  	%rd3501, %rd4061, 4294967295;
	add.s64 	%rd4061, %rd3500, %rd3501;
	shr.u64 	%rd3502, %rd4061, 32;
	and.b64  	%rd3503, %rd4062, 4294967295;
	add.s64 	%rd4062, %rd3502, %rd3503;
	shr.u64 	%rd3504, %rd4062, 32;
	and.b64  	%rd3505, %rd4063, 4294967295;
	add.s64 	%rd4063, %rd3504, %rd3505;
	shr.u64 	%rd3506, %rd4063, 32;
	and.b64  	%rd3507, %rd4064, 4294967295;
	add.s64 	%rd4064, %rd3506, %rd3507;
	setp.gt.u64 	%p744, %rd4064, 4294967295;
	mov.u32 	%r1693, %r564;
$L__BB0_374:
	cvt.u32.u64 	%r1700, %rd4064;
	cvt.u32.u64 	%r1699, %rd4063;
	cvt.u32.u64 	%r1698, %rd4062;
	cvt.u32.u64 	%r1697, %rd4061;
	cvt.u32.u64 	%r1696, %rd4060;
	cvt.u32.u64 	%r1695, %rd4059;
	cvt.u32.u64 	%r1694, %rd4058;
	setp.lt.u32 	%p635, %r1297, %r1700;
	or.pred  	%p636, %p744, %p635;
	@%p636 bra 	$L__BB0_388;
	setp.gt.u32 	%p637, %r1297, %r1700;
	@%p637 bra 	$L__BB0_389;
	cvt.u32.u64 	%r1369, %rd297;
	setp.lt.u32 	%p638, %r1369, %r1699;
	@%p638 bra 	$L__BB0_388;
	setp.gt.u32 	%p639, %r1369, %r1699;
	@%p639 bra 	$L__BB0_389;
	cvt.u32.u64 	%r1371, %rd295;
	setp.lt.u32 	%p640, %r1371, %r1698;
	@%p640 bra 	$L__BB0_388;
	setp.gt.u32 	%p641, %r1371, %r1698;
	@%p641 bra 	$L__BB0_389;
	cvt.u32.u64 	%r1373, %rd293;
	setp.lt.u32 	%p642, %r1373, %r1697;
	@%p642 bra 	$L__BB0_388;
	setp.gt.u32 	%p643, %r1373, %r1697;
	@%p643 bra 	$L__BB0_389;
	cvt.u32.u64 	%r1375, %rd292;
	setp.lt.u32 	%p644, %r1375, %r1696;
	@%p644 bra 	$L__BB0_388;
	setp.gt.u32 	%p645, %r1375, %r1696;
	@%p645 bra 	$L__BB0_389;
	cvt.u32.u64 	%r1377, %rd294;
	setp.lt.u32 	%p646, %r1377, %r1695;
	@%p646 bra 	$L__BB0_388;
	setp.gt.u32 	%p647, %r1377, %r1695;
	@%p647 bra 	$L__BB0_389;
	cvt.u32.u64 	%r1379, %rd296;
	setp.lt.u32 	%p648, %r1379, %r1694;
	@%p648 bra 	$L__BB0_388;
	setp.gt.u32 	%p649, %r1379, %r1694;
	setp.lt.u32 	%p650, %r1693, %r532;
	or.pred  	%p651, %p649, %p650;
	@%p651 bra 	$L__BB0_389;
$L__BB0_388:
	cvt.u32.u64 	%r1381, %rd292;
	cvt.u32.u64 	%r1382, %rd294;
	cvt.u32.u64 	%r1383, %rd296;
	cvt.u32.u64 	%r1384, %rd297;
	cvt.u32.u64 	%r1385, %rd295;
	cvt.u32.u64 	%r1386, %rd293;
	setp.lt.u32 	%p652, %r1693, %r532;
	selp.s64 	%rd3509, -1, 0, %p652;
	sub.s32 	%r1693, %r1693, %r532;
	and.b64  	%rd3510, %rd4058, 4294967295;
	add.s64 	%rd3511, %rd3510, %rd3509;
	setp.lt.u64 	%p653, %rd3511, %rd296;
	selp.s64 	%rd3512, -1, 0, %p653;
	cvt.u32.u64 	%r1387, %rd3511;
	sub.s32 	%r1694, %r1387, %r1383;
	and.b64  	%rd3513, %rd4059, 4294967295;
	add.s64 	%rd3514, %rd3513, %rd3512;
	setp.lt.u64 	%p654, %rd3514, %rd294;
	selp.s64 	%rd3515, -1, 0, %p654;
	cvt.u32.u64 	%r1388, %rd3514;
	sub.s32 	%r1695, %r1388, %r1382;
	and.b64  	%rd3516, %rd4060, 4294967295;
	add.s64 	%rd3517, %rd3516, %rd3515;
	setp.lt.u64 	%p655, %rd3517, %rd292;
	selp.s64 	%rd3518, -1, 0, %p655;
	cvt.u32.u64 	%r1389, %rd3517;
	sub.s32 	%r1696, %r1389, %r1381;
	and.b64  	%rd3519, %rd4061, 4294967295;
	add.s64 	%rd3520, %rd3519, %rd3518;
	setp.lt.u64 	%p656, %rd3520, %rd293;
	selp.s64 	%rd3521, -1, 0, %p656;
	cvt.u32.u64 	%r1390, %rd3520;
	sub.s32 	%r1697, %r1390, %r1386;
	and.b64  	%rd3522, %rd4062, 4294967295;
	add.s64 	%rd3523, %rd3522, %rd3521;
	setp.lt.u64 	%p657, %rd3523, %rd295;
	selp.s64 	%rd3524, -1, 0, %p657;
	cvt.u32.u64 	%r1391, %rd3523;
	sub.s32 	%r1698, %r1391, %r1385;
	and.b64  	%rd3525, %rd4063, 4294967295;
	add.s64 	%rd3526, %rd3525, %rd3524;
	setp.lt.u64 	%p658, %rd3526, %rd297;
	selp.s32 	%r1392, -1, 0, %p658;
	cvt.u32.u64 	%r1393, %rd3526;
	sub.s32 	%r1699, %r1393, %r1384;
	add.s32 	%r1394, %r1700, %r1392;
	sub.s32 	%r1700, %r1394, %r1297;
$L__BB0_389:
	setp.gt.u32 	%p659, %r1700, %r1297;
	@%p659 bra 	$L__BB0_402;
	bra.uni 	$L__BB0_403;
$L__BB0_390:
	cvt.u32.u64 	%r1395, %rd297;
	setp.gt.u32 	%p661, %r1699, %r1395;
	@%p661 bra 	$L__BB0_402;
	setp.lt.u32 	%p662, %r1699, %r1395;
	@%p662 bra 	$L__BB0_404;
	cvt.u32.u64 	%r1397, %rd295;
	setp.gt.u32 	%p663, %r1698, %r1397;
	@%p663 bra 	$L__BB0_402;
	setp.lt.u32 	%p664, %r1698, %r1397;
	@%p664 bra 	$L__BB0_404;
	cvt.u32.u64 	%r1399, %rd293;
	setp.gt.u32 	%p665, %r1697, %r1399;
	@%p665 bra 	$L__BB0_402;
	setp.lt.u32 	%p666, %r1697, %r1399;
	@%p666 bra 	$L__BB0_404;
	cvt.u32.u64 	%r1401, %rd292;
	setp.gt.u32 	%p667, %r1696, %r1401;
	@%p667 bra 	$L__BB0_402;
	setp.lt.u32 	%p668, %r1696, %r1401;
	@%p668 bra 	$L__BB0_404;
	cvt.u32.u64 	%r1403, %rd294;
	setp.gt.u32 	%p669, %r1695, %r1403;
	@%p669 bra 	$L__BB0_402;
	setp.lt.u32 	%p670, %r1695, %r1403;
	@%p670 bra 	$L__BB0_404;
	cvt.u32.u64 	%r1405, %rd296;
	setp.gt.u32 	%p671, %r1694, %r1405;
	@%p671 bra 	$L__BB0_402;
	setp.lt.u32 	%p672, %r1694, %r1405;
	setp.lt.u32 	%p673, %r1693, %r532;
	or.pred  	%p674, %p672, %p673;
	@%p674 bra 	$L__BB0_404;
$L__BB0_402:
	cvt.u32.u64 	%r1407, %rd292;
	cvt.u32.u64 	%r1408, %rd294;
	cvt.u32.u64 	%r1409, %rd296;
	cvt.u32.u64 	%r1410, %rd297;
	cvt.u32.u64 	%r1411, %rd295;
	cvt.u32.u64 	%r1412, %rd293;
	setp.lt.u32 	%p675, %r1693, %r532;
	selp.s64 	%rd3527, -1, 0, %p675;
	sub.s32 	%r1693, %r1693, %r532;
	cvt.u64.u32 	%rd3528, %r1694;
	add.s64 	%rd3529, %rd3527, %rd3528;
	setp.lt.u64 	%p676, %rd3529, %rd296;
	selp.s64 	%rd3530, -1, 0, %p676;
	cvt.u32.u64 	%r1413, %rd3529;
	sub.s32 	%r1694, %r1413, %r1409;
	cvt.u64.u32 	%rd3531, %r1695;
	add.s64 	%rd3532, %rd3530, %rd3531;
	setp.lt.u64 	%p677, %rd3532, %rd294;
	selp.s64 	%rd3533, -1, 0, %p677;
	cvt.u32.u64 	%r1414, %rd3532;
	sub.s32 	%r1695, %r1414, %r1408;
	cvt.u64.u32 	%rd3534, %r1696;
	add.s64 	%rd3535, %rd3533, %rd3534;
	setp.lt.u64 	%p678, %rd3535, %rd292;
	selp.s64 	%rd3536, -1, 0, %p678;
	cvt.u32.u64 	%r1415, %rd3535;
	sub.s32 	%r1696, %r1415, %r1407;
	cvt.u64.u32 	%rd3537, %r1697;
	add.s64 	%rd3538, %rd3536, %rd3537;
	setp.lt.u64 	%p679, %rd3538, %rd293;
	selp.s64 	%rd3539, -1, 0, %p679;
	cvt.u32.u64 	%r1416, %rd3538;
	sub.s32 	%r1697, %r1416, %r1412;
	cvt.u64.u32 	%rd3540, %r1698;
	add.s64 	%rd3541, %rd3539, %rd3540;
	setp.lt.u64 	%p680, %rd3541, %rd295;
	selp.s64 	%rd3542, -1, 0, %p680;
	cvt.u32.u64 	%r1417, %rd3541;
	sub.s32 	%r1698, %r1417, %r1411;
	cvt.u64.u32 	%rd3543, %r1699;
	add.s64 	%rd3544, %rd3542, %rd3543;
	setp.lt.u64 	%p681, %rd3544, %rd297;
	selp.s32 	%r1418, -1, 0, %p681;
	cvt.u32.u64 	%r1419, %rd3544;
	sub.s32 	%r1699, %r1419, %r1410;
	add.s32 	%r1420, %r1700, %r1418;
	sub.s32 	%r1700, %r1420, %r1297;
	bra.uni 	$L__BB0_404;
$L__BB0_403:
	setp.lt.u32 	%p660, %r1700, %r1297;
	@%p660 bra 	$L__BB0_404;
	bra.uni 	$L__BB0_390;
$L__BB0_404:
	mul.wide.u32 	%rd3545, %r1717, %r1693;
	cvt.u32.u64 	%r1421, %rd3545;
	shr.u64 	%rd3546, %rd3545, 32;
	mul.wide.u32 	%rd3547, %r1716, %r1693;
	add.s64 	%rd3548, %rd3546, %rd3547;
	shr.u64 	%rd3549, %rd3548, 32;
	mul.wide.u32 	%rd3550, %r1715, %r1693;
	add.s64 	%rd3551, %rd3549, %rd3550;
	shr.u64 	%rd3552, %rd3551, 32;
	mul.wide.u32 	%rd3553, %r1714, %r1693;
	add.s64 	%rd3554, %rd3552, %rd3553;
	shr.u64 	%rd3555, %rd3554, 32;
	mul.wide.u32 	%rd3556, %r1713, %r1693;
	add.s64 	%rd3557, %rd3555, %rd3556;
	shr.u64 	%rd3558, %rd3557, 32;
	mul.wide.u32 	%rd3559, %r1712, %r1693;
	add.s64 	%rd3560, %rd3558, %rd3559;
	shr.u64 	%rd3561, %rd3560, 32;
	mul.wide.u32 	%rd3562, %r1711, %r1693;
	add.s64 	%rd3563, %rd3561, %rd3562;
	shr.u64 	%rd3564, %rd3563, 32;
	mul.wide.u32 	%rd3565, %r1710, %r1693;
	add.s64 	%rd3566, %rd3564, %rd3565;
	shr.u64 	%rd3567, %rd3566, 32;
	and.b64  	%rd3568, %rd3548, 4294967295;
	mul.wide.u32 	%rd3569, %r1717, %r1694;
	add.s64 	%rd3570, %rd3569, %rd3568;
	shr.u64 	%rd3571, %rd3570, 32;
	and.b64  	%rd3572, %rd3551, 4294967295;
	mul.wide.u32 	%rd3573, %r1716, %r1694;
	add.s64 	%rd3574, %rd3571, %rd3572;
	add.s64 	%rd3575, %rd3574, %rd3573;
	shr.u64 	%rd3576, %rd3575, 32;
	and.b64  	%rd3577, %rd3554, 4294967295;
	mul.wide.u32 	%rd3578, %r1715, %r1694;
	add.s64 	%rd3579, %rd3576, %rd3577;
	add.s64 	%rd3580, %rd3579, %rd3578;
	shr.u64 	%rd3581, %rd3580, 32;
	and.b64  	%rd3582, %rd3557, 4294967295;
	mul.wide.u32 	%rd3583, %r1714, %r1694;
	add.s64 	%rd3584, %rd3581, %rd3582;
	add.s64 	%rd3585, %rd3584, %rd3583;
	shr.u64 	%rd3586, %rd3585, 32;
	and.b64  	%rd3587, %rd3560, 4294967295;
	mul.wide.u32 	%rd3588, %r1713, %r1694;
	add.s64 	%rd3589, %rd3586, %rd3587;
	add.s64 	%rd3590, %rd3589, %rd3588;
	shr.u64 	%rd3591, %rd3590, 32;
	and.b64  	%rd3592, %rd3563, 4294967295;
	mul.wide.u32 	%rd3593, %r1712, %r1694;
	add.s64 	%rd3594, %rd3591, %rd3592;
	add.s64 	%rd3595, %rd3594, %rd3593;
	shr.u64 	%rd3596, %rd3595, 32;
	and.b64  	%rd3597, %rd3566, 4294967295;
	mul.wide.u32 	%rd3598, %r1711, %r1694;
	add.s64 	%rd3599, %rd3596, %rd3597;
	add.s64 	%rd3600, %rd3599, %rd3598;
	shr.u64 	%rd3601, %rd3600, 32;
	mul.wide.u32 	%rd3602, %r1710, %r1694;
	add.s64 	%rd3603, %rd3601, %rd3567;
	add.s64 	%rd3604, %rd3603, %rd3602;
	shr.u64 	%rd3605, %rd3604, 32;
	and.b64  	%rd3606, %rd3575, 4294967295;
	mul.wide.u32 	%rd3607, %r1717, %r1695;
	add.s64 	%rd3608, %rd3607, %rd3606;
	shr.u64 	%rd3609, %rd3608, 32;
	and.b64  	%rd3610, %rd3580, 4294967295;
	mul.wide.u32 	%rd3611, %r1716, %r1695;
	add.s64 	%rd3612, %rd3609, %rd3610;
	add.s64 	%rd3613, %rd3612, %rd3611;
	shr.u64 	%rd3614, %rd3613, 32;
	and.b64  	%rd3615, %rd3585, 4294967295;
	mul.wide.u32 	%rd3616, %r1715, %r1695;
	add.s64 	%rd3617, %rd3614, %rd3615;
	add.s64 	%rd3618, %rd3617, %rd3616;
	shr.u64 	%rd3619, %rd3618, 32;
	and.b64  	%rd3620, %rd3590, 4294967295;
	mul.wide.u32 	%rd3621, %r1714, %r1695;
	add.s64 	%rd3622, %rd3619, %rd3620;
	add.s64 	%rd3623, %rd3622, %rd3621;
	shr.u64 	%rd3624, %rd3623, 32;
	and.b64  	%rd3625, %rd3595, 4294967295;
	mul.wide.u32 	%rd3626, %r1713, %r1695;
	add.s64 	%rd3627, %rd3624, %rd3625;
	add.s64 	%rd3628, %rd3627, %rd3626;
	shr.u64 	%rd3629, %rd3628, 32;
	and.b64  	%rd3630, %rd3600, 4294967295;
	mul.wide.u32 	%rd3631, %r1712, %r1695;
	add.s64 	%rd3632, %rd3629, %rd3630;
	add.s64 	%rd3633, %rd3632, %rd3631;
	shr.u64 	%rd3634, %rd3633, 32;
	and.b64  	%rd3635, %rd3604, 4294967295;
	mul.wide.u32 	%rd3636, %r1711, %r1695;
	add.s64 	%rd3637, %rd3634, %rd3635;
	add.s64 	%rd3638, %rd3637, %rd3636;
	shr.u64 	%rd3639, %rd3638, 32;
	mul.wide.u32 	%rd3640, %r1710, %r1695;
	add.s64 	%rd3641, %rd3639, %rd3605;
	add.s64 	%rd3642, %rd3641, %rd3640;
	shr.u64 	%rd3643, %rd3642, 32;
	and.b64  	%rd3644, %rd3613, 4294967295;
	mul.wide.u32 	%rd3645, %r1717, %r1696;
	add.s64 	%rd3646, %rd3645, %rd3644;
	shr.u64 	%rd3647, %rd3646, 32;
	and.b64  	%rd3648, %rd3618, 4294967295;
	mul.wide.u32 	%rd3649, %r1716, %r1696;
	add.s64 	%rd3650, %rd3647, %rd3648;
	add.s64 	%rd3651, %rd3650, %rd3649;
	shr.u64 	%rd3652, %rd3651, 32;
	and.b64  	%rd3653, %rd3623, 4294967295;
	mul.wide.u32 	%rd3654, %r1715, %r1696;
	add.s64 	%rd3655, %rd3652, %rd3653;
	add.s64 	%rd3656, %rd3655, %rd3654;
	shr.u64 	%rd3657, %rd3656, 32;
	and.b64  	%rd3658, %rd3628, 4294967295;
	mul.wide.u32 	%rd3659, %r1714, %r1696;
	add.s64 	%rd3660, %rd3657, %rd3658;
	add.s64 	%rd3661, %rd3660, %rd3659;
	shr.u64 	%rd3662, %rd3661, 32;
	and.b64  	%rd3663, %rd3633, 4294967295;
	mul.wide.u32 	%rd3664, %r1713, %r1696;
	add.s64 	%rd3665, %rd3662, %rd3663;
	add.s64 	%rd3666, %rd3665, %rd3664;
	shr.u64 	%rd3667, %rd3666, 32;
	and.b64  	%rd3668, %rd3638, 4294967295;
	mul.wide.u32 	%rd3669, %r1712, %r1696;
	add.s64 	%rd3670, %rd3667, %rd3668;
	add.s64 	%rd3671, %rd3670, %rd3669;
	shr.u64 	%rd3672, %rd3671, 32;
	and.b64  	%rd3673, %rd3642, 4294967295;
	mul.wide.u32 	%rd3674, %r1711, %r1696;
	add.s64 	%rd3675, %rd3672, %rd3673;
	add.s64 	%rd3676, %rd3675, %rd3674;
	shr.u64 	%rd3677, %rd3676, 32;
	mul.wide.u32 	%rd3678, %r1710, %r1696;
	add.s64 	%rd3679, %rd3677, %rd3643;
	add.s64 	%rd3680, %rd3679, %rd3678;
	shr.u64 	%rd3681, %rd3680, 32;
	and.b64  	%rd3682, %rd3651, 4294967295;
	mul.wide.u32 	%rd3683, %r1717, %r1697;
	add.s64 	%rd3684, %rd3683, %rd3682;
	shr.u64 	%rd3685, %rd3684, 32;
	and.b64  	%rd3686, %rd3656, 4294967295;
	mul.wide.u32 	%rd3687, %r1716, %r1697;
	add.s64 	%rd3688, %rd3685, %rd3686;
	add.s64 	%rd3689, %rd3688, %rd3687;
	shr.u64 	%rd3690, %rd3689, 32;
	and.b64  	%rd3691, %rd3661, 4294967295;
	mul.wide.u32 	%rd3692, %r1715, %r1697;
	add.s64 	%rd3693, %rd3690, %rd3691;
	add.s64 	%rd3694, %rd3693, %rd3692;
	shr.u64 	%rd3695, %rd3694, 32;
	and.b64  	%rd3696, %rd3666, 4294967295;
	mul.wide.u32 	%rd3697, %r1714, %r1697;
	add.s64 	%rd3698, %rd3695, %rd3696;
	add.s64 	%rd3699, %rd3698, %rd3697;
	shr.u64 	%rd3700, %rd3699, 32;
	and.b64  	%rd3701, %rd3671, 4294967295;
	mul.wide.u32 	%rd3702, %r1713, %r1697;
	add.s64 	%rd3703, %rd3700, %rd3701;
	add.s64 	%rd3704, %rd3703, %rd3702;
	shr.u64 	%rd3705, %rd3704, 32;
	and.b64  	%rd3706, %rd3676, 4294967295;
	mul.wide.u32 	%rd3707, %r1712, %r1697;
	add.s64 	%rd3708, %rd3705, %rd3706;
	add.s64 	%rd3709, %rd3708, %rd3707;
	shr.u64 	%rd3710, %rd3709, 32;
	and.b64  	%rd3711, %rd3680, 4294967295;
	mul.wide.u32 	%rd3712, %r1711, %r1697;
	add.s64 	%rd3713, %rd3710, %rd3711;
	add.s64 	%rd3714, %rd3713, %rd3712;
	shr.u64 	%rd3715, %rd3714, 32;
	mul.wide.u32 	%rd3716, %r1710, %r1697;
	add.s64 	%rd3717, %rd3715, %rd3681;
	add.s64 	%rd3718, %rd3717, %rd3716;
	shr.u64 	%rd3719, %rd3718, 32;
	and.b64  	%rd3720, %rd3689, 4294967295;
	mul.wide.u32 	%rd3721, %r1717, %r1698;
	add.s64 	%rd3722, %rd3721, %rd3720;
	shr.u64 	%rd3723, %rd3722, 32;
	and.b64  	%rd3724, %rd3694, 4294967295;
	mul.wide.u32 	%rd3725, %r1716, %r1698;
	add.s64 	%rd3726, %rd3723, %rd3724;
	add.s64 	%rd3727, %rd3726, %rd3725;
	shr.u64 	%rd3728, %rd3727, 32;
	and.b64  	%rd3729, %rd3699, 4294967295;
	mul.wide.u32 	%rd3730, %r1715, %r1698;
	add.s64 	%rd3731, %rd3728, %rd3729;
	add.s64 	%rd3732, %rd3731, %rd3730;
	shr.u64 	%rd3733, %rd3732, 32;
	and.b64  	%rd3734, %rd3704, 4294967295;
	mul.wide.u32 	%rd3735, %r1714, %r1698;
	add.s64 	%rd3736, %rd3733, %rd3734;
	add.s64 	%rd3737, %rd3736, %rd3735;
	shr.u64 	%rd3738, %rd3737, 32;
	and.b64  	%rd3739, %rd3709, 4294967295;
	mul.wide.u32 	%rd3740, %r1713, %r1698;
	add.s64 	%rd3741, %rd3738, %rd3739;
	add.s64 	%rd3742, %rd3741, %rd3740;
	shr.u64 	%rd3743, %rd3742, 32;
	and.b64  	%rd3744, %rd3714, 4294967295;
	mul.wide.u32 	%rd3745, %r1712, %r1698;
	add.s64 	%rd3746, %rd3743, %rd3744;
	add.s64 	%rd3747, %rd3746, %rd3745;
	shr.u64 	%rd3748, %rd3747, 32;
	and.b64  	%rd3749, %rd3718, 4294967295;
	mul.wide.u32 	%rd3750, %r1711, %r1698;
	add.s64 	%rd3751, %rd3748, %rd3749;
	add.s64 	%rd3752, %rd3751, %rd3750;
	shr.u64 	%rd3753, %rd3752, 32;
	mul.wide.u32 	%rd3754, %r1710, %r1698;
	add.s64 	%rd3755, %rd3753, %rd3719;
	add.s64 	%rd3756, %rd3755, %rd3754;
	shr.u64 	%rd3757, %rd3756, 32;
	and.b64  	%rd3758, %rd3727, 4294967295;
	mul.wide.u32 	%rd3759, %r1717, %r1699;
	add.s64 	%rd3760, %rd3759, %rd3758;
	shr.u64 	%rd3761, %rd3760, 32;
	and.b64  	%rd3762, %rd3732, 4294967295;
	mul.wide.u32 	%rd3763, %r1716, %r1699;
	add.s64 	%rd3764, %rd3761, %rd3762;
	add.s64 	%rd3765, %rd3764, %rd3763;
	shr.u64 	%rd3766, %rd3765, 32;
	and.b64  	%rd3767, %rd3737, 4294967295;
	mul.wide.u32 	%rd3768, %r1715, %r1699;
	add.s64 	%rd3769, %rd3766, %rd3767;
	add.s64 	%rd3770, %rd3769, %rd3768;
	shr.u64 	%rd3771, %rd3770, 32;
	and.b64  	%rd3772, %rd3742, 4294967295;
	mul.wide.u32 	%rd3773, %r1714, %r1699;
	add.s64 	%rd3774, %rd3771, %rd3772;
	add.s64 	%rd3775, %rd3774, %rd3773;
	shr.u64 	%rd3776, %rd3775, 32;
	and.b64  	%rd3777, %rd3747, 4294967295;
	mul.wide.u32 	%rd3778, %r1713, %r1699;
	add.s64 	%rd3779, %rd3776, %rd3777;
	add.s64 	%rd3780, %rd3779, %rd3778;
	shr.u64 	%rd3781, %rd3780, 32;
	and.b64  	%rd3782, %rd3752, 4294967295;
	mul.wide.u32 	%rd3783, %r1712, %r1699;
	add.s64 	%rd3784, %rd3781, %rd3782;
	add.s64 	%rd3785, %rd3784, %rd3783;
	shr.u64 	%rd3786, %rd3785, 32;
	and.b64  	%rd3787, %rd3756, 4294967295;
	mul.wide.u32 	%rd3788, %r1711, %r1699;
	add.s64 	%rd3789, %rd3786, %rd3787;
	add.s64 	%rd3790, %rd3789, %rd3788;
	shr.u64 	%rd3791, %rd3790, 32;
	mul.wide.u32 	%rd3792, %r1710, %r1699;
	add.s64 	%rd3793, %rd3791, %rd3757;
	add.s64 	%rd3794, %rd3793, %rd3792;
	shr.u64 	%rd3795, %rd3794, 32;
	and.b64  	%rd3796, %rd3765, 4294967295;
	mul.wide.u32 	%rd3797, %r1717, %r1700;
	add.s64 	%rd3798, %rd3797, %rd3796;
	shr.u64 	%rd3799, %rd3798, 32;
	and.b64  	%rd3800, %rd3770, 4294967295;
	mul.wide.u32 	%rd3801, %r1716, %r1700;
	add.s64 	%rd3802, %rd3799, %rd3800;
	add.s64 	%rd3803, %rd3802, %rd3801;
	shr.u64 	%rd3804, %rd3803, 32;
	and.b64  	%rd3805, %rd3775, 4294967295;
	mul.wide.u32 	%rd3806, %r1715, %r1700;
	add.s64 	%rd3807, %rd3804, %rd3805;
	add.s64 	%rd3808, %rd3807, %rd3806;
	shr.u64 	%rd3809, %rd3808, 32;
	and.b64  	%rd3810, %rd3780, 4294967295;
	mul.wide.u32 	%rd3811, %r1714, %r1700;
	add.s64 	%rd3812, %rd3809, %rd3810;
	add.s64 	%rd3813, %rd3812, %rd3811;
	shr.u64 	%rd3814, %rd3813, 32;
	and.b64  	%rd3815, %rd3785, 4294967295;
	mul.wide.u32 	%rd3816, %r1713, %r1700;
	add.s64 	%rd3817, %rd3814, %rd3815;
	add.s64 	%rd3818, %rd3817, %rd3816;
	shr.u64 	%rd3819, %rd3818, 32;
	and.b64  	%rd3820, %rd3790, 4294967295;
	mul.wide.u32 	%rd3821, %r1712, %r1700;
	add.s64 	%rd3822, %rd3819, %rd3820;
	add.s64 	%rd3823, %rd3822, %rd3821;
	shr.u64 	%rd3824, %rd3823, 32;
	and.b64  	%rd3825, %rd3794, 4294967295;
	mul.wide.u32 	%rd3826, %r1711, %r1700;
	add.s64 	%rd3827, %rd3824, %rd3825;
	add.s64 	%rd3828, %rd3827, %rd3826;
	shr.u64 	%rd3829, %rd3828, 32;
	mul.wide.u32 	%rd3830, %r1710, %r1700;
	add.s64 	%rd3831, %rd3829, %rd3795;
	add.s64 	%rd3832, %rd3831, %rd3830;
	shr.u64 	%rd3833, %rd3832, 32;
	{ .reg .b32 tmp; mov.b64 {tmp, %r1422}, %rd3832; }
	and.b64  	%rd3834, %rd3803, 4294967295;
	mul.lo.s64 	%rd3835, %rd3834, 977;
	cvt.u32.u64 	%r1423, %rd3835;
	shr.u64 	%rd3836, %rd3835, 32;
	and.b64  	%rd3837, %rd3808, 4294967295;
	mad.lo.s64 	%rd3838, %rd3837, 977, %rd3836;
	shr.u64 	%rd3839, %rd3838, 32;
	and.b64  	%rd3840, %rd3813, 4294967295;
	mad.lo.s64 	%rd3841, %rd3840, 977, %rd3839;
	shr.u64 	%rd3842, %rd3841, 32;
	and.b64  	%rd3843, %rd3818, 4294967295;
	mad.lo.s64 	%rd3844, %rd3843, 977, %rd3842;
	shr.u64 	%rd3845, %rd3844, 32;
	and.b64  	%rd3846, %rd3823, 4294967295;
	mad.lo.s64 	%rd3847, %rd3846, 977, %rd3845;
	shr.u64 	%rd3848, %rd3847, 32;
	and.b64  	%rd3849, %rd3828, 4294967295;
	mad.lo.s64 	%rd3850, %rd3849, 977, %rd3848;
	shr.u64 	%rd3851, %rd3850, 32;
	and.b64  	%rd3852, %rd3832, 4294967295;
	mad.lo.s64 	%rd3853, %rd3852, 977, %rd3851;
	shr.u64 	%rd3854, %rd3853, 32;
	mad.lo.s64 	%rd3855, %rd3833, 977, %rd3854;
	{ .reg .b32 tmp; mov.b64 {tmp, %r1424}, %rd3855; }
	add.s32 	%r1717, %r1421, %r1423;
	setp.lt.u32 	%p683, %r1717, %r1421;
	selp.u64 	%rd3856, 1, 0, %p683;
	and.b64  	%rd3857, %rd3570, 4294967295;
	and.b64  	%rd3858, %rd3838, 4294967295;
	add.s64 	%rd3859, %rd3857, %rd3856;
	add.s64 	%rd3860, %rd3859, %rd3858;
	shr.u64 	%rd3861, %rd3860, 32;
	and.b64  	%rd3862, %rd3608, 4294967295;
	and.b64  	%rd3863, %rd3841, 4294967295;
	add.s64 	%rd3864, %rd3861, %rd3862;
	add.s64 	%rd3865, %rd3864, %rd3863;
	shr.u64 	%rd3866, %rd3865, 32;
	and.b64  	%rd3867, %rd3646, 4294967295;
	and.b64  	%rd3868, %rd3844, 4294967295;
	add.s64 	%rd3869, %rd3866, %rd3867;
	add.s64 	%rd3870, %rd3869, %rd3868;
	shr.u64 	%rd3871, %rd3870, 32;
	and.b64  	%rd3872, %rd3684, 4294967295;
	and.b64  	%rd3873, %rd3847, 4294967295;
	add.s64 	%rd3874, %rd3871, %rd3872;
	add.s64 	%rd3875, %rd3874, %rd3873;
	shr.u64 	%rd3876, %rd3875, 32;
	and.b64  	%rd3877, %rd3722, 4294967295;
	and.b64  	%rd3878, %rd3850, 4294967295;
	add.s64 	%rd3879, %rd3876, %rd3877;
	add.s64 	%rd3880, %rd3879, %rd3878;
	shr.u64 	%rd3881, %rd3880, 32;
	and.b64  	%rd3882, %rd3760, 4294967295;
	and.b64  	%rd3883, %rd3853, 4294967295;
	add.s64 	%rd3884, %rd3881, %rd3882;
	add.s64 	%rd3885, %rd3884, %rd3883;
	shr.u64 	%rd3886, %rd3885, 32;
	and.b64  	%rd3887, %rd3798, 4294967295;
	and.b64  	%rd3888, %rd3855, 4294967295;
	add.s64 	%rd3889, %rd3886, %rd3887;
	add.s64 	%rd3890, %rd3889, %rd3888;
	{ .reg .b32 tmp; mov.b64 {tmp, %r1425}, %rd3890; }
	add.s32 	%r1426, %r1425, %r1424;
	and.b64  	%rd3891, %rd3860, 4294967295;
	add.s64 	%rd4065, %rd3891, %rd3834;
	shr.u64 	%rd3892, %rd4065, 32;
	and.b64  	%rd3893, %rd3865, 4294967295;
	add.s64 	%rd3894, %rd3892, %rd3893;
	add.s64 	%rd4066, %rd3894, %rd3837;
	shr.u64 	%rd3895, %rd4066, 32;
	and.b64  	%rd3896, %rd3870, 4294967295;
	add.s64 	%rd3897, %rd3895, %rd3896;
	add.s64 	%rd4067, %rd3897, %rd3840;
	shr.u64 	%rd3898, %rd4067, 32;
	and.b64  	%rd3899, %rd3875, 4294967295;
	add.s64 	%rd3900, %rd3898, %rd3899;
	add.s64 	%rd4068, %rd3900, %rd3843;
	shr.u64 	%rd3901, %rd4068, 32;
	and.b64  	%rd3902, %rd3880, 4294967295;
	add.s64 	%rd3903, %rd3901, %rd3902;
	add.s64 	%rd4069, %rd3903, %rd3846;
	shr.u64 	%rd3904, %rd4069, 32;
	and.b64  	%rd3905, %rd3885, 4294967295;
	add.s64 	%rd3906, %rd3904, %rd3905;
	add.s64 	%rd4070, %rd3906, %rd3849;
	shr.u64 	%rd3907, %rd4070, 32;
	and.b64  	%rd3908, %rd3890, 4294967295;
	add.s64 	%rd3909, %rd3907, %rd3908;
	add.s64 	%rd4071, %rd3909, %rd3852;
	{ .reg .b32 tmp; mov.b64 {tmp, %r1427}, %rd4071; }
	add.s32 	%r1428, %r1426, %r1427;
	add.s32 	%r606, %r1428, %r1422;
	setp.eq.s32 	%p684, %r606, 0;
	mov.pred 	%p745, 0;
	@%p684 bra 	$L__BB0_406;
	cvt.u64.u32 	%rd3910, %r606;
	mul.wide.u32 	%rd3911, %r606, 977;
	cvt.u32.u64 	%r1429, %rd3911;
	shr.u64 	%rd3912, %rd3911, 32;
	add.s64 	%rd3913, %rd3912, %rd3910;
	shr.u64 	%rd3914, %rd3913, 32;
	add.s32 	%r607, %r1717, %r1429;
	setp.lt.u32 	%p685, %r607, %r1717;
	selp.u64 	%rd3915, 1, 0, %p685;
	and.b64  	%rd3916, %rd4065, 4294967295;
	and.b64  	%rd3917, %rd3913, 4294967295;
	add.s64 	%rd3918, %rd3916, %rd3915;
	add.s64 	%rd4065, %rd3918, %rd3917;
	shr.u64 	%rd3919, %rd4065, 32;
	and.b64  	%rd3920, %rd4066, 4294967295;
	add.s64 	%rd3921, %rd3919, %rd3920;
	add.s64 	%rd4066, %rd3921, %rd3914;
	shr.u64 	%rd3922, %rd4066, 32;
	and.b64  	%rd3923, %rd4067, 4294967295;
	add.s64 	%rd4067, %rd3922, %rd3923;
	shr.u64 	%rd3924, %rd4067, 32;
	and.b64  	%rd3925, %rd4068, 4294967295;
	add.s64 	%rd4068, %rd3924, %rd3925;
	shr.u64 	%rd3926, %rd4068, 32;
	and.b64  	%rd3927, %rd4069, 4294967295;
	add.s64 	%rd4069, %rd3926, %rd3927;
	shr.u64 	%rd3928, %rd4069, 32;
	and.b64  	%rd3929, %rd4070, 4294967295;
	add.s64 	%rd4070, %rd3928, %rd3929;
	shr.u64 	%rd3930, %rd4070, 32;
	and.b64  	%rd3931, %rd4071, 4294967295;
	add.s64 	%rd4071, %rd3930, %rd3931;
	setp.gt.u64 	%p745, %rd4071, 4294967295;
	mov.u32 	%r1717, %r607;
$L__BB0_406:
	ld.const.u32 	%rd363, [const_p+24];
	cvt.u32.u64 	%r1710, %rd4071;
	cvt.u32.u64 	%r1711, %rd4070;
	cvt.u32.u64 	%r1712, %rd4069;
	cvt.u32.u64 	%r1713, %rd4068;
	cvt.u32.u64 	%r1714, %rd4067;
	cvt.u32.u64 	%r1715, %rd4066;
	cvt.u32.u64 	%r1716, %rd4065;
	ld.const.u32 	%r1430, [const_p+28];
	setp.lt.u32 	%p686, %r1430, %r1710;
	or.pred  	%p687, %p745, %p686;
	@%p687 bra 	$L__BB0_420;
	setp.gt.u32 	%p688, %r1430, %r1710;
	@%p688 bra 	$L__BB0_421;
	cvt.u32.u64 	%r1431, %rd363;
	setp.lt.u32 	%p689, %r1431, %r1711;
	@%p689 bra 	$L__BB0_420;
	setp.gt.u32 	%p690, %r1431, %r1711;
	@%p690 bra 	$L__BB0_421;
	cvt.u32.u64 	%r1433, %rd295;
	setp.lt.u32 	%p691, %r1433, %r1712;
	@%p691 bra 	$L__BB0_420;
	setp.gt.u32 	%p692, %r1433, %r1712;
	@%p692 bra 	$L__BB0_421;
	cvt.u32.u64 	%r1435, %rd293;
	setp.lt.u32 	%p693, %r1435, %r1713;
	@%p693 bra 	$L__BB0_420;
	setp.gt.u32 	%p694, %r1435, %r1713;
	@%p694 bra 	$L__BB0_421;
	cvt.u32.u64 	%r1437, %rd292;
	setp.lt.u32 	%p695, %r1437, %r1714;
	@%p695 bra 	$L__BB0_420;
	setp.gt.u32 	%p696, %r1437, %r1714;
	@%p696 bra 	$L__BB0_421;
	cvt.u32.u64 	%r1439, %rd294;
	setp.lt.u32 	%p697, %r1439, %r1715;
	@%p697 bra 	$L__BB0_420;
	setp.gt.u32 	%p698, %r1439, %r1715;
	@%p698 bra 	$L__BB0_421;
	cvt.u32.u64 	%r1441, %rd296;
	setp.lt.u32 	%p699, %r1441, %r1716;
	@%p699 bra 	$L__BB0_420;
	setp.gt.u32 	%p700, %r1441, %r1716;
	setp.lt.u32 	%p701, %r1717, %r532;
	or.pred  	%p702, %p700, %p701;
	@%p702 bra 	$L__BB0_421;
$L__BB0_420:
	cvt.u32.u64 	%r1443, %rd292;
	cvt.u32.u64 	%r1444, %rd294;
	cvt.u32.u64 	%r1445, %rd296;
	cvt.u32.u64 	%r1446, %rd363;
	cvt.u32.u64 	%r1447, %rd295;
	cvt.u32.u64 	%r1448, %rd293;
	setp.lt.u32 	%p703, %r1717, %r532;
	selp.s64 	%rd3933, -1, 0, %p703;
	sub.s32 	%r1717, %r1717, %r532;
	and.b64  	%rd3934, %rd4065, 4294967295;
	add.s64 	%rd3935, %rd3934, %rd3933;
	setp.lt.u64 	%p704, %rd3935, %rd296;
	selp.s64 	%rd3936, -1, 0, %p704;
	cvt.u32.u64 	%r1449, %rd3935;
	sub.s32 	%r1716, %r1449, %r1445;
	and.b64  	%rd3937, %rd4066, 4294967295;
	add.s64 	%rd3938, %rd3937, %rd3936;
	setp.lt.u64 	%p705, %rd3938, %rd294;
	selp.s64 	%rd3939, -1, 0, %p705;
	cvt.u32.u64 	%r1450, %rd3938;
	sub.s32 	%r1715, %r1450, %r1444;
	and.b64  	%rd3940, %rd4067, 4294967295;
	add.s64 	%rd3941, %rd3940, %rd3939;
	setp.lt.u64 	%p706, %rd3941, %rd292;
	selp.s64 	%rd3942, -1, 0, %p706;
	cvt.u32.u64 	%r1451, %rd3941;
	sub.s32 	%r1714, %r1451, %r1443;
	and.b64  	%rd3943, %rd4068, 4294967295;
	add.s64 	%rd3944, %rd3943, %rd3942;
	setp.lt.u64 	%p707, %rd3944, %rd293;
	selp.s64 	%rd3945, -1, 0, %p707;
	cvt.u32.u64 	%r1452, %rd3944;
	sub.s32 	%r1713, %r1452, %r1448;
	and.b64  	%rd3946, %rd4069, 4294967295;
	add.s64 	%rd3947, %rd3946, %rd3945;
	setp.lt.u64 	%p708, %rd3947, %rd295;
	selp.s64 	%rd3948, -1, 0, %p708;
	cvt.u32.u64 	%r1453, %rd3947;
	sub.s32 	%r1712, %r1453, %r1447;
	and.b64  	%rd3949, %rd4070, 4294967295;
	add.s64 	%rd3950, %rd3949, %rd3948;
	setp.lt.u64 	%p709, %rd3950, %rd363;
	selp.s32 	%r1454, -1, 0, %p709;
	cvt.u32.u64 	%r1455, %rd3950;
	sub.s32 	%r1711, %r1455, %r1446;
	add.s32 	%r1456, %r1710, %r1454;
	sub.s32 	%r1710, %r1456, %r1430;
$L__BB0_421:
	setp.gt.u32 	%p710, %r1710, %r1430;
	@%p710 bra 	$L__BB0_434;
	bra.uni 	$L__BB0_435;
$L__BB0_422:
	cvt.u32.u64 	%r1457, %rd363;
	setp.gt.u32 	%p712, %r1711, %r1457;
	@%p712 bra 	$L__BB0_434;
	setp.lt.u32 	%p713, %r1711, %r1457;
	@%p713 bra 	$L__BB0_436;
	cvt.u32.u64 	%r1459, %rd295;
	setp.gt.u32 	%p714, %r1712, %r1459;
	@%p714 bra 	$L__BB0_434;
	setp.lt.u32 	%p715, %r1712, %r1459;
	@%p715 bra 	$L__BB0_436;
	cvt.u32.u64 	%r1461, %rd293;
	setp.gt.u32 	%p716, %r1713, %r1461;
	@%p716 bra 	$L__BB0_434;
	setp.lt.u32 	%p717, %r1713, %r1461;
	@%p717 bra 	$L__BB0_436;
	cvt.u32.u64 	%r1463, %rd292;
	setp.gt.u32 	%p718, %r1714, %r1463;
	@%p718 bra 	$L__BB0_434;
	setp.lt.u32 	%p719, %r1714, %r1463;
	@%p719 bra 	$L__BB0_436;
	cvt.u32.u64 	%r1465, %rd294;
	setp.gt.u32 	%p720, %r1715, %r1465;
	@%p720 bra 	$L__BB0_434;
	setp.lt.u32 	%p721, %r1715, %r1465;
	@%p721 bra 	$L__BB0_436;
	cvt.u32.u64 	%r1467, %rd296;
	setp.gt.u32 	%p722, %r1716, %r1467;
	@%p722 bra 	$L__BB0_434;
	setp.lt.u32 	%p723, %r1716, %r1467;
	setp.lt.u32 	%p724, %r1717, %r532;
	or.pred  	%p725, %p723, %p724;
	@%p725 bra 	$L__BB0_436;
$L__BB0_434:
	cvt.u32.u64 	%r1469, %rd292;
	cvt.u32.u64 	%r1470, %rd294;
	cvt.u32.u64 	%r1471, %rd296;
	cvt.u32.u64 	%r1472, %rd363;
	cvt.u32.u64 	%r1473, %rd295;
	cvt.u32.u64 	%r1474, %rd293;
	setp.lt.u32 	%p726, %r1717, %r532;
	selp.s64 	%rd3951, -1, 0, %p726;
	sub.s32 	%r1717, %r1717, %r532;
	cvt.u64.u32 	%rd3952, %r1716;
	add.s64 	%rd3953, %rd3951, %rd3952;
	setp.lt.u64 	%p727, %rd3953, %rd296;
	selp.s64 	%rd3954, -1, 0, %p727;
	cvt.u32.u64 	%r1475, %rd3953;
	sub.s32 	%r1716, %r1475, %r1471;
	cvt.u64.u32 	%rd3955, %r1715;
	add.s64 	%rd3956, %rd3954, %rd3955;
	setp.lt.u64 	%p728, %rd3956, %rd294;
	selp.s64 	%rd3957, -1, 0, %p728;
	cvt.u32.u64 	%r1476, %rd3956;
	sub.s32 	%r1715, %r1476, %r1470;
	cvt.u64.u32 	%rd3958, %r1714;
	add.s64 	%rd3959, %rd3957, %rd3958;
	setp.lt.u64 	%p729, %rd3959, %rd292;
	selp.s64 	%rd3960, -1, 0, %p729;
	cvt.u32.u64 	%r1477, %rd3959;
	sub.s32 	%r1714, %r1477, %r1469;
	cvt.u64.u32 	%rd3961, %r1713;
	add.s64 	%rd3962, %rd3960, %rd3961;
	setp.lt.u64 	%p730, %rd3962, %rd293;
	selp.s64 	%rd3963, -1, 0, %p730;
	cvt.u32.u64 	%r1478, %rd3962;
	sub.s32 	%r1713, %r1478, %r1474;
	cvt.u64.u32 	%rd3964, %r1712;
	add.s64 	%rd3965, %rd3963, %rd3964;
	setp.lt.u64 	%p731, %rd3965, %rd295;
	selp.s64 	%rd3966, -1, 0, %p731;
	cvt.u32.u64 	%r1479, %rd3965;
	sub.s32 	%r1712, %r1479, %r1473;
	cvt.u64.u32 	%rd3967, %r1711;
	add.s64 	%rd3968, %rd3966, %rd3967;
	setp.lt.u64 	%p732, %rd3968, %rd363;
	selp.s32 	%r1480, -1, 0, %p732;
	cvt.u32.u64 	%r1481, %rd3968;
	sub.s32 	%r1711, %r1481, %r1472;
	add.s32 	%r1482, %r1710, %r1480;
	sub.s32 	%r1710, %r1482, %r1430;
	mov.b16 	%rs16, 0;
	bra.uni 	$L__BB0_436;
$L__BB0_435:
	setp.lt.u32 	%p711, %r1710, %r1430;
	mov.b16 	%rs16, 0;
	@%p711 bra 	$L__BB0_436;
	bra.uni 	$L__BB0_422;
$L__BB0_436:
	st.global.u32 	[%rd3969+-96], %r1733;
	st.global.u32 	[%rd3969+-92], %r1732;
	st.global.u32 	[%rd3969+-88], %r1731;
	st.global.u32 	[%rd3969+-84], %r1730;
	st.global.u32 	[%rd3969+-80], %r1729;
	st.global.u32 	[%rd3969+-76], %r1728;
	st.global.u32 	[%rd3969+-72], %r1727;
	st.global.u32 	[%rd3969+-68], %r1726;
	st.global.u32 	[%rd3969+-64], %r1725;
	st.global.u32 	[%rd3969+-60], %r1724;
	st.global.u32 	[%rd3969+-56], %r1723;
	st.global.u32 	[%rd3969+-52], %r1722;
	st.global.u32 	[%rd3969+-48], %r1721;
	st.global.u32 	[%rd3969+-44], %r1720;
	st.global.u32 	[%rd3969+-40], %r1719;
	st.global.u32 	[%rd3969+-36], %r1718;
	st.global.u32 	[%rd3969+-32], %r1717;
	st.global.u32 	[%rd3969+-28], %r1716;
	st.global.u32 	[%rd3969+-24], %r1715;
	st.global.u32 	[%rd3969+-20], %r1714;
	st.global.u32 	[%rd3969+-16], %r1713;
	st.global.u32 	[%rd3969+-12], %r1712;
	st.global.u32 	[%rd3969+-8], %r1711;
	st.global.u32 	[%rd3969+-4], %r1710;
	st.global.u8 	[%rd3969], %rs16;
	add.s32 	%r1483, %r1483, 1;
	add.s64 	%rd3969, %rd3969, 100;
	setp.ne.s32 	%p733, %r1483, 255;
	@%p733 bra 	$L__BB0_2;
$L__BB0_437:
	ret;

}


// ===== COMPILED SASS (sm_100) =====

	.target	sm_100

	.elftype	@"ET_EXEC"


//--------------------- .note.nv.tkinfo           --------------------------
	.section	.note.nv.tkinfo,"",@"SHT_NOTE"
	.sectionflags	@"SHF_NOTE_NV_TKINFO"
	.tkinfo
        /*0018*/ 	.word	0x00000002
        /*0030*/ 	.string	""
        /*0030*/ 	.string	"ptxas"
        /*0030*/ 	.string	"Cuda compilation tools, release 13.0, V13.0.88"
        /*0030*/ 	.string	"Build cuda_13.0.r13.0/compiler.36424714_0"
        /*0030*/ 	.string	"-arch sm_100 -m 64 "



//--------------------- .note.nv.cuinfo           --------------------------
	.section	.note.nv.cuinfo,"",@"SHT_NOTE"
	.sectionflags	@"SHF_NOTE_NV_CUINFO"
        /*0018*/ 	.short	0x0002
        /*001a*/ 	.short	0x0064
        /*001c*/ 	.short	0x0082
	.zero		2


//--------------------- .nv.info                  --------------------------
	.section	.nv.info,"",@"SHT_CUDA_INFO"
	.align	4


	//----- nvinfo : EIATTR_REGCOUNT
	.align		4
        /*0000*/ 	.byte	0x04, 0x2f
        /*0002*/ 	.short	(.L_6 - .L_5)
	.align		4
.L_5:
        /*0004*/ 	.word	index@(_Z25precompute_G_table_kernelv)
        /*0008*/ 	.word	0x0000004c


	//----- nvinfo : EIATTR_FRAME_SIZE
	.align		4
.L_6:
        /*000c*/ 	.byte	0x04, 0x11
        /*000e*/ 	.short	(.L_8 - .L_7)
	.align		4
.L_7:
        /*0010*/ 	.word	index@(_Z25precompute_G_table_kernelv)
        /*0014*/ 	.word	0x00000000


	//----- nvinfo : EIATTR_MIN_STACK_SIZE
	.align		4
.L_8:
        /*0018*/ 	.byte	0x04, 0x12
        /*001a*/ 	.short	(.L_10 - .L_9)
	.align		4
.L_9:
        /*001c*/ 	.word	index@(_Z25precompute_G_table_kernelv)
        /*0020*/ 	.word	0x00000000
.L_10:


//--------------------- .nv.compat                --------------------------
	.section	.nv.compat,"",@"SHT_CUDA_COMPAT_INFO"
	.align	4
        /*0000*/ 	.byte	0x02, 0x09, 0x00, 0x00, 0x02, 0x02, 0x01, 0x00, 0x02, 0x05, 0x05, 0x00, 0x03, 0x07, 0x01, 0x01
        /*0010*/ 	.byte	0x02, 0x03, 0x00, 0x00, 0x02, 0x06, 0x01, 0x00, 0x04, 0x0b, 0x08, 0x00, 0x09, 0x00, 0x00, 0x00
        /*0020*/ 	.byte	0x00, 0x00, 0x00, 0x00


//--------------------- .nv.info._Z25precompute_G_table_kernelv --------------------------
	.section	.nv.info._Z25precompute_G_table_kernelv,"",@"SHT_CUDA_INFO"
	.sectionflags	@""
	.align	4


	//----- nvinfo : EIATTR_CUDA_API_VERSION
	.align		4
        /*0000*/ 	.byte	0x04, 0x37
        /*0002*/ 	.short	(.L_12 - .L_11)
.L_11:
        /*0004*/ 	.word	0x00000082


	//----- nvinfo : EIATTR_SPARSE_MMA_MASK
	.align		4
.L_12:
        /*0008*/ 	.byte	0x03, 0x50
        /*000a*/ 	.short	0x0000


	//----- nvinfo : EIATTR_MAXREG_COUNT
	.align		4
        /*000c*/ 	.byte	0x03, 0x1b
        /*000e*/ 	.short	0x00ff


	//----- nvinfo : EIATTR_MERCURY_ISA_VERSION
	.align		4
        /*0010*/ 	.byte	0x03, 0x5f
        /*0012*/ 	.short	0x0101


	//----- nvinfo : EIATTR_VRC_CTA_INIT_COUNT
	.align		4
        /*0014*/ 	.byte	0x02, 0x4a
	.zero		1
	.zero		1


	//----- nvinfo : EIATTR_EXIT_INSTR_OFFSETS
	.align		4
        /*0018*/ 	.byte	0x04, 0x1c
        /*001a*/ 	.short	(.L_14 - .L_13)


	//   ....[0]....
.L_13:
        /*001c*/ 	.word	0x00000030


	//   ....[1]....
        /*0020*/ 	.word	0x00011bf0


	//----- nvinfo : EIATTR_SW_WAR
	.align		4
.L_14:
        /*0024*/ 	.byte	0x04, 0x36
        /*0026*/ 	.short	(.L_16 - .L_15)
.L_15:
        /*0028*/ 	.word	0x00000008
.L_16:


//--------------------- .nv.callgraph             --------------------------
	.section	.nv.callgraph,"",@"SHT_CUDA_CALLGRAPH"
	.align	4
	.sectionentsize	8
	.align		4
        /*0000*/ 	.word	0x00000000
	.align		4
        /*0004*/ 	.word	0xffffffff
	.align		4
        /*0008*/ 	.word	0x00000000
	.align		4
        /*000c*/ 	.word	0xfffffffe
	.align		4
        /*0010*/ 	.word	0x00000000
	.align		4
        /*0014*/ 	.word	0xfffffffd
	.align		4
        /*0018*/ 	.word	0x00000000
	.align		4
        /*001c*/ 	.word	0xfffffffc


//--------------------- .nv.constant3             --------------------------
	.section	.nv.constant3,"a",@progbits
	.align	4
.nv.constant3:
	.type		const_p,@object
	.size		const_p,(const_G_jacobian - const_p)
const_p:
	.zero		32
	.type		const_G_jacobian,@object
	.size		const_G_jacobian,(const_n - const_G_jacobian)
const_G_jacobian:
	.zero		100
	.type		const_n,@object
	.size		const_n,(const_startK - const_n)
const_n:
	.zero		32
	.type		const_startK,@object
	.size		const_startK,(.L_3 - const_startK)
const_startK:
	.zero		32
.L_3:


//--------------------- .nv.constant4             --------------------------
	.section	.nv.constant4,"a",@progbits
	.align	8
	.align		8
.nv.constant4:
        /*0000*/ 	.dword	const_G_table


//--------------------- .text._Z25precompute_G_table_kernelv --------------------------
	.section	.text._Z25precompute_G_table_kernelv,"ax",@progbits
	.align	128
        .global         _Z25precompute_G_table_kernelv
        .type           _Z25precompute_G_table_kernelv,@function
        .size           _Z25precompute_G_table_kernelv,(.L_x_71 - _Z25precompute_G_table_kernelv)
        .other          _Z25precompute_G_table_kernelv,@"STO_CUDA_ENTRY STV_DEFAULT"
_Z25precompute_G_table_kernelv:
.text._Z25precompute_G_table_kernelv:
[----:B------:R-:W-:Y:S01]  /*0000*/  LDC R1, c[0x0][0x37c] ;  /* 0x0000df00ff017b82 */ /* 0x000fe20000000800 */
[----:B------:R-:W0:Y:S02]  /*0010*/  S2R R0, SR_TID.X ;  /* 0x0000000000007919 */ /* 0x000e240000002100 */
[----:B0-----:R-:W-:-:S13]  /*0020*/  ISETP.NE.AND P0, PT, R0, RZ, PT ;  /* 0x000000ff0000720c */ /* 0x001fda0003f05270 */
[----:B------:R-:W-:Y:S05]  /*0030*/  @P0 EXIT ;  /* 0x000000000000094d */ /* 0x000fea0003800000 */
[----:B------:R-:W0:Y:S01]  /*0040*/  LDC.64 R2, c[0x4][RZ] ;  /* 0x01000000ff027b82 */ /* 0x000e220000000a00 */
[----:B------:R-:W0:Y:S01]  /*0050*/  LDCU.64 UR6, c[0x0][0x358] ;  /* 0x00006b00ff0677ac */ /* 0x000e220008000a00 */
[----:B------:R-:W1:Y:S06]  /*0060*/  LDCU.64 UR4, c[0x4][URZ] ;  /* 0x01000000ff0477ac */ /* 0x000e6c0008000a00 */
[----:B------:R-:W0:Y:S01]  /*0070*/  LDC.64 R4, c[0x3][0x20] ;  /* 0x00c00800ff047b82 */ /* 0x000e220000000a00 */
[----:B------:R-:W2:Y:S01]  /*0080*/  LDCU UR13, c[0x3][0x20] ;  /* 0x00c00400ff0d77ac */ /* 0x000ea20008000800 */
[----:B------:R-:W3:Y:S06]  /*0090*/  LDCU UR16, c[0x3][0x60] ;  /* 0x00c00c00ff1077ac */ /* 0x000eec0008000800 */
[----:B------:R-:W4:Y:S01]  /*00a0*/  LDC.64 R6, c[0x3][0x28] ;  /* 0x00c00a00ff067b82 */ /* 0x000f220000000a00 */
[----:B------:R-:W5:Y:S01]  /*00b0*/  LDCU UR8, c[0x3][0x18] ;  /* 0x00c00300ff0877ac */ /* 0x000f620008000800 */
[----:B------:R-:W0:Y:S06]  /*00c0*/  LDCU UR9, c[0x3][0x14] ;  /* 0x00c00280ff0977ac */ /* 0x000e2c0008000800 */
[----:B------:R-:W5:Y:S01]  /*00d0*/  LDC.64 R8, c[0x3][0x30] ;  /* 0x00c00c00ff087b82 */ /* 0x000f620000000a00 */
[----:B-1----:R-:W-:Y:S01]  /*00e0*/  UIADD3 UR4, UP0, UPT, UR4, 0xc4, URZ ;  /* 0x000000c404047890 */ /* 0x002fe2000ff1e0ff */
[----:B--2---:R-:W-:Y:S01]  /*00f0*/  IMAD.U32 R46, RZ, RZ, UR13 ;  /* 0x0000000dff2e7e24 */ /* 0x004fe2000f8e00ff */
[----:B------:R-:W1:Y:S01]  /*0100*/  LDCU UR10, c[0x3][0x10] ;  /* 0x00c00200ff0a77ac */ /* 0x000e620008000800 */
[----:B---3--:R-:W-:-:S04]  /*0110*/  IMAD.U32 R39, RZ, RZ, UR16 ;  /* 0x00000010ff277e24 */ /* 0x008fc8000f8e00ff */
[----:B------:R-:W2:Y:S01]  /*0120*/  LDC.64 R10, c[0x3][0x38] ;  /* 0x00c00e00ff0a7b82 */ /* 0x000ea20000000a00 */
[----:B0-----:R-:W-:Y:S01]  /*0130*/  STG.E desc[UR6][R2.64], R4 ;  /* 0x0000000402007986 */ /* 0x001fe2000c101906 */
[----:B------:R-:W-:Y:S01]  /*0140*/  UIADD3.X UR5, UPT, UPT, URZ, UR5, URZ, UP0, !UPT ;  /* 0x00000005ff057290 */ /* 0x000fe200087fe4ff */
[----:B------:R-:W0:Y:S02]  /*0150*/  LDCU UR11, c[0x3][0xc] ;  /* 0x00c00180ff0b77ac */ /* 0x000e240008000800 */
[----:B------:R-:W-:Y:S03]  /*0160*/  STG.E desc[UR6][R2.64+0x4], R5 ;  /* 0x0000040502007986 */ /* 0x000fe6000c101906 */
[----:B------:R-:W3:Y:S01]  /*0170*/  LDC.64 R12, c[0x3][0x40] ;  /* 0x00c01000ff0c7b82 */ /* 0x000ee20000000a00 */
[----:B----4-:R-:W-:Y:S01]  /*0180*/  STG.E desc[UR6][R2.64+0x8], R6 ;  /* 0x0000080602007986 */ /* 0x010fe2000c101906 */
[----:B------:R-:W4:Y:S03]  /*0190*/  LDCU UR12, c[0x3][0x8] ;  /* 0x00c00100ff0c77ac */ /* 0x000f260008000800 */
[----:B------:R1:W-:Y:S01]  /*01a0*/  STG.E desc[UR6][R2.64+0xc], R7 ;  /* 0x00000c0702007986 */ /* 0x0003e2000c101906 */
[----:B------:R-:W0:Y:S02]  /*01b0*/  LDCU.64 UR14, c[0x3][URZ] ;  /* 0x00c00000ff0e77ac */ /* 0x000e240008000a00 */
[----:B------:R-:W4:Y:S01]  /*01c0*/  LDC.64 R14, c[0x3][0x48] ;  /* 0x00c01200ff0e7b82 */ /* 0x000f220000000a00 */
[----:B-----5:R5:W-:Y:S04]  /*01d0*/  STG.E desc[UR6][R2.64+0x10], R8 ;  /* 0x0000100802007986 */ /* 0x020be8000c101906 */
[----:B------:R-:W-:Y:S03]  /*01e0*/  STG.E desc[UR6][R2.64+0x14], R9 ;  /* 0x0000140902007986 */ /* 0x000fe6000c101906 */
[----:B------:R-:W0:Y:S01]  /*01f0*/  LDC.64 R16, c[0x3][0x50] ;  /* 0x00c01400ff107b82 */ /* 0x000e220000000a00 */
[----:B--2---:R-:W-:Y:S01]  /*0200*/  STG.E desc[UR6][R2.64+0x18], R10 ;  /* 0x0000180a02007986 */ /* 0x004fe2000c101906 */
[----:B-1----:R-:W-:Y:S01]  /*0210*/  IMAD.U32 R7, RZ, RZ, UR4 ;  /* 0x00000004ff077e24 */ /* 0x002fe2000f8e00ff */
[----:B------:R-:W-:-:S02]  /*0220*/  UMOV UR4, URZ ;  /* 0x000000ff00047c82 */ /* 0x000fc40008000000 */
[----:B------:R-:W-:Y:S01]  /*0230*/  STG.E desc[UR6][R2.64+0x1c], R11 ;  /* 0x00001c0b02007986 */ /* 0x000fe2000c101906 */
[----:B-----5:R-:W-:Y:S02]  /*0240*/  IMAD.U32 R8, RZ, RZ, UR5 ;  /* 0x00000005ff087e24 */ /* 0x020fe4000f8e00ff */
[----:B------:R-:W1:Y:S01]  /*0250*/  LDC.64 R18, c[0x3][0x58] ;  /* 0x00c01600ff127b82 */ /* 0x000e620000000a00 */
[----:B---3--:R-:W-:Y:S04]  /*0260*/  STG.E desc[UR6][R2.64+0x20], R12 ;  /* 0x0000200c02007986 */ /* 0x008fe8000c101906 */
[----:B------:R-:W-:Y:S03]  /*0270*/  STG.E desc[UR6][R2.64+0x24], R13 ;  /* 0x0000240d02007986 */ /* 0x000fe6000c101906 */
[----:B------:R-:W2:Y:S01]  /*0280*/  LDC.64 R22, c[0x3][0x60] ;  /* 0x00c01800ff167b82 */ /* 0x000ea20000000a00 */
[----:B----4-:R-:W-:Y:S04]  /*0290*/  STG.E desc[UR6][R2.64+0x28], R14 ;  /* 0x0000280e02007986 */ /* 0x010fe8000c101906 */
[----:B------:R-:W-:Y:S03]  /*02a0*/  STG.E desc[UR6][R2.64+0x2c], R15 ;  /* 0x00002c0f02007986 */ /* 0x000fe6000c101906 */
[----:B------:R-:W3:Y:S01]  /*02b0*/  LDC.64 R24, c[0x3][0x68] ;  /* 0x00c01a00ff187b82 */ /* 0x000ee20000000a00 */
[----:B0-----:R-:W-:Y:S04]  /*02c0*/  STG.E desc[UR6][R2.64+0x30], R16 ;  /* 0x0000301002007986 */ /* 0x001fe8000c101906 */
[----:B------:R-:W-:Y:S03]  /*02d0*/  STG.E desc[UR6][R2.64+0x34], R17 ;  /* 0x0000341102007986 */ /* 0x000fe6000c101906 */
[----:B------:R-:W0:Y:S01]  /*02e0*/  LDC.64 R26, c[0x3][0x70] ;  /* 0x00c01c00ff1a7b82 */ /* 0x000e220000000a00 */
[----:B-1----:R1:W-:Y:S04]  /*02f0*/  STG.E desc[UR6][R2.64+0x38], R18 ;  /* 0x0000381202007986 */ /* 0x0023e8000c101906 */
[----:B------:R4:W-:Y:S03]  /*0300*/  STG.E desc[UR6][R2.64+0x3c], R19 ;  /* 0x00003c1302007986 */ /* 0x0009e6000c101906 */
[----:B------:R-:W5:Y:S01]  /*0310*/  LDC.64 R28, c[0x3][0x78] ;  /* 0x00c01e00ff1c7b82 */ /* 0x000f620000000a00 */
[----:B--2---:R-:W-:Y:S04]  /*0320*/  STG.E desc[UR6][R2.64+0x40], R22 ;  /* 0x0000401602007986 */ /* 0x004fe8000c101906 */
[----:B------:R-:W-:Y:S03]  /*0330*/  STG.E desc[UR6][R2.64+0x44], R23 ;  /* 0x0000441702007986 */ /* 0x000fe6000c101906 */
[----:B------:R-:W2:Y:S01]  /*0340*/  LDC.U8 R21, c[0x3][0x80] ;  /* 0x00c02000ff157b82 */ /* 0x000ea20000000000 */
[----:B---3--:R-:W-:Y:S04]  /*0350*/  STG.E desc[UR6][R2.64+0x48], R24 ;  /* 0x0000481802007986 */ /* 0x008fe8000c101906 */
[----:B------:R-:W-:Y:S03]  /*0360*/  STG.E desc[UR6][R2.64+0x4c], R25 ;  /* 0x00004c1902007986 */ /* 0x000fe6000c101906 */
[----:B------:R-:W3:Y:S01]  /*0370*/  LDC R47, c[0x3][0x24] ;  /* 0x00c00900ff2f7b82 */ /* 0x000ee20000000800 */
[----:B0-----:R-:W-:Y:S04]  /*0380*/  STG.E desc[UR6][R2.64+0x50], R26 ;  /* 0x0000501a02007986 */ /* 0x001fe8000c101906 */
[----:B------:R0:W-:Y:S03]  /*0390*/  STG.E desc[UR6][R2.64+0x54], R27 ;  /* 0x0000541b02007986 */ /* 0x0001e6000c101906 */
[----:B------:R-:W0:Y:S01]  /*03a0*/  LDC R40, c[0x3][0x28] ;  /* 0x00c00a00ff287b82 */ /* 0x000e220000000800 */
[----:B-----5:R-:W-:Y:S04]  /*03b0*/  STG.E desc[UR6][R2.64+0x58], R28 ;  /* 0x0000581c02007986 */ /* 0x020fe8000c101906 */
[----:B------:R-:W-:Y:S03]  /*03c0*/  STG.E desc[UR6][R2.64+0x5c], R29 ;  /* 0x00005c1d02007986 */ /* 0x000fe6000c101906 */
[----:B------:R-:W5:Y:S01]  /*03d0*/  LDC R41, c[0x3][0x2c] ;  /* 0x00c00b00ff297b82 */ /* 0x000f620000000800 */
[----:B--2---:R2:W-:Y:S07]  /*03e0*/  STG.E.U8 desc[UR6][R2.64+0x60], R21 ;  /* 0x0000601502007986 */ /* 0x0045ee000c101106 */
[----:B------:R-:W0:Y:S08]  /*03f0*/  LDC R42, c[0x3][0x30] ;  /* 0x00c00c00ff2a7b82 */ /* 0x000e300000000800 */
[----:B------:R-:W0:Y:S08]  /*0400*/  LDC R43, c[0x3][0x34] ;  /* 0x00c00d00ff2b7b82 */ /* 0x000e300000000800 */
[----:B------:R-:W0:Y:S08]  /*0410*/  LDC R45, c[0x3][0x38] ;  /* 0x00c00e00ff2d7b82 */ /* 0x000e300000000800 */
[----:B------:R-:W0:Y:S08]  /*0420*/  LDC R44, c[0x3][0x3c] ;  /* 0x00c00f00ff2c7b82 */ /* 0x000e300000000800 */
[----:B------:R-:W2:Y:S08]  /*0430*/  LDC R57, c[0x3][0x40] ;  /* 0x00c01000ff397b82 */ /* 0x000eb00000000800 */
[----:B-1----:R-:W1:Y:S08]  /*0440*/  LDC R18, c[0x3][0x44] ;  /* 0x00c01100ff127b82 */ /* 0x002e700000000800 */
[----:B------:R-:W1:Y:S08]  /*0450*/  LDC R55, c[0x3][0x48] ;  /* 0x00c01200ff377b82 */ /* 0x000e700000000800 */
[----:B------:R-:W1:Y:S08]  /*0460*/  LDC R16, c[0x3][0x4c] ;  /* 0x00c01300ff107b82 */ /* 0x000e700000000800 */
[----:B----4-:R-:W4:Y:S08]  /*0470*/  LDC R19, c[0x3][0x50] ;  /* 0x00c01400ff137b82 */ /* 0x010f300000000800 */
[----:B0-----:R-:W0:Y:S08]  /*0480*/  LDC R27, c[0x3][0x54] ;  /* 0x00c01500ff1b7b82 */ /* 0x001e300000000800 */
[----:B------:R-:W0:Y:S08]  /*0490*/  LDC R25, c[0x3][0x58] ;  /* 0x00c01600ff197b82 */ /* 0x000e300000000800 */
[----:B------:R-:W0:Y:S08]  /*04a0*/  LDC R17, c[0x3][0x5c] ;  /* 0x00c01700ff117b82 */ /* 0x000e300000000800 */
[----:B------:R-:W0:Y:S08]  /*04b0*/  LDC R38, c[0x3][0x64] ;  /* 0x00c01900ff267b82 */ /* 0x000e300000000800 */
[----:B------:R-:W0:Y:S08]  /*04c0*/  LDC R0, c[0x3][0x68] ;  /* 0x00c01a00ff007b82 */ /* 0x000e300000000800 */
[----:B--2---:R-:W2:Y:S08]  /*04d0*/  LDC R2, c[0x3][0x6c] ;  /* 0x00c01b00ff027b82 */ /* 0x004eb00000000800 */
[----:B------:R-:W0:Y:S08]  /*04e0*/  LDC R3, c[0x3][0x70] ;  /* 0x00c01c00ff037b82 */ /* 0x000e300000000800 */
[----:B------:R-:W0:Y:S08]  /*04f0*/  LDC R4, c[0x3][0x74] ;  /* 0x00c01d00ff047b82 */ /* 0x000e300000000800 */
[----:B------:R-:W0:Y:S08]  /*0500*/  LDC R5, c[0x3][0x78] ;  /* 0x00c01e00ff057b82 */ /* 0x000e300000000800 */
[----:B-1-345:R-:W0:Y:S02]  /*0510*/  LDC R6, c[0x3][0x7c] ;  /* 0x00c01f00ff067b82 */ /* 0x03ae240000000800 */
.L_x_69:
[----:B------:R-:W-:Y:S01]  /*0520*/  LOP3.LUT P0, RZ, R21, 0xff, RZ, 0xc0, !PT ;  /* 0x000000ff15ff7812 */ /* 0x000fe2000780c0ff */
[----:B-1----:R-:W-:Y:S02]  /*0530*/  IMAD.MOV.U32 R21, RZ, RZ, 0x1 ;  /* 0x00000001ff157424 */ /* 0x002fe400078e00ff */
[----:B------:R-:W-:Y:S02]  /*0540*/  IMAD.MOV.U32 R48, RZ, RZ, R7 ;  /* 0x000000ffff307224 */ /* 0x000fe400078e0007 */
[----:B------:R-:W-:-:S08]  /*0550*/  IMAD.MOV.U32 R49, RZ, RZ, R8 ;  /* 0x000000ffff317224 */ /* 0x000fd000078e0008 */
[----:B------:R-:W-:Y:S05]  /*0560*/  @P0 BRA `(.L_x_0) ;  /* 0x0000011400280947 */ /* 0x000fea0003800000 */
[----:B------:R-:W-:Y:S01]  /*0570*/  LOP3.LUT R7, R55, R57, R18, 0xfe, !PT ;  /* 0x0000003937077212 */ /* 0x000fe200078efe12 */
[----:B------:R-:W-:Y:S02]  /*0580*/  IMAD.MOV.U32 R9, RZ, RZ, R55 ;  /* 0x000000ffff097224 */ /* 0x000fe400078e0037 */
[----:B------:R-:W-:Y:S01]  /*0590*/  IMAD.MOV.U32 R11, RZ, RZ, R19 ;  /* 0x000000ffff0b7224 */ /* 0x000fe200078e0013 */
[----:B------:R-:W-:Y:S01]  /*05a0*/  LOP3.LUT R8, R19, R7, R16, 0xfe, !PT ;  /* 0x0000000713087212 */ /* 0x000fe200078efe10 */
[----:B------:R-:W-:Y:S02]  /*05b0*/  IMAD.MOV.U32 R7, RZ, RZ, R57 ;  /* 0x000000ffff077224 */ /* 0x000fe400078e0039 */
[--C-:B0-----:R-:W-:Y:S01]  /*05c0*/  IMAD.MOV.U32 R12, RZ, RZ, R27.reuse ;  /* 0x000000ffff0c7224 */ /* 0x101fe200078e001b */
[----:B------:R-:W-:Y:S01]  /*05d0*/  LOP3.LUT R10, R25, R8, R27, 0xfe, !PT ;  /* 0x00000008190a7212 */ /* 0x000fe200078efe1b */
[----:B------:R-:W-:Y:S01]  /*05e0*/  IMAD.MOV.U32 R8, RZ, RZ, R18 ;  /* 0x000000ffff087224 */ /* 0x000fe200078e0012 */
[----:B------:R-:W-:Y:S01]  /*05f0*/  CS2R R18, SRZ ;  /* 0x0000000000127805 */ /* 0x000fe2000001ff00 */
[----:B------:R-:W-:Y:S01]  /*0600*/  IMAD.MOV.U32 R13, RZ, RZ, R25 ;  /* 0x000000ffff0d7224 */ /* 0x000fe200078e0019 */
[----:B------:R-:W-:Y:S01]  /*0610*/  LOP3.LUT P0, RZ, R10, R17, RZ, 0xfc, !PT ;  /* 0x000000110aff7212 */ /* 0x000fe2000780fcff */
[----:B------:R-:W-:-:S02]  /*0620*/  IMAD.MOV.U32 R10, RZ, RZ, R16 ;  /* 0x000000ffff0a7224 */ /* 0x000fc400078e0010 */
[----:B------:R-:W-:Y:S01]  /*0630*/  IMAD.MOV.U32 R14, RZ, RZ, R17 ;  /* 0x000000ffff0e7224 */ /* 0x000fe200078e0011 */
[----:B------:R-:W-:Y:S01]  /*0640*/  CS2R R16, SRZ ;  /* 0x0000000000107805 */ /* 0x000fe2000001ff00 */
[----:B------:R-:W-:Y:S02]  /*0650*/  IMAD.MOV.U32 R55, RZ, RZ, RZ ;  /* 0x000000ffff377224 */ /* 0x000fe400078e00ff */
[----:B------:R-:W-:Y:S02]  /*0660*/  IMAD.MOV.U32 R57, RZ, RZ, RZ ;  /* 0x000000ffff397224 */ /* 0x000fe400078e00ff */
[----:B------:R-:W-:Y:S02]  /*0670*/  IMAD.MOV.U32 R25, RZ, RZ, RZ ;  /* 0x000000ffff197224 */ /* 0x000fe400078e00ff */
[----:B------:R-:W-:Y:S02]  /*0680*/  IMAD.MOV.U32 R27, RZ, RZ, RZ ;  /* 0x000000ffff1b7224 */ /* 0x000fe400078e00ff */
[----:B------:R-:W-:Y:S05]  /*0690*/  @!P0 BRA `(.L_x_0) ;  /* 0x0000011000dc8947 */ /* 0x000fea0003800000 */
[----:B------:R-:W-:-:S04]  /*06a0*/  IMAD.WIDE.U32 R54, R7, R7, RZ ;  /* 0x0000000707367225 */ /* 0x000fc800078e00ff */
[----:B------:R-:W-:Y:S02]  /*06b0*/  IMAD.MOV.U32 R16, RZ, RZ, R55 ;  /* 0x000000ffff107224 */ /* 0x000fe400078e0037 */
[----:B------:R-:W-:Y:S02]  /*06c0*/  IMAD.MOV.U32 R17, RZ, RZ, RZ ;  /* 0x000000ffff117224 */ /* 0x000fe400078e00ff */
[----:B------:R-:W-:Y:S02]  /*06d0*/  IMAD.MOV.U32 R19, RZ, RZ, RZ ;  /* 0x000000ffff137224 */ /* 0x000fe400078e00ff */
[----:B------:R-:W-:-:S04]  /*06e0*/  IMAD.WIDE.U32 R16, R7, R8, R16 ;  /* 0x0000000807107225 */ /* 0x000fc800078e0010 */
[----:B------:R-:W-:Y:S02]  /*06f0*/  IMAD.MOV.U32 R18, RZ, RZ, R17 ;  /* 0x000000ffff127224 */ /* 0x000fe400078e0011 */
[----:B------:R-:W-:Y:S02]  /*0700*/  IMAD.MOV.U32 R52, RZ, RZ, R16 ;  /* 0x000000ffff347224 */ /* 0x000fe400078e0010 */
[----:B------:R-:W-:Y:S02]  /*0710*/  IMAD.MOV.U32 R53, RZ, RZ, RZ ;  /* 0x000000ffff357224 */ /* 0x000fe400078e00ff */
[----:B------:R-:W-:-:S04]  /*0720*/  IMAD.WIDE.U32 R16, R7, R9, R18 ;  /* 0x0000000907107225 */ /* 0x000fc800078e0012 */
[----:B------:R-:W-:-:S04]  /*0730*/  IMAD.WIDE.U32 R52, R7, R8, R52 ;  /* 0x0000000807347225 */ /* 0x000fc800078e0034 */
[----:B------:R-:W-:Y:S01]  /*0740*/  IMAD.MOV.U32 R51, RZ, RZ, RZ ;  /* 0x000000ffff337224 */ /* 0x000fe200078e00ff */
[----:B------:R-:W-:Y:S01]  /*0750*/  IADD3 R18, P0, PT, R16, R53, RZ ;  /* 0x0000003510127210 */ /* 0x000fe20007f1e0ff */
[----:B------:R-:W-:Y:S02]  /*0760*/  IMAD.MOV.U32 R16, RZ, RZ, R17 ;  /* 0x000000ffff107224 */ /* 0x000fe400078e0011 */
[----:B------:R-:W-:Y:S02]  /*0770*/  IMAD.MOV.U32 R17, RZ, RZ, RZ ;  /* 0x000000ffff117224 */ /* 0x000fe400078e00ff */
[----:B------:R-:W-:Y:S02]  /*0780*/  IMAD.X R19, RZ, RZ, RZ, P0 ;  /* 0x000000ffff137224 */ /* 0x000fe400000e06ff */
[----:B------:R-:W-:-:S04]  /*0790*/  IMAD.WIDE.U32 R16, R7, R10, R16 ;  /* 0x0000000a07107225 */ /* 0x000fc800078e0010 */
[----:B------:R-:W-:-:S04]  /*07a0*/  IMAD.WIDE.U32 R18, R8, R8, R18 ;  /* 0x0000000808127225 */ /* 0x000fc800078e0012 */
[----:B------:R-:W-:Y:S01]  /*07b0*/  IMAD.MOV.U32 R50, RZ, RZ, R18 ;  /* 0x000000ffff327224 */ /* 0x000fe200078e0012 */
[----:B------:R-:W-:Y:S01]  /*07c0*/  IADD3 R20, P0, PT, R16, R19, RZ ;  /* 0x0000001310147210 */ /* 0x000fe20007f1e0ff */
[----:B------:R-:W-:Y:S02]  /*07d0*/  IMAD.MOV.U32 R16, RZ, RZ, R17 ;  /* 0x000000ffff107224 */ /* 0x000fe400078e0011 */
[----:B------:R-:W-:Y:S02]  /*07e0*/  IMAD.MOV.U32 R17, RZ, RZ, RZ ;  /* 0x000000ffff117224 */ /* 0x000fe400078e00ff */
[----:B------:R-:W-:Y:S02]  /*07f0*/  IMAD.X R21, RZ, RZ, RZ, P0 ;  /* 0x000000ffff157224 */ /* 0x000fe400000e06ff */
[----:B------:R-:W-:-:S04]  /*0800*/  IMAD.WIDE.U32 R16, R7, R11, R16 ;  /* 0x0000000b07107225 */ /* 0x000fc800078e0010 */
[----:B------:R-:W-:-:S04]  /*0810*/  IMAD.WIDE.U32 R18, R8, R9, R20 ;  /* 0x0000000908127225 */ /* 0x000fc800078e0014 */
[----:B------:R-:W-:Y:S01]  /*0820*/  IMAD.WIDE.U32 R50, R7, R9, R50 ;  /* 0x0000000907327225 */ /* 0x000fe200078e0032 */
[----:B------:R-:W-:-:S03]  /*0830*/  IADD3 R20, P0, PT, R16, R19, RZ ;  /* 0x0000001310147210 */ /* 0x000fc60007f1e0ff */
[----:B------:R-:W-:Y:S01]  /*0840*/  IMAD.MOV.U32 R16, RZ, RZ, R17 ;  /* 0x000000ffff107224 */ /* 0x000fe200078e0011 */
[----:B------:R-:W-:Y:S01]  /*0850*/  IADD3 R22, P1, PT, R18, R51, RZ ;  /* 0x0000003312167210 */ /* 0x000fe20007f3e0ff */
[----:B------:R-:W-:Y:S02]  /*0860*/  IMAD.X R21, RZ, RZ, RZ, P0 ;  /* 0x000000ffff157224 */ /* 0x000fe400000e06ff */
        /* <DEDUP_REMOVED lines=11> */
[----:B------:R-:W-:Y:S02]  /*0920*/  IMAD.MOV.U32 R36, RZ, RZ, R22 ;  /* 0x000000ffff247224 */ /* 0x000fe400078e0016 */
[----:B------:R-:W-:-:S02]  /*0930*/  IMAD.MOV.U32 R37, RZ, RZ, RZ ;  /* 0x000000ffff257224 */ /* 0x000fc400078e00ff */
[----:B------:R-:W-:-:S04]  /*0940*/  IMAD.WIDE.U32 R16, R7, R13, R16 ;  /* 0x0000000d07107225 */ /* 0x000fc800078e0010 */
[----:B------:R-:W-:-:S04]  /*0950*/  IMAD.WIDE.U32 R22, R8, R11, R18 ;  /* 0x0000000b08167225 */ /* 0x000fc800078e0012 */
[----:B------:R-:W-:Y:S01]  /*0960*/  IMAD.WIDE.U32 R34, R9, R9, R20 ;  /* 0x0000000909227225 */ /* 0x000fe200078e0014 */
[----:B------:R-:W-:-:S03]  /*0970*/  IADD3 R18, P0, PT, R16, R23, RZ ;  /* 0x0000001710127210 */ /* 0x000fc60007f1e0ff */
[----:B------:R-:W-:Y:S01]  /*0980*/  IMAD.WIDE.U32 R36, R7, R10, R36 ;  /* 0x0000000a07247225 */ /* 0x000fe200078e0024 */
[----:B------:R-:W-:-:S03]  /*0990*/  IADD3 R20, P1, PT, R22, R35, RZ ;  /* 0x0000002316147210 */ /* 0x000fc60007f3e0ff */
[----:B------:R-:W-:Y:S01]  /*09a0*/  IMAD.X R19, RZ, RZ, RZ, P0 ;  /* 0x000000ffff137224 */ /* 0x000fe200000e06ff */
[----:B------:R-:W-:Y:S01]  /*09b0*/  IADD3 R34, P2, PT, R34, R37, RZ ;  /* 0x0000002522227210 */ /* 0x000fe20007f5e0ff */
[----:B------:R-:W-:Y:S02]  /*09c0*/  IMAD.X R21, RZ, RZ, RZ, P1 ;  /* 0x000000ffff157224 */ /* 0x000fe400008e06ff */
[----:B------:R-:W-:Y:S02]  /*09d0*/  IMAD.MOV.U32 R32, RZ, RZ, R17 ;  /* 0x000000ffff207224 */ /* 0x000fe400078e0011 */
[----:B------:R-:W-:Y:S02]  /*09e0*/  IMAD.X R35, RZ, RZ, RZ, P2 ;  /* 0x000000ffff237224 */ /* 0x000fe400010e06ff */
[----:B------:R-:W-:Y:S02]  /*09f0*/  IMAD.MOV.U32 R33, RZ, RZ, RZ ;  /* 0x000000ffff217224 */ /* 0x000fe400078e00ff */
        /* <DEDUP_REMOVED lines=9> */
[----:B------:R-:W-:Y:S02]  /*0a90*/  IMAD.MOV.U32 R35, RZ, RZ, RZ ;  /* 0x000000ffff237224 */ /* 0x000fe400078e00ff */
[----:B------:R-:W-:Y:S02]  /*0aa0*/  IMAD.X R21, RZ, RZ, RZ, P2 ;  /* 0x000000ffff157224 */ /* 0x000fe400010e06ff */
[----:B------:R-:W-:-:S04]  /*0ab0*/  IMAD.WIDE.U32 R18, R8, R13, R18 ;  /* 0x0000000d08127225 */ /* 0x000fc800078e0012 */
[----:B------:R-:W-:Y:S01]  /*0ac0*/  IMAD.WIDE.U32 R16, R9, R11, R16 ;  /* 0x0000000b09107225 */ /* 0x000fe200078e0010 */
[----:B------:R-:W-:-:S03]  /*0ad0*/  IADD3 R32, P0, PT, R33, R19, RZ ;  /* 0x0000001321207210 */ /* 0x000fc60007f1e0ff */
[----:B------:R-:W-:Y:S01]  /*0ae0*/  IMAD.WIDE.U32 R20, R9, R10, R20 ;  /* 0x0000000a09147225 */ /* 0x000fe200078e0014 */
[----:B------:R-:W-:-:S03]  /*0af0*/  IADD3 R18, P1, PT, R18, R17, RZ ;  /* 0x0000001112127210 */ /* 0x000fc60007f3e0ff */
[----:B------:R-:W-:Y:S01]  /*0b00*/  IMAD.WIDE.U32 R34, R7, R11, R34 ;  /* 0x0000000b07227225 */ /* 0x000fe200078e0022 */
[----:B------:R-:W-:-:S03]  /*0b10*/  IADD3 R16, P2, PT, R16, R21, RZ ;  /* 0x0000001510107210 */ /* 0x000fc60007f5e0ff */
[----:B------:R-:W-:Y:S01]  /*0b20*/  IMAD.X R33, RZ, RZ, RZ, P0 ;  /* 0x000000ffff217224 */ /* 0x000fe200000e06ff */
[----:B------:R-:W-:Y:S01]  /*0b30*/  IADD3 R20, P3, PT, R20, R35, RZ ;  /* 0x0000002314147210 */ /* 0x000fe20007f7e0ff */
[----:B------:R-:W-:Y:S02]  /*0b40*/  IMAD.X R19, RZ, RZ, RZ, P1 ;  /* 0x000000ffff137224 */ /* 0x000fe400008e06ff */
[----:B------:R-:W-:Y:S02]  /*0b50*/  IMAD.X R17, RZ, RZ, RZ, P2 ;  /* 0x000000ffff117224 */ /* 0x000fe400010e06ff */
[----:B------:R-:W-:Y:S02]  /*0b60*/  IMAD.X R21, RZ, RZ, RZ, P3 ;  /* 0x000000ffff157224 */ /* 0x000fe400018e06ff */
        /* <DEDUP_REMOVED lines=78> */
[----:B------:R-:W-:-:S04]  /*1050*/  IMAD.WIDE.U32 R24, R12, R13, R24 ;  /* 0x0000000d0c187225 */ /* 0x000fc800078e0018 */
[----:B------:R-:W-:Y:S01]  /*1060*/  IMAD.X R29, RZ, RZ, RZ, P2 ;  /* 0x000000ffff1d7224 */ /* 0x000fe200010e06ff */
[----:B------:R-:W-:Y:S01]  /*1070*/  IADD3 R32, P1, PT, R33, R25, RZ ;  /* 0x0000001921207210 */ /* 0x000fe20007f3e0ff */
[----:B------:R-:W-:-:S04]  /*1080*/  IMAD.WIDE.U32 R26, R11, R13, R26 ;  /* 0x0000000d0b1a7225 */ /* 0x000fc800078e001a */
[----:B------:R-:W-:Y:S01]  /*1090*/  IMAD.WIDE.U32 R28, R9, R14, R28 ;  /* 0x0000000e091c7225 */ /* 0x000fe200078e001c */
[----:B------:R-:W-:-:S03]  /*10a0*/  IADD3 R24, P2, PT, R24, R27, RZ ;  /* 0x0000001b18187210 */ /* 0x000fc60007f5e0ff */
[----:B------:R-:W-:Y:S01]  /*10b0*/  IMAD.WIDE.U32 R30, R22, 0x3d1, RZ ;  /* 0x000003d1161e7825 */ /* 0x000fe200078e00ff */
[----:B------:R-:W-:-:S03]  /*10c0*/  IADD3 R26, P3, PT, R26, R29, RZ ;  /* 0x0000001d1a1a7210 */ /* 0x000fc60007f7e0ff */
[----:B------:R-:W-:Y:S02]  /*10d0*/  IMAD.MOV.U32 R15, RZ, RZ, RZ ;  /* 0x000000ffff0f7224 */ /* 0x000fe400078e00ff */
[----:B------:R-:W-:Y:S02]  /*10e0*/  IMAD.IADD R37, R54, 0x1, R30 ;  /* 0x0000000136257824 */ /* 0x000fe400078e021e */
[----:B------:R-:W-:Y:S02]  /*10f0*/  IMAD.IADD R30, R31, 0x1, R15 ;  /* 0x000000011f1e7824 */ /* 0x000fe400078e020f */
[----:B------:R-:W-:Y:S01]  /*1100*/  IMAD.MOV.U32 R31, RZ, RZ, RZ ;  /* 0x000000ffff1f7224 */ /* 0x000fe200078e00ff */
[----:B------:R-:W-:Y:S01]  /*1110*/  ISETP.GE.U32.AND P0, PT, R37, R54, PT ;  /* 0x000000362500720c */ /* 0x000fe20003f06070 */
[----:B------:R-:W-:Y:S02]  /*1120*/  IMAD.X R33, RZ, RZ, RZ, P1 ;  /* 0x000000ffff217224 */ /* 0x000fe400008e06ff */
[----:B------:R-:W-:Y:S01]  /*1130*/  IMAD.X R25, RZ, RZ, RZ, P2 ;  /* 0x000000ffff197224 */ /* 0x000fe200010e06ff */
[----:B------:R-:W-:Y:S01]  /*1140*/  SEL R15, RZ, 0x1, P0 ;  /* 0x00000001ff0f7807 */ /* 0x000fe20000000000 */
[----:B------:R-:W-:-:S02]  /*1150*/  IMAD.X R27, RZ, RZ, RZ, P3 ;  /* 0x000000ffff1b7224 */ /* 0x000fc400018e06ff */
[----:B------:R-:W-:Y:S02]  /*1160*/  IMAD.MOV.U32 R17, RZ, RZ, RZ ;  /* 0x000000ffff117224 */ /* 0x000fe400078e00ff */
[----:B------:R-:W-:-:S04]  /*1170*/  IMAD.WIDE.U32 R30, R28, 0x3d1, R30 ;  /* 0x000003d11c1e7825 */ /* 0x000fc800078e001e */
[----:B------:R-:W-:-:S04]  /*1180*/  IMAD.WIDE.U32 R32, R12, R14, R32 ;  /* 0x0000000e0c207225 */ /* 0x000fc800078e0020 */
[----:B------:R-:W-:-:S04]  /*1190*/  IMAD.WIDE.U32 R24, R12, R13, R24 ;  /* 0x0000000d0c187225 */ /* 0x000fc800078e0018 */
[----:B------:R-:W-:-:S04]  /*11a0*/  IMAD.WIDE.U32 R54, R10, R14, R26 ;  /* 0x0000000e0a367225 */ /* 0x000fc800078e001a */
[----:B------:R-:W-:Y:S01]  /*11b0*/  IMAD.IADD R26, R31, 0x1, R17 ;  /* 0x000000011f1a7824 */ /* 0x000fe200078e0211 */
[----:B------:R-:W-:Y:S01]  /*11c0*/  IADD3 R31, P2, P3, R30, R52, R15 ;  /* 0x000000341e1f7210 */ /* 0x000fe20007b5e00f */
[----:B------:R-:W-:Y:S01]  /*11d0*/  IMAD.MOV.U32 R27, RZ, RZ, RZ ;  /* 0x000000ffff1b7224 */ /* 0x000fe200078e00ff */
[----:B------:R-:W-:Y:S01]  /*11e0*/  IADD3 R30, P0, PT, R32, R25, RZ ;  /* 0x00000019201e7210 */ /* 0x000fe20007f1e0ff */
[----:B------:R-:W-:Y:S01]  /*11f0*/  IMAD.MOV.U32 R19, RZ, RZ, RZ ;  /* 0x000000ffff137224 */ /* 0x000fe200078e00ff */
[----:B------:R-:W-:Y:S01]  /*1200*/  IADD3 R24, P1, PT, R24, R55, RZ ;  /* 0x0000003718187210 */ /* 0x000fe20007f3e0ff */
[----:B------:R-:W-:Y:S01]  /*1210*/  IMAD.WIDE.U32 R26, R54, 0x3d1, R26 ;  /* 0x000003d1361a7825 */ /* 0x000fe200078e001a */
[----:B------:R-:W-:Y:S02]  /*1220*/  IADD3 R35, P4, PT, R22, R31, RZ ;  /* 0x0000001f16237210 */ /* 0x000fe40007f9e0ff */
[----:B------:R-:W-:Y:S01]  /*1230*/  IADD3.X R15, PT, PT, RZ, RZ, RZ, P2, P3 ;  /* 0x000000ffff0f7210 */ /* 0x000fe200017e64ff */
[----:B------:R-:W-:-:S02]  /*1240*/  IMAD.X R25, RZ, RZ, RZ, P1 ;  /* 0x000000ffff197224 */ /* 0x000fc400008e06ff */
[----:B------:R-:W-:Y:S01]  /*1250*/  IMAD.X R31, RZ, RZ, RZ, P0 ;  /* 0x000000ffff1f7224 */ /* 0x000fe200000e06ff */
[----:B------:R-:W-:Y:S01]  /*1260*/  IADD3 R50, P2, P3, R26, R15, R50 ;  /* 0x0000000f1a327210 */ /* 0x000fe20007b5e032 */
[----:B------:R-:W-:-:S04]  /*1270*/  IMAD.WIDE.U32 R24, R11, R14, R24 ;  /* 0x0000000e0b187225 */ /* 0x000fc800078e0018 */
[----:B------:R-:W-:-:S04]  /*1280*/  IMAD.WIDE.U32 R30, R13, R13, R30 ;  /* 0x0000000d0d1e7225 */ /* 0x000fc800078e001e */
[----:B------:R-:W-:Y:S01]  /*1290*/  IMAD.X R15, RZ, RZ, RZ, P4 ;  /* 0x000000ffff0f7224 */ /* 0x000fe200020e06ff */
[----:B------:R-:W-:Y:S01]  /*12a0*/  IADD3 R32, P4, PT, R33, R31, RZ ;  /* 0x0000001f21207210 */ /* 0x000fe20007f9e0ff */
[----:B------:R-:W-:Y:S01]  /*12b0*/  IMAD.MOV.U32 R26, RZ, RZ, RZ ;  /* 0x000000ffff1a7224 */ /* 0x000fe200078e00ff */
[----:B------:R-:W-:Y:S02]  /*12c0*/  IADD3 R30, P5, PT, R30, R25, RZ ;  /* 0x000000191e1e7210 */ /* 0x000fe40007fbe0ff */
[----:B------:R-:W-:Y:S01]  /*12d0*/  IADD3 R28, P0, P1, R28, R15, R50 ;  /* 0x0000000f1c1c7210 */ /* 0x000fe2000791e032 */
[----:B------:R-:W-:Y:S01]  /*12e0*/  IMAD.IADD R26, R27, 0x1, R26 ;  /* 0x000000011b1a7824 */ /* 0x000fe200078e021a */
[----:B------:R-:W-:Y:S01]  /*12f0*/  IADD3.X R15, PT, PT, RZ, RZ, RZ, P2, P3 ;  /* 0x000000ffff0f7210 */ /* 0x000fe200017e64ff */
[----:B------:R-:W-:Y:S02]  /*1300*/  IMAD.X R33, RZ, RZ, RZ, P4 ;  /* 0x000000ffff217224 */ /* 0x000fe400020e06ff */
[----:B------:R-:W-:-:S02]  /*1310*/  IMAD.X R31, RZ, RZ, RZ, P5 ;  /* 0x000000ffff1f7224 */ /* 0x000fc400028e06ff */
[----:B------:R-:W-:Y:S02]  /*1320*/  IMAD.MOV.U32 R27, RZ, RZ, RZ ;  /* 0x000000ffff1b7224 */ /* 0x000fe400078e00ff */
[----:B------:R-:W-:-:S04]  /*1330*/  IMAD.WIDE.U32 R32, R13, R14, R32 ;  /* 0x0000000e0d207225 */ /* 0x000fc800078e0020 */
[----:B------:R-:W-:-:S04]  /*1340*/  IMAD.WIDE.U32 R30, R12, R14, R30 ;  /* 0x0000000e0c1e7225 */ /* 0x000fc800078e001e */
[----:B------:R-:W-:Y:S01]  /*1350*/  IMAD.WIDE.U32 R26, R24, 0x3d1, R26 ;  /* 0x000003d1181a7825 */ /* 0x000fe200078e001a */
[----:B------:R-:W-:Y:S02]  /*1360*/  IADD3 R22, P4, PT, R32, R31, RZ ;  /* 0x0000001f20167210 */ /* 0x000fe40007f9e0ff */
[----:B------:R-:W-:Y:S01]  /*1370*/  IADD3 R36, P2, P3, R26, R15, R36 ;  /* 0x0000000f1a247210 */ /* 0x000fe20007b5e024 */
[----:B------:R-:W-:Y:S01]  /*1380*/  IMAD.IADD R26, R27, 0x1, R17 ;  /* 0x000000011b1a7824 */ /* 0x000fe200078e0211 */
[----:B------:R-:W-:Y:S01]  /*1390*/  IADD3.X R15, PT, PT, RZ, RZ, RZ, P0, P1 ;  /* 0x000000ffff0f7210 */ /* 0x000fe200007e24ff */
[----:B------:R-:W-:Y:S02]  /*13a0*/  IMAD.MOV.U32 R27, RZ, RZ, RZ ;  /* 0x000000ffff1b7224 */ /* 0x000fe400078e00ff */
[----:B------:R-:W-:Y:S01]  /*13b0*/  IMAD.X R23, RZ, RZ, RZ, P4 ;  /* 0x000000ffff177224 */ /* 0x000fe200020e06ff */
[----:B------:R-:W-:Y:S01]  /*13c0*/  IADD3 R54, P1, P0, R54, R15, R36 ;  /* 0x0000000f36367210 */ /* 0x000fe2000783e024 */
[----:B------:R-:W-:Y:S01]  /*13d0*/  IMAD.WIDE.U32 R26, R30, 0x3d1, R26 ;  /* 0x000003d11e1a7825 */ /* 0x000fe200078e001a */
[----:B------:R-:W-:-:S02]  /*13e0*/  IADD3.X R15, PT, PT, RZ, RZ, RZ, P2, P3 ;  /* 0x000000ffff0f7210 */ /* 0x000fc400017e64ff */
[----:B------:R-:W-:Y:S01]  /*13f0*/  IADD3.X R25, PT, PT, RZ, RZ, RZ, P1, P0 ;  /* 0x000000ffff197210 */ /* 0x000fe20000fe04ff */
[----:B------:R-:W-:Y:S01]  /*1400*/  IMAD.WIDE.U32 R22, R13, R14, R22 ;  /* 0x0000000e0d167225 */ /* 0x000fe200078e0016 */
[----:B------:R-:W-:-:S03]  /*1410*/  IADD3 R34, P2, P3, R26, R15, R34 ;  /* 0x0000000f1a227210 */ /* 0x000fc60007b5e022 */
[----:B------:R-:W-:Y:S01]  /*1420*/  IMAD.IADD R26, R27, 0x1, R17 ;  /* 0x000000011b1a7824 */ /* 0x000fe200078e0211 */
[----:B------:R-:W-:Y:S01]  /*1430*/  IADD3 R32, P4, PT, R33, R23, RZ ;  /* 0x0000001721207210 */ /* 0x000fe20007f9e0ff */
[----:B------:R-:W-:Y:S01]  /*1440*/  IMAD.MOV.U32 R27, RZ, RZ, RZ ;  /* 0x000000ffff1b7224 */ /* 0x000fe200078e00ff */
[----:B------:R-:W-:Y:S02]  /*1450*/  IADD3.X R15, PT, PT, RZ, RZ, RZ, P2, P3 ;  /* 0x000000ffff0f7210 */ /* 0x000fe400017e64ff */
[----:B------:R-:W-:Y:S01]  /*1460*/  IADD3 R25, P1, P0, R24, R25, R34 ;  /* 0x0000001918197210 */ /* 0x000fe2000783e022 */
[----:B------:R-:W-:-:S04]  /*1470*/  IMAD.WIDE.U32 R26, R22, 0x3d1, R26 ;  /* 0x000003d1161a7825 */ /* 0x000fc800078e001a */
[----:B------:R-:W-:Y:S01]  /*1480*/  IMAD.X R33, RZ, RZ, RZ, P4 ;  /* 0x000000ffff217224 */ /* 0x000fe200020e06ff */
[----:B------:R-:W-:Y:S01]  /*1490*/  IADD3 R20, P2, P3, R26, R15, R20 ;  /* 0x0000000f1a147210 */ /* 0x000fe20007b5e014 */
[----:B------:R-:W-:Y:S01]  /*14a0*/  IMAD.IADD R26, R27, 0x1, R17 ;  /* 0x000000011b1a7824 */ /* 0x000fe200078e0211 */
[----:B------:R-:W-:Y:S01]  /*14b0*/  IADD3.X R15, PT, PT, RZ, RZ, RZ, P1, P0 ;  /* 0x000000ffff0f7210 */ /* 0x000fe20000fe04ff */
[----:B------:R-:W-:Y:S01]  /*14c0*/  IMAD.WIDE.U32 R32, R14, R14, R32 ;  /* 0x0000000e0e207225 */ /* 0x000fe200078e0020 */
[----:B------:R-:W-:Y:S02]  /*14d0*/  IADD3.X R17, PT, PT, RZ, RZ, RZ, P2, P3 ;  /* 0x000000ffff117210 */ /* 0x000fe400017e64ff */
[----:B------:R-:W-:Y:S01]  /*14e0*/  IADD3 R34, P0, P1, R30, R15, R20 ;  /* 0x0000000f1e227210 */ /* 0x000fe2000791e014 */
[----:B------:R-:W-:-:S03]  /*14f0*/  IMAD.MOV.U32 R27, RZ, RZ, RZ ;  /* 0x000000ffff1b7224 */ /* 0x000fc600078e00ff */
[----:B------:R-:W-:Y:S01]  /*1500*/  IADD3.X R15, PT, PT, RZ, RZ, RZ, P0, P1 ;  /* 0x000000ffff0f7210 */ /* 0x000fe200007e24ff */
[----:B------:R-:W-:-:S03]  /*1510*/  IMAD.WIDE.U32 R26, R32, 0x3d1, R26 ;  /* 0x000003d1201a7825 */ /* 0x000fc600078e001a */
[----:B------:R-:W-:Y:S01]  /*1520*/  IADD3 R16, P0, P1, R26, R17, R16 ;  /* 0x000000111a107210 */ /* 0x000fe2000791e010 */
[----:B------:R-:W-:Y:S02]  /*1530*/  IMAD.IADD R26, R27, 0x1, R19 ;  /* 0x000000011b1a7824 */ /* 0x000fe400078e0213 */
[----:B------:R-:W-:Y:S01]  /*1540*/  IMAD.MOV.U32 R27, RZ, RZ, RZ ;  /* 0x000000ffff1b7224 */ /* 0x000fe200078e00ff */
[----:B------:R-:W-:Y:S02]  /*1550*/  IADD3 R20, P2, P3, R22, R15, R16 ;  /* 0x0000000f16147210 */ /* 0x000fe40007b5e010 */
[----:B------:R-:W-:Y:S01]  /*1560*/  IADD3.X R17, PT, PT, RZ, RZ, RZ, P0, P1 ;  /* 0x000000ffff117210 */ /* 0x000fe200007e24ff */
[----:B------:R-:W-:Y:S01]  /*1570*/  IMAD.WIDE.U32 R26, R33, 0x3d1, R26 ;  /* 0x000003d1211a7825 */ /* 0x000fe200078e001a */
[----:B------:R-:W-:Y:S02]  /*1580*/  IADD3.X R15, PT, PT, RZ, RZ, RZ, P2, P3 ;  /* 0x000000ffff0f7210 */ /* 0x000fe400017e64ff */
[----:B------:R-:W-:Y:S01]  /*1590*/  IADD3 R18, P0, P1, R26, R17, R18 ;  /* 0x000000111a127210 */ /* 0x000fe2000791e012 */
[----:B------:R-:W-:-:S03]  /*15a0*/  IMAD.MOV.U32 R26, RZ, RZ, RZ ;  /* 0x000000ffff1a7224 */ /* 0x000fc600078e00ff */
[----:B------:R-:W-:Y:S01]  /*15b0*/  IADD3 R32, P2, P3, R32, R15, R18 ;  /* 0x0000000f20207210 */ /* 0x000fe20007b5e012 */
[----:B------:R-:W-:Y:S01]  /*15c0*/  IMAD.IADD R26, R27, 0x1, R26 ;  /* 0x000000011b1a7824 */ /* 0x000fe200078e021a */
[----:B------:R-:W-:Y:S01]  /*15d0*/  IADD3.X R16, PT, PT, RZ, RZ, RZ, P0, P1 ;  /* 0x000000ffff107210 */ /* 0x000fe200007e24ff */
[----:B------:R-:W0:Y:S01]  /*15e0*/  LDC R15, c[0x3][0x1c] ;  /* 0x00c00700ff0f7b82 */ /* 0x000e220000000800 */
[----:B------:R-:W-:Y:S02]  /*15f0*/  IADD3.X R17, PT, PT, RZ, RZ, RZ, P2, P3 ;  /* 0x000000ffff117210 */ /* 0x000fe400017e64ff */
[----:B------:R-:W-:Y:S02]  /*1600*/  PLOP3.LUT P0, PT, PT, PT, PT, 0x8, 0x80 ;  /* 0x000000000080781c */ /* 0x000fe40003f0e170 */
[----:B------:R-:W-:-:S05]  /*1610*/  IADD3 R17, PT, PT, R17, R16, R26 ;  /* 0x0000001011117210 */ /* 0x000fca0007ffe01a */
[----:B------:R-:W-:-:S05]  /*1620*/  IMAD.IADD R33, R33, 0x1, R17 ;  /* 0x0000000121217824 */ /* 0x000fca00078e0211 */
[----:B------:R-:W-:-:S13]  /*1630*/  ISETP.NE.AND P1, PT, R33, RZ, PT ;  /* 0x000000ff2100720c */ /* 0x000fda0003f25270 */
[----:B------:R-:W-:Y:S05]  /*1640*/  @!P1 BRA `(.L_x_1) ;  /* 0x00000000005c9947 */ /* 0x000fea0003800000 */
[----:B------:R-:W-:-:S04]  /*1650*/  IMAD.WIDE.U32 R16, R33, 0x3d1, RZ ;  /* 0x000003d121107825 */ /* 0x000fc800078e00ff */
[----:B------:R-:W-:Y:S01]  /*1660*/  IMAD.IADD R16, R37, 0x1, R16 ;  /* 0x0000000125107824 */ /* 0x000fe200078e0210 */
[----:B------:R-:W-:-:S04]  /*1670*/  IADD3 R17, P1, PT, R33, R17, RZ ;  /* 0x0000001121117210 */ /* 0x000fc80007f3e0ff */
[----:B------:R-:W-:Y:S01]  /*1680*/  ISETP.GE.U32.AND P0, PT, R16, R37, PT ;  /* 0x000000251000720c */ /* 0x000fe20003f06070 */
[----:B------:R-:W-:-:S03]  /*1690*/  IMAD.MOV.U32 R37, RZ, RZ, R16 ;  /* 0x000000ffff257224 */ /* 0x000fc600078e0010 */
[----:B------:R-:W-:-:S04]  /*16a0*/  SEL R18, RZ, 0x1, P0 ;  /* 0x00000001ff127807 */ /* 0x000fc80000000000 */
[----:B------:R-:W-:Y:S01]  /*16b0*/  IADD3 R35, P0, P2, R17, R35, R18 ;  /* 0x0000002311237210 */ /* 0x000fe20007a1e012 */
[----:B------:R-:W-:-:S03]  /*16c0*/  IMAD.X R18, RZ, RZ, RZ, P1 ;  /* 0x000000ffff127224 */ /* 0x000fc600008e06ff */
[----:B------:R-:W-:-:S04]  /*16d0*/  IADD3.X R17, PT, PT, RZ, RZ, RZ, P0, P2 ;  /* 0x000000ffff117210 */ /* 0x000fc800007e44ff */
[----:B------:R-:W-:-:S04]  /*16e0*/  IADD3 R28, P0, P1, R18, R17, R28 ;  /* 0x00000011121c7210 */ /* 0x000fc8000791e01c */
[----:B------:R-:W-:-:S04]  /*16f0*/  IADD3.X R17, PT, PT, RZ, RZ, RZ, P0, P1 ;  /* 0x000000ffff117210 */ /* 0x000fc800007e24ff */
[----:B------:R-:W-:-:S05]  /*1700*/  IADD3 R54, P0, PT, R17, R54, RZ ;  /* 0x0000003611367210 */ /* 0x000fca0007f1e0ff */
[----:B------:R-:W-:-:S05]  /*1710*/  IMAD.X R18, RZ, RZ, RZ, P0 ;  /* 0x000000ffff127224 */ /* 0x000fca00000e06ff */
[----:B------:R-:W-:-:S05]  /*1720*/  IADD3 R25, P0, PT, R18, R25, RZ ;  /* 0x0000001912197210 */ /* 0x000fca0007f1e0ff */
[----:B------:R-:W-:-:S05]  /*1730*/  IMAD.X R17, RZ, RZ, RZ, P0 ;  /* 0x000000ffff117224 */ /* 0x000fca00000e06ff */
[----:B------:R-:W-:-:S05]  /*1740*/  IADD3 R34, P0, PT, R17, R34, RZ ;  /* 0x0000002211227210 */ /* 0x000fca0007f1e0ff */
[----:B------:R-:W-:-:S05]  /*1750*/  IMAD.X R17, RZ, RZ, RZ, P0 ;  /* 0x000000ffff117224 */ /* 0x000fca00000e06ff */
[----:B------:R-:W-:-:S05]  /*1760*/  IADD3 R20, P0, PT, R17, R20, RZ ;  /* 0x0000001411147210 */ /* 0x000fca0007f1e0ff */
[----:B------:R-:W-:-:S05]  /*1770*/  IMAD.X R17, RZ, RZ, RZ, P0 ;  /* 0x000000ffff117224 */ /* 0x000fca00000e06ff */
[----:B------:R-:W-:-:S04]  /*1780*/  IADD3 R32, P1, PT, R17, R32, RZ ;  /* 0x0000002011207210 */ /* 0x000fc80007f3e0ff */
[----:B------:R-:W-:Y:S01]  /*1790*/  ISETP.GT.U32.AND P0, PT, R32, -0x1, PT ;  /* 0xffffffff2000780c */ /* 0x000fe20003f04070 */
[----:B------:R-:W-:-:S05]  /*17a0*/  IMAD.X R17, RZ, RZ, RZ, P1 ;  /* 0x000000ffff117224 */ /* 0x000fca00008e06ff */
[----:B------:R-:W-:-:S13]  /*17b0*/  ISETP.GT.U32.AND.EX P0, PT, R17, RZ, PT, P0 ;  /* 0x000000ff1100720c */ /* 0x000fda0003f04100 */
.L_x_1:
[----:B0-----:R-:W-:-:S13]  /*17c0*/  ISETP.GT.U32.OR P0, PT, R32, R15, P0 ;  /* 0x0000000f2000720c */ /* 0x001fda0000704470 */
[----:B------:R-:W-:Y:S05]  /*17d0*/  @P0 BRA `(.L_x_2) ;  /* 0x0000000000700947 */ /* 0x000fea0003800000 */
[----:B------:R-:W-:Y:S01]  /*17e0*/  ISETP.GE.U32.AND P0, PT, R32, R15, PT ;  /* 0x0000000f2000720c */ /* 0x000fe20003f06070 */
[----:B------:R-:W-:Y:S02]  /*17f0*/  IMAD.MOV.U32 R36, RZ, RZ, R28 ;  /* 0x000000ffff247224 */ /* 0x000fe400078e001c */
[----:B------:R-:W-:Y:S02]  /*1800*/  IMAD.MOV.U32 R23, RZ, RZ, R54 ;  /* 0x000000ffff177224 */ /* 0x000fe400078e0036 */
[----:B------:R-:W-:-:S08]  /*1810*/  IMAD.MOV.U32 R33, RZ, RZ, R20 ;  /* 0x000000ffff217224 */ /* 0x000fd000078e0014 */
[----:B------:R-:W-:Y:S05]  /*1820*/  @!P0 BRA `(.L_x_3) ;  /* 0x0000000400108947 */ /* 0x000fea0003800000 */
[----:B------:R-:W-:-:S13]  /*1830*/  ISETP.LE.U32.AND P0, PT, R33, UR8, PT ;  /* 0x0000000821007c0c */ /* 0x000fda000bf03070 */
[----:B------:R-:W-:Y:S05]  /*1840*/  @!P0 BRA `(.L_x_2) ;  /* 0x0000000000548947 */ /* 0x000fea0003800000 */
[----:B------:R-:W-:-:S13]  /*1850*/  ISETP.LT.U32.AND P0, PT, R33, UR8, PT ;  /* 0x0000000821007c0c */ /* 0x000fda000bf01070 */
[----:B------:R-:W-:Y:S05]  /*1860*/  @P0 BRA `(.L_x_3) ;  /* 0x0000000400000947 */ /* 0x000fea0003800000 */
        /* <DEDUP_REMOVED lines=14> */
[----:B------:R-:W-:-:S04]  /*1950*/  ISETP.GE.U32.AND P0, PT, R37, UR14, PT ;  /* 0x0000000e25007c0c */ /* 0x000fc8000bf06070 */
[----:B------:R-:W-:-:S04]  /*1960*/  ISETP.LT.U32.OR P0, PT, R35, UR15, !P0 ;  /* 0x0000000f23007c0c */ /* 0x000fc8000c701470 */
[----:B------:R-:W-:-:S04]  /*1970*/  ISETP.LE.U32.AND P0, PT, R35, UR15, P0 ;  /* 0x0000000f23007c0c */ /* 0x000fc80008703070 */
[----:B------:R-:W-:-:S13]  /*1980*/  ISETP.LT.U32.OR P0, PT, R36, UR12, P0 ;  /* 0x0000000c24007c0c */ /* 0x000fda0008701470 */
[----:B------:R-:W-:Y:S05]  /*1990*/  @P0 BRA `(.L_x_3) ;  /* 0x0000000000b40947 */ /* 0x000fea0003800000 */
.L_x_2:
[----:B------:R-:W0:Y:S08]  /*19a0*/  LDC.64 R18, c[0x3][RZ] ;  /* 0x00c00000ff127b82 */ /* 0x000e300000000a00 */
[----:B------:R-:W1:Y:S01]  /*19b0*/  LDC.64 R22, c[0x3][0x8] ;  /* 0x00c00200ff167b82 */ /* 0x000e620000000a00 */
[C---:B0-----:R-:W-:Y:S01]  /*19c0*/  ISETP.GE.U32.AND P0, PT, R37.reuse, R18, PT ;  /* 0x000000122500720c */ /* 0x041fe20003f06070 */
[----:B------:R-:W-:-:S03]  /*19d0*/  IMAD.IADD R37, R37, 0x1, -R18 ;  /* 0x0000000125257824 */ /* 0x000fc600078e0a12 */
[----:B------:R-:W-:-:S04]  /*19e0*/  SEL R16, RZ, 0xffffffff, P0 ;  /* 0xffffffffff107807 */ /* 0x000fc80000000000 */
[----:B------:R-:W-:-:S05]  /*19f0*/  IADD3 R26, P0, PT, R35, R16, RZ ;  /* 0x00000010231a7210 */ /* 0x000fca0007f1e0ff */
[----:B------:R-:W-:Y:S01]  /*1a00*/  IMAD.X R16, RZ, RZ, R16, P0 ;  /* 0x000000ffff107224 */ /* 0x000fe200000e0610 */
[C---:B------:R-:W-:Y:S01]  /*1a10*/  ISETP.GE.U32.AND P0, PT, R26.reuse, R19, PT ;  /* 0x000000131a00720c */ /* 0x040fe20003f06070 */
[----:B------:R-:W-:-:S03]  /*1a20*/  IMAD.IADD R35, R26, 0x1, -R19 ;  /* 0x000000011a237824 */ /* 0x000fc600078e0a13 */
[----:B------:R-:W-:-:S04]  /*1a30*/  ISETP.GE.U32.AND.EX P0, PT, R16, RZ, PT, P0 ;  /* 0x000000ff1000720c */ /* 0x000fc80003f06100 */
[----:B------:R-:W-:-:S04]  /*1a40*/  SEL R17, RZ, 0xffffffff, P0 ;  /* 0xffffffffff117807 */ /* 0x000fc80000000000 */
[----:B------:R-:W-:-:S05]  /*1a50*/  IADD3 R27, P0, PT, R28, R17, RZ ;  /* 0x000000111c1b7210 */ /* 0x000fca0007f1e0ff */
[----:B------:R-:W-:Y:S01]  /*1a60*/  IMAD.X R16, RZ, RZ, R17, P0 ;  /* 0x000000ffff107224 */ /* 0x000fe200000e0611 */
[C---:B-1----:R-:W-:Y:S01]  /*1a70*/  ISETP.GE.U32.AND P0, PT, R27.reuse, R22, PT ;  /* 0x000000161b00720c */ /* 0x042fe20003f06070 */
[----:B------:R-:W-:-:S03]  /*1a80*/  IMAD.IADD R36, R27, 0x1, -R22 ;  /* 0x000000011b247824 */ /* 0x000fc600078e0a16 */
[----:B------:R-:W-:Y:S02]  /*1a90*/  ISETP.GE.U32.AND.EX P0, PT, R16, RZ, PT, P0 ;  /* 0x000000ff1000720c */ /* 0x000fe40003f06100 */
[----:B------:R-:W0:Y:S02]  /*1aa0*/  LDC.64 R16, c[0x3][0x10] ;  /* 0x00c00400ff107b82 */ /* 0x000e240000000a00 */
        /* <DEDUP_REMOVED lines=9> */
[C---:B0-----:R-:W-:Y:S01]  /*1b40*/  ISETP.GE.U32.AND P0, PT, R25.reuse, R16, PT ;  /* 0x000000101900720c */ /* 0x041fe20003f06070 */
[----:B------:R-:W0:Y:S01]  /*1b50*/  LDC R24, c[0x3][0x18] ;  /* 0x00c00600ff187b82 */ /* 0x000e220000000800 */
[----:B------:R-:W-:Y:S02]  /*1b60*/  IMAD.IADD R25, R25, 0x1, -R16 ;  /* 0x0000000119197824 */ /* 0x000fe400078e0a10 */
[----:B------:R-:W-:-:S04]  /*1b70*/  ISETP.GE.U32.AND.EX P0, PT, R21, RZ, PT, P0 ;  /* 0x000000ff1500720c */ /* 0x000fc80003f06100 */
        /* <DEDUP_REMOVED lines=10> */
[----:B------:R-:W-:-:S03]  /*1c20*/  IMAD.IADD R33, R33, 0x1, -R24 ;  /* 0x0000000121217824 */ /* 0x000fc600078e0a18 */
[----:B------:R-:W-:Y:S01]  /*1c30*/  ISETP.GE.U32.AND.EX P0, PT, R20, RZ, PT, P0 ;  /* 0x000000ff1400720c */ /* 0x000fe20003f06100 */
[----:B------:R-:W-:-:S12]  /*1c40*/  VIADD R20, R32, 0xffffffff ;  /* 0xffffffff20147836 */ /* 0x000fd80000000000 */
[----:B------:R-:W-:-:S04]  /*1c50*/  @P0 IMAD.MOV R20, RZ, RZ, R32 ;  /* 0x000000ffff140224 */ /* 0x000fc800078e0220 */
[----:B------:R-:W-:-:S07]  /*1c60*/  IMAD.IADD R32, R20, 0x1, -R15 ;  /* 0x0000000114207824 */ /* 0x000fce00078e0a0f */
.L_x_3:
[----:B------:R-:W-:-:S13]  /*1c70*/  ISETP.GT.U32.AND P0, PT, R32, R15, PT ;  /* 0x0000000f2000720c */ /* 0x000fda0003f04070 */
[----:B------:R-:W-:Y:S05]  /*1c80*/  @P0 BRA `(.L_x_4) ;  /* 0x0000000000640947 */ /* 0x000fea0003800000 */
[----:B------:R-:W-:-:S13]  /*1c90*/  ISETP.GE.U32.AND P0, PT, R32, R15, PT ;  /* 0x0000000f2000720c */ /* 0x000fda0003f06070 */
[----:B------:R-:W-:Y:S05]  /*1ca0*/  @!P0 BRA `(.L_x_5) ;  /* 0x0000000400108947 */ /* 0x000fea0003800000 */
[----:B------:R-:W-:-:S13]  /*1cb0*/  ISETP.GT.U32.AND P0, PT, R33, UR8, PT ;  /* 0x0000000821007c0c */ /* 0x000fda000bf04070 */
[----:B------:R-:W-:Y:S05]  /*1cc0*/  @P0 BRA `(.L_x_4) ;  /* 0x0000000000540947 */ /* 0x000fea0003800000 */
[----:B------:R-:W-:-:S13]  /*1cd0*/  ISETP.GE.U32.AND P0, PT, R33, UR8, PT ;  /* 0x0000000821007c0c */ /* 0x000fda000bf06070 */
        /* <DEDUP_REMOVED lines=15> */
[----:B------:R-:W-:-:S04]  /*1dd0*/  ISETP.GE.U32.AND P0, PT, R37, UR14, PT ;  /* 0x0000000e25007c0c */ /* 0x000fc8000bf06070 */
[----:B------:R-:W-:-:S04]  /*1de0*/  ISETP.LT.U32.OR P0, PT, R35, UR15, !P0 ;  /* 0x0000000f23007c0c */ /* 0x000fc8000c701470 */
[----:B------:R-:W-:-:S04]  /*1df0*/  ISETP.LE.U32.AND P0, PT, R35, UR15, P0 ;  /* 0x0000000f23007c0c */ /* 0x000fc80008703070 */
[----:B------:R-:W-:-:S13]  /*1e00*/  ISETP.LT.U32.OR P0, PT, R36, UR12, P0 ;  /* 0x0000000c24007c0c */ /* 0x000fda0008701470 */
[----:B------:R-:W-:Y:S05]  /*1e10*/  @P0 BRA `(.L_x_5) ;  /* 0x0000000000b40947 */ /* 0x000fea0003800000 */
.L_x_4:
[----:B------:R-:W0:Y:S08]  /*1e20*/  LDC.64 R16, c[0x3][RZ] ;  /* 0x00c00000ff107b82 */ /* 0x000e300000000a00 */
[----:B------:R-:W1:Y:S08]  /*1e30*/  LDC.64 R18, c[0x3][0x8] ;  /* 0x00c00200ff127b82 */ /* 0x000e700000000a00 */
[----:B------:R-:W3:Y:S01]  /*1e40*/  LDC R28, c[0x3][0x18] ;  /* 0x00c00600ff1c7b82 */ /* 0x000ee20000000800 */
        /* <DEDUP_REMOVED lines=18> */
[----:B------:R-:W-:-:S04]  /*1f70*/  ISETP.GE.U32.AND P0, PT, R24, R19, PT ;  /* 0x000000131800720c */ /* 0x000fc80003f06070 */
[----:B------:R-:W-:-:S04]  /*1f80*/  ISETP.GE.U32.AND.EX P0, PT, R22, RZ, PT, P0 ;  /* 0x000000ff1600720c */ /* 0x000fc80003f06100 */
[----:B------:R-:W-:-:S04]  /*1f90*/  SEL R22, RZ, 0xffffffff, P0 ;  /* 0xffffffffff167807 */ /* 0x000fc80000000000 */
[----:B------:R-:W-:-:S05]  /*1fa0*/  IADD3 R25, P0, PT, R25, R22, RZ ;  /* 0x0000001619197210 */ /* 0x000fca0007f1e0ff */
[----:B------:R-:W-:Y:S01]  /*1fb0*/  IMAD.X R22, RZ, RZ, R22, P0 ;  /* 0x000000ffff167224 */ /* 0x000fe200000e0616 */
[C---:B0-----:R-:W-:Y:S01]  /*1fc0*/  ISETP.GE.U32.AND P0, PT, R25.reuse, R20, PT ;  /* 0x000000141900720c */ /* 0x041fe20003f06070 */
[----:B------:R-:W-:-:S03]  /*1fd0*/  IMAD.IADD R25, R25, 0x1, -R20 ;  /* 0x0000000119197824 */ /* 0x000fc600078e0a14 */
[----:B------:R-:W-:-:S04]  /*1fe0*/  ISETP.GE.U32.AND.EX P0, PT, R22, RZ, PT, P0 ;  /* 0x000000ff1600720c */ /* 0x000fc80003f06100 */
[----:B------:R-:W-:-:S04]  /*1ff0*/  SEL R23, RZ, 0xffffffff, P0 ;  /* 0xffffffffff177807 */ /* 0x000fc80000000000 */
[----:B------:R-:W-:-:S05]  /*2000*/  IADD3 R34, P0, PT, R34, R23, RZ ;  /* 0x0000001722227210 */ /* 0x000fca0007f1e0ff */
[----:B------:R-:W-:Y:S01]  /*2010*/  IMAD.X R22, RZ, RZ, R23, P0 ;  /* 0x000000ffff167224 */ /* 0x000fe200000e0617 */
[----:B------:R-:W-:Y:S01]  /*2020*/  ISETP.GE.U32.AND P0, PT, R34, R21, PT ;  /* 0x000000152200720c */ /* 0x000fe20003f06070 */
[----:B------:R-:W-:Y:S02]  /*2030*/  IMAD.IADD R23, R24, 0x1, -R19 ;  /* 0x0000000118177824 */ /* 0x000fe400078e0a13 */
[----:B------:R-:W-:Y:S01]  /*2040*/  IMAD.IADD R34, R34, 0x1, -R21 ;  /* 0x0000000122227824 */ /* 0x000fe200078e0a15 */
[----:B------:R-:W-:-:S04]  /*2050*/  ISETP.GE.U32.AND.EX P0, PT, R22, RZ, PT, P0 ;  /* 0x000000ff1600720c */ /* 0x000fc80003f06100 */
[----:B------:R-:W-:-:S04]  /*2060*/  SEL R22, RZ, 0xffffffff, P0 ;  /* 0xffffffffff167807 */ /* 0x000fc80000000000 */
[----:B------:R-:W-:-:S05]  /*2070*/  IADD3 R33, P0, PT, R33, R22, RZ ;  /* 0x0000001621217210 */ /* 0x000fca0007f1e0ff */
[----:B------:R-:W-:Y:S01]  /*2080*/  IMAD.X R22, RZ, RZ, R22, P0 ;  /* 0x000000ffff167224 */ /* 0x000fe200000e0616 */
[C---:B---3--:R-:W-:Y:S01]  /*2090*/  ISETP.GE.U32.AND P0, PT, R33.reuse, R28, PT ;  /* 0x0000001c2100720c */ /* 0x048fe20003f06070 */
[----:B------:R-:W-:-:S03]  /*20a0*/  IMAD.IADD R33, R33, 0x1, -R28 ;  /* 0x0000000121217824 */ /* 0x000fc600078e0a1c */
[----:B------:R-:W-:Y:S01]  /*20b0*/  ISETP.GE.U32.AND.EX P0, PT, R22, RZ, PT, P0 ;  /* 0x000000ff1600720c */ /* 0x000fe20003f06100 */
[----:B------:R-:W-:-:S12]  /*20c0*/  VIADD R22, R32, 0xffffffff ;  /* 0xffffffff20167836 */ /* 0x000fd80000000000 */
[----:B------:R-:W-:-:S04]  /*20d0*/  @P0 IMAD.MOV R22, RZ, RZ, R32 ;  /* 0x000000ffff160224 */ /* 0x000fc800078e0220 */
[----:B------:R-:W-:-:S07]  /*20e0*/  IMAD.IADD R32, R22, 0x1, -R15 ;  /* 0x0000000116207824 */ /* 0x000fce00078e0a0f */
.L_x_5:
[----:B------:R-:W-:-:S04]  /*20f0*/  IMAD.WIDE.U32 R16, R37, R46, RZ ;  /* 0x0000002e25107225 */ /* 0x000fc800078e00ff */
[----:B------:R-:W-:Y:S02]  /*2100*/  IMAD.MOV.U32 R64, RZ, RZ, R17 ;  /* 0x000000ffff407224 */ /* 0x000fe400078e0011 */
[----:B------:R-:W-:Y:S02]  /*2110*/  IMAD.MOV.U32 R65, RZ, RZ, RZ ;  /* 0x000000ffff417224 */ /* 0x000fe400078e00ff */
[----:B------:R-:W-:Y:S02]  /*2120*/  IMAD.MOV.U32 R55, RZ, RZ, RZ ;  /* 0x000000ffff377224 */ /* 0x000fe400078e00ff */
[----:B------:R-:W-:-:S04]  /*2130*/  IMAD.WIDE.U32 R64, R46, R35, R64 ;  /* 0x000000232e407225 */ /* 0x000fc800078e0040 */
        /* <DEDUP_REMOVED lines=10> */
[----:B------:R-:W-:-:S05]  /*21e0*/  IMAD.WIDE.U32 R62, R47, R35, R62 ;  /* 0x000000232f3e7225 */ /* 0x000fca00078e003e */
[----:B------:R-:W-:Y:S01]  /*21f0*/  IADD3 R60, P0, PT, R54, R63, RZ ;  /* 0x0000003f363c7210 */ /* 0x000fe20007f1e0ff */
[----:B------:R-:W-:Y:S02]  /*2200*/  IMAD.MOV.U32 R54, RZ, RZ, R55 ;  /* 0x000000ffff367224 */ /* 0x000fe400078e0037 */
[----:B------:R-:W-:Y:S02]  /*2210*/  IMAD.MOV.U32 R55, RZ, RZ, RZ ;  /* 0x000000ffff377224 */ /* 0x000fe400078e00ff */
[----:B------:R-:W-:Y:S02]  /*2220*/  IMAD.X R61, RZ, RZ, RZ, P0 ;  /* 0x000000ffff3d7224 */ /* 0x000fe400000e06ff */
[----:B------:R-:W-:Y:S02]  /*2230*/  IMAD.MOV.U32 R63, RZ, RZ, RZ ;  /* 0x000000ffff3f7224 */ /* 0x000fe400078e00ff */
        /* <DEDUP_REMOVED lines=25> */
[----:B------:R-:W-:Y:S01]  /*23d0*/  IMAD.MOV.U32 R54, RZ, RZ, R55 ;  /* 0x000000ffff367224 */ /* 0x000fe200078e0037 */
[----:B------:R-:W-:Y:S01]  /*23e0*/  IADD3 R58, P2, PT, R58, R61, RZ ;  /* 0x0000003d3a3a7210 */ /* 0x000fe20007f5e0ff */
[----:B------:R-:W-:Y:S02]  /*23f0*/  IMAD.X R53, RZ, RZ, RZ, P0 ;  /* 0x000000ffff357224 */ /* 0x000fe400000e06ff */
[----:B------:R-:W-:Y:S02]  /*2400*/  IMAD.X R57, RZ, RZ, RZ, P1 ;  /* 0x000000ffff397224 */ /* 0x000fe400008e06ff */
        /* <DEDUP_REMOVED lines=100> */
[----:B------:R-:W-:Y:S01]  /*2a50*/  IMAD.WIDE.U32 R18, R28, 0x3d1, RZ ;  /* 0x000003d11c127825 */ /* 0x000fe200078e00ff */
[----:B------:R-:W-:-:S03]  /*2a60*/  IADD3 R50, P0, PT, R54, R21, RZ ;  /* 0x0000001536327210 */ /* 0x000fc60007f1e0ff */
[----:B------:R-:W-:Y:S02]  /*2a70*/  IMAD.X R21, RZ, RZ, RZ, P1 ;  /* 0x000000ffff157224 */ /* 0x000fe400008e06ff */
[----:B------:R-:W-:Y:S02]  /*2a80*/  IMAD.X R27, RZ, RZ, RZ, P2 ;  /* 0x000000ffff1b7224 */ /* 0x000fe400010e06ff */
[----:B------:R-:W-:Y:S02]  /*2a90*/  IMAD.X R51, RZ, RZ, RZ, P0 ;  /* 0x000000ffff337224 */ /* 0x000fe400000e06ff */
[----:B------:R-:W-:-:S04]  /*2aa0*/  IMAD.WIDE.U32 R20, R45, R25, R20 ;  /* 0x000000192d147225 */ /* 0x000fc800078e0014 */
[----:B------:R-:W-:-:S04]  /*2ab0*/  IMAD.WIDE.U32 R26, R44, R36, R26 ;  /* 0x000000242c1a7225 */ /* 0x000fc800078e001a */
[----:B------:R-:W-:Y:S01]  /*2ac0*/  IMAD.WIDE.U32 R50, R43, R33, R50 ;  /* 0x000000212b327225 */ /* 0x000fe200078e0032 */
[----:B------:R-:W-:-:S03]  /*2ad0*/  IADD3 R20, P3, PT, R20, R27, RZ ;  /* 0x0000001b14147210 */ /* 0x000fc60007f7e0ff */
[----:B------:R-:W-:Y:S01]  /*2ae0*/  IMAD.IADD R29, R16, 0x1, R18 ;  /* 0x00000001101d7824 */ /* 0x000fe200078e0212 */
[----:B------:R-:W-:Y:S01]  /*2af0*/  IADD3 R50, P2, PT, R50, R21, RZ ;  /* 0x0000001532327210 */ /* 0x000fe20007f5e0ff */
[----:B------:R-:W-:Y:S01]  /*2b00*/  IMAD.IADD R18, R19, 0x1, R17 ;  /* 0x0000000113127824 */ /* 0x000fe200078e0211 */
[----:B------:R-:W-:Y:S01]  /*2b10*/  IADD3 R54, P1, PT, R55, R51, RZ ;  /* 0x0000003337367210 */ /* 0x000fe20007f3e0ff */
[----:B------:R-:W-:Y:S01]  /*2b20*/  IMAD.MOV.U32 R19, RZ, RZ, RZ ;  /* 0x000000ffff137224 */ /* 0x000fe200078e00ff */
[----:B------:R-:W-:Y:S01]  /*2b30*/  ISETP.GE.U32.AND P0, PT, R29, R16, PT ;  /* 0x000000101d00720c */ /* 0x000fe20003f06070 */
[----:B------:R-:W-:Y:S02]  /*2b40*/  IMAD.MOV.U32 R27, RZ, RZ, RZ ;  /* 0x000000ffff1b7224 */ /* 0x000fe400078e00ff */
[----:B------:R-:W-:Y:S01]  /*2b50*/  IMAD.X R21, RZ, RZ, RZ, P3 ;  /* 0x000000ffff157224 */ /* 0x000fe200018e06ff */
[----:B------:R-:W-:Y:S01]  /*2b60*/  SEL R17, RZ, 0x1, P0 ;  /* 0x00000001ff117807 */ /* 0x000fe20000000000 */
[----:B------:R-:W-:-:S04]  /*2b70*/  IMAD.WIDE.U32 R18, R26, 0x3d1, R18 ;  /* 0x000003d11a127825 */ /* 0x000fc800078e0012 */
[----:B------:R-:W-:Y:S02]  /*2b80*/  IMAD.X R51, RZ, RZ, RZ, P2 ;  /* 0x000000ffff337224 */ /* 0x000fe400010e06ff */
[----:B------:R-:W-:Y:S02]  /*2b90*/  IMAD.X R55, RZ, RZ, RZ, P1 ;  /* 0x000000ffff377224 */ /* 0x000fe400008e06ff */
[----:B------:R-:W-:-:S04]  /*2ba0*/  IMAD.WIDE.U32 R20, R44, R23, R20 ;  /* 0x000000172c147225 */ /* 0x000fc800078e0014 */
[----:B------:R-:W-:Y:S01]  /*2bb0*/  IMAD.IADD R16, R19, 0x1, R27 ;  /* 0x0000000113107824 */ /* 0x000fe200078e021b */
[----:B------:R-:W-:Y:S01]  /*2bc0*/  IADD3 R19, P2, P3, R18, R64, R17 ;  /* 0x0000004012137210 */ /* 0x000fe20007b5e011 */
[----:B------:R-:W-:-:S03]  /*2bd0*/  IMAD.WIDE.U32 R50, R45, R34, R50 ;  /* 0x000000222d327225 */ /* 0x000fc600078e0032 */
[----:B------:R-:W-:Y:S01]  /*2be0*/  IADD3 R28, P4, PT, R28, R19, RZ ;  /* 0x000000131c1c7210 */ /* 0x000fe20007f9e0ff */
[----:B------:R-:W-:Y:S01]  /*2bf0*/  IMAD.WIDE.U32 R54, R43, R32, R54 ;  /* 0x000000202b367225 */ /* 0x000fe200078e0036 */
[----:B------:R-:W-:Y:S02]  /*2c00*/  IADD3 R50, P1, PT, R50, R21, RZ ;  /* 0x0000001532327210 */ /* 0x000fe40007f3e0ff */
[----:B------:R-:W-:Y:S01]  /*2c10*/  IADD3.X R21, PT, PT, RZ, RZ, RZ, P2, P3 ;  /* 0x000000ffff157210 */ /* 0x000fe200017e64ff */
[----:B------:R-:W-:Y:S01]  /*2c20*/  IMAD.MOV.U32 R17, RZ, RZ, RZ ;  /* 0x000000ffff117224 */ /* 0x000fe200078e00ff */
[----:B------:R-:W-:Y:S01]  /*2c30*/  IADD3 R18, P0, PT, R54, R51, RZ ;  /* 0x0000003336127210 */ /* 0x000fe20007f1e0ff */
[----:B------:R-:W-:Y:S02]  /*2c40*/  IMAD.X R51, RZ, RZ, RZ, P1 ;  /* 0x000000ffff337224 */ /* 0x000fe400008e06ff */
[----:B------:R-:W-:-:S04]  /*2c50*/  IMAD.WIDE.U32 R16, R20, 0x3d1, R16 ;  /* 0x000003d114107825 */ /* 0x000fc800078e0010 */
[----:B------:R-:W-:Y:S01]  /*2c60*/  IMAD.X R19, RZ, RZ, RZ, P0 ;  /* 0x000000ffff137224 */ /* 0x000fe200000e06ff */
[----:B------:R-:W-:Y:S01]  /*2c70*/  IADD3 R62, P2, P3, R16, R21, R62 ;  /* 0x00000015103e7210 */ /* 0x000fe20007b5e03e */
[----:B------:R-:W-:Y:S02]  /*2c80*/  IMAD.MOV.U32 R16, RZ, RZ, RZ ;  /* 0x000000ffff107224 */ /* 0x000fe400078e00ff */
[----:B------:R-:W-:-:S04]  /*2c90*/  IMAD.WIDE.U32 R50, R44, R25, R50 ;  /* 0x000000192c327225 */ /* 0x000fc800078e0032 */
[----:B------:R-:W-:Y:S02]  /*2ca0*/  IMAD.X R21, RZ, RZ, RZ, P4 ;  /* 0x000000ffff157224 */ /* 0x000fe400020e06ff */
[----:B------:R-:W-:-:S03]  /*2cb0*/  IMAD.WIDE.U32 R18, R45, R33, R18 ;  /* 0x000000212d127225 */ /* 0x000fc600078e0012 */
[----:B------:R-:W-:Y:S01]  /*2cc0*/  IADD3 R26, P0, P1, R26, R21, R62 ;  /* 0x000000151a1a7210 */ /* 0x000fe2000791e03e */
[----:B------:R-:W-:Y:S01]  /*2cd0*/  IMAD.IADD R16, R17, 0x1, R16 ;  /* 0x0000000111107824 */ /* 0x000fe200078e0210 */
[----:B------:R-:W-:Y:S01]  /*2ce0*/  IADD3 R54, P4, PT, R55, R19, RZ ;  /* 0x0000001337367210 */ /* 0x000fe20007f9e0ff */
[----:B------:R-:W-:Y:S01]  /*2cf0*/  IMAD.MOV.U32 R17, RZ, RZ, RZ ;  /* 0x000000ffff117224 */ /* 0x000fe200078e00ff */
[----:B------:R-:W-:Y:S02]  /*2d00*/  IADD3 R18, P5, PT, R18, R51, RZ ;  /* 0x0000003312127210 */ /* 0x000fe40007fbe0ff */
[----:B------:R-:W-:Y:S01]  /*2d10*/  IADD3.X R21, PT, PT, RZ, RZ, RZ, P2, P3 ;  /* 0x000000ffff157210 */ /* 0x000fe200017e64ff */
[----:B------:R-:W-:-:S04]  /*2d20*/  IMAD.WIDE.U32 R16, R50, 0x3d1, R16 ;  /* 0x000003d132107825 */ /* 0x000fc800078e0010 */
[----:B------:R-:W-:Y:S01]  /*2d30*/  IMAD.X R55, RZ, RZ, RZ, P4 ;  /* 0x000000ffff377224 */ /* 0x000fe200020e06ff */
[----:B------:R-:W-:Y:S01]  /*2d40*/  IADD3 R22, P2, P3, R16, R21, R60 ;  /* 0x0000001510167210 */ /* 0x000fe20007b5e03c */
[----:B------:R-:W-:Y:S02]  /*2d50*/  IMAD.X R19, RZ, RZ, RZ, P5 ;  /* 0x000000ffff137224 */ /* 0x000fe400028e06ff */
[----:B------:R-:W-:Y:S01]  /*2d60*/  IMAD.IADD R16, R17, 0x1, R27 ;  /* 0x0000000111107824 */ /* 0x000fe200078e021b */
[----:B------:R-:W-:Y:S01]  /*2d70*/  IADD3.X R17, PT, PT, RZ, RZ, RZ, P0, P1 ;  /* 0x000000ffff117210 */ /* 0x000fe200007e24ff */
[----:B------:R-:W-:-:S03]  /*2d80*/  IMAD.WIDE.U32 R54, R45, R32, R54 ;  /* 0x000000202d367225 */ /* 0x000fc600078e0036 */
[----:B------:R-:W-:Y:S01]  /*2d90*/  IADD3 R22, P1, P0, R20, R17, R22 ;  /* 0x0000001114167210 */ /* 0x000fe2000783e016 */
[----:B------:R-:W-:-:S04]  /*2da0*/  IMAD.WIDE.U32 R18, R44, R34, R18 ;  /* 0x000000222c127225 */ /* 0x000fc800078e0012 */
[----:B------:R-:W-:Y:S01]  /*2db0*/  IMAD.MOV.U32 R17, RZ, RZ, RZ ;  /* 0x000000ffff117224 */ /* 0x000fe200078e00ff */
[----:B------:R-:W-:Y:S02]  /*2dc0*/  IADD3 R20, P4, PT, R54, R19, RZ ;  /* 0x0000001336147210 */ /* 0x000fe40007f9e0ff */
[----:B------:R-:W-:Y:S01]  /*2dd0*/  IADD3.X R19, PT, PT, RZ, RZ, RZ, P2, P3 ;  /* 0x000000ffff137210 */ /* 0x000fe200017e64ff */
        /* <DEDUP_REMOVED lines=8> */
[----:B------:R-:W-:Y:S01]  /*2e60*/  IMAD.MOV.U32 R17, RZ, RZ, RZ ;  /* 0x000000ffff117224 */ /* 0x000fe200078e00ff */
[----:B------:R-:W-:Y:S01]  /*2e70*/  IADD3 R54, P4, PT, R55, R21, RZ ;  /* 0x0000001537367210 */ /* 0x000fe20007f9e0ff */
[----:B------:R-:W-:Y:S01]  /*2e80*/  IMAD.MOV.U32 R21, RZ, RZ, RZ ;  /* 0x000000ffff157224 */ /* 0x000fe200078e00ff */
[----:B------:R-:W-:Y:S01]  /*2e90*/  IADD3.X R27, PT, PT, RZ, RZ, RZ, P1, P0 ;  /* 0x000000ffff1b7210 */ /* 0x000fe20000fe04ff */
[----:B------:R-:W-:-:S04]  /*2ea0*/  IMAD.WIDE.U32 R16, R20, 0x3d1, R16 ;  /* 0x000003d114107825 */ /* 0x000fc800078e0010 */
[----:B------:R-:W-:Y:S01]  /*2eb0*/  IMAD.X R55, RZ, RZ, RZ, P4 ;  /* 0x000000ffff377224 */ /* 0x000fe200020e06ff */
[----:B------:R-:W-:Y:S01]  /*2ec0*/  IADD3 R56, P2, P3, R16, R19, R56 ;  /* 0x0000001310387210 */ /* 0x000fe20007b5e038 */
[----:B------:R-:W-:Y:S02]  /*2ed0*/  IMAD.IADD R16, R17, 0x1, R21 ;  /* 0x0000000111107824 */ /* 0x000fe400078e0215 */
[----:B------:R-:W-:Y:S01]  /*2ee0*/  IMAD.WIDE.U32 R54, R44, R32, R54 ;  /* 0x000000202c367225 */ /* 0x000fe200078e0036 */
[----:B------:R-:W-:Y:S02]  /*2ef0*/  IADD3 R27, P0, P1, R18, R27, R56 ;  /* 0x0000001b121b7210 */ /* 0x000fe4000791e038 */
[----:B------:R-:W-:Y:S01]  /*2f00*/  IADD3.X R19, PT, PT, RZ, RZ, RZ, P2, P3 ;  /* 0x000000ffff137210 */ /* 0x000fe200017e64ff */
[----:B------:R-:W-:Y:S01]  /*2f10*/  IMAD.MOV.U32 R17, RZ, RZ, RZ ;  /* 0x000000ffff117224 */ /* 0x000fe200078e00ff */
        /* <DEDUP_REMOVED lines=13> */
[----:B------:R-:W-:Y:S02]  /*2ff0*/  IADD3.X R16, PT, PT, RZ, RZ, RZ, P0, P1 ;  /* 0x000000ffff107210 */ /* 0x000fe400007e24ff */
        /* <DEDUP_REMOVED lines=29> */
.L_x_6:
[----:B------:R-:W-:-:S13]  /*31d0*/  ISETP.GT.U32.OR P0, PT, R52, R15, P0 ;  /* 0x0000000f3400720c */ /* 0x000fda0000704470 */
[----:B------:R-:W-:Y:S05]  /*31e0*/  @P0 BRA `(.L_x_7) ;  /* 0x00000000006c0947 */ /* 0x000fea0003800000 */
[----:B------:R-:W-:Y:S01]  /*31f0*/  ISETP.GE.U32.AND P0, PT, R52, R15, PT ;  /* 0x0000000f3400720c */ /* 0x000fe20003f06070 */
[----:B------:R-:W-:Y:S02]  /*3200*/  IMAD.MOV.U32 R53, RZ, RZ, R27 ;  /* 0x000000ffff357224 */ /* 0x000fe400078e001b */
[----:B------:R-:W-:-:S10]  /*3210*/  IMAD.MOV.U32 R24, RZ, RZ, R26 ;  /* 0x000000ffff187224 */ /* 0x000fd400078e001a */
        /* <DEDUP_REMOVED lines=24> */
.L_x_7:
        /* <DEDUP_REMOVED lines=12> */
[----:B------:R-:W-:Y:S01]  /*3460*/  IADD3 R55, P0, PT, R26, R21, RZ ;  /* 0x000000151a377210 */ /* 0x000fe20007f1e0ff */
[----:B------:R-:W-:-:S04]  /*3470*/  VIADD R26, R52, 0xffffffff ;  /* 0xffffffff341a7836 */ /* 0x000fc80000000000 */
        /* <DEDUP_REMOVED lines=25> */
[C---:B---3--:R-:W-:Y:S01]  /*3610*/  ISETP.GE.U32.AND P0, PT, R51.reuse, R56, PT ;  /* 0x000000383300720c */ /* 0x048fe20003f06070 */
[----:B------:R-:W-:-:S03]  /*3620*/  IMAD.IADD R51, R51, 0x1, -R56 ;  /* 0x0000000133337824 */ /* 0x000fc600078e0a38 */
[----:B------:R-:W-:Y:S01]  /*3630*/  ISETP.GE.U32.AND.EX P0, PT, R22, RZ, PT, P0 ;  /* 0x000000ff1600720c */ /* 0x000fe20003f06100 */
[----:B------:R-:W-:-:S12]  /*3640*/  IMAD.IADD R22, R54, 0x1, -R19 ;  /* 0x0000000136167824 */ /* 0x000fd800078e0a13 */
[----:B------:R-:W-:-:S04]  /*3650*/  @P0 IMAD.MOV R26, RZ, RZ, R52 ;  /* 0x000000ffff1a0224 */ /* 0x000fc800078e0234 */
[----:B------:R-:W-:-:S07]  /*3660*/  IMAD.IADD R52, R26, 0x1, -R15 ;  /* 0x000000011a347824 */ /* 0x000fce00078e0a0f */
.L_x_8:
        /* <DEDUP_REMOVED lines=27> */
.L_x_9:
[----:B------:R-:W0:Y:S01]  /*3820*/  LDC.64 R16, c[0x3][RZ] ;  /* 0x00c00000ff107b82 */ /* 0x000e220000000a00 */
[----:B------:R-:W-:-:S07]  /*3830*/  VIADD R26, R52, 0xffffffff ;  /* 0xffffffff341a7836 */ /* 0x000fce0000000000 */
        /* <DEDUP_REMOVED lines=43> */
.L_x_10:
[----:B------:R-:W-:-:S04]  /*3af0*/  IMAD.WIDE.U32 R30, R22, 0x4, RZ ;  /* 0x00000004161e7825 */ /* 0x000fc800078e00ff */
[----:B------:R-:W-:Y:S02]  /*3b00*/  IMAD.MOV.U32 R26, RZ, RZ, R31 ;  /* 0x000000ffff1a7224 */ /* 0x000fe400078e001f */
[----:B------:R-:W-:Y:S02]  /*3b10*/  IMAD.MOV.U32 R27, RZ, RZ, RZ ;  /* 0x000000ffff1b7224 */ /* 0x000fe400078e00ff */
[----:B------:R-:W-:Y:S02]  /*3b20*/  IMAD.MOV.U32 R21, RZ, RZ, RZ ;  /* 0x000000ffff157224 */ /* 0x000fe400078e00ff */
[----:B------:R-:W-:-:S04]  /*3b30*/  IMAD.WIDE.U32 R26, R50, 0x4, R26 ;  /* 0x00000004321a7825 */ /* 0x000fc800078e001a */
[----:B------:R-:W-:Y:S02]  /*3b40*/  IMAD.MOV.U32 R20, RZ, RZ, R27 ;  /* 0x000000ffff147224 */ /* 0x000fe400078e001b */
[----:B------:R-:W-:Y:S02]  /*3b50*/  IMAD.MOV.U32 R17, RZ, RZ, RZ ;  /* 0x000000ffff117224 */ /* 0x000fe400078e00ff */
[----:B------:R-:W-:-:S04]  /*3b60*/  IMAD.WIDE.U32 R20, R53, 0x4, R20 ;  /* 0x0000000435147825 */ /* 0x000fc800078e0014 */
[----:B------:R-:W-:Y:S02]  /*3b70*/  IMAD.MOV.U32 R16, RZ, RZ, R21 ;  /* 0x000000ffff107224 */ /* 0x000fe400078e0015 */
[----:B------:R-:W-:Y:S02]  /*3b80*/  IMAD.MOV.U32 R19, RZ, RZ, RZ ;  /* 0x000000ffff137224 */ /* 0x000fe400078e00ff */
[----:B------:R-:W-:-:S04]  /*3b90*/  IMAD.WIDE.U32 R16, R51, 0x4, R16 ;  /* 0x0000000433107825 */ /* 0x000fc800078e0010 */
[----:B------:R-:W-:Y:S02]  /*3ba0*/  IMAD.MOV.U32 R18, RZ, RZ, R17 ;  /* 0x000000ffff127224 */ /* 0x000fe400078e0011 */
[----:B------:R-:W-:Y:S01]  /*3bb0*/  IMAD.SHL.U32 R21, R29, 0x4, RZ ;  /* 0x000000041d157824 */ /* 0x000fe200078e00ff */
[----:B------:R-:W-:Y:S01]  /*3bc0*/  SHF.R.U32.HI R29, RZ, 0x1e, R29 ;  /* 0x0000001eff1d7819 */ /* 0x000fe2000001161d */
[----:B------:R-:W-:-:S04]  /*3bd0*/  IMAD.WIDE.U32 R18, R52, 0x4, R18 ;  /* 0x0000000434127825 */ /* 0x000fc800078e0012 */
[----:B------:R-:W-:Y:S02]  /*3be0*/  IMAD R17, R19, 0x3d1, R21 ;  /* 0x000003d113117824 */ /* 0x000fe400078e0215 */
[----:B------:R-:W-:-:S03]  /*3bf0*/  IMAD.WIDE.U32 R50, R28, 0x4, RZ ;  /* 0x000000041c327825 */ /* 0x000fc600078e00ff */
[----:B------:R-:W-:Y:S02]  /*3c00*/  ISETP.GE.U32.AND P0, PT, R17, R21, PT ;  /* 0x000000151100720c */ /* 0x000fe40003f06070 */
[----:B------:R-:W-:Y:S01]  /*3c10*/  LOP3.LUT R22, R50, R29, RZ, 0xfc, !PT ;  /* 0x0000001d32167212 */ /* 0x000fe200078efcff */
[----:B------:R-:W-:Y:S01]  /*3c20*/  IMAD.WIDE.U32 R28, R24, 0x4, RZ ;  /* 0x00000004181c7825 */ /* 0x000fe200078e00ff */
[----:B------:R-:W-:-:S04]  /*3c30*/  SEL R21, RZ, 0x1, P0 ;  /* 0x00000001ff157807 */ /* 0x000fc80000000000 */
[----:B------:R-:W-:Y:S02]  /*3c40*/  IADD3 R21, P0, PT, R21, R22, RZ ;  /* 0x0000001615157210 */ /* 0x000fe40007f1e0ff */
[----:B------:R-:W-:Y:S02]  /*3c50*/  LOP3.LUT R51, R28, R51, RZ, 0xfc, !PT ;  /* 0x000000331c337212 */ /* 0x000fe400078efcff */
[----:B------:R-:W-:Y:S01]  /*3c60*/  IADD3 R24, P1, PT, R19, R21, RZ ;  /* 0x0000001513187210 */ /* 0x000fe20007f3e0ff */
[----:B------:R-:W-:Y:S01]  /*3c70*/  IMAD.X R22, RZ, RZ, RZ, P0 ;  /* 0x000000ffff167224 */ /* 0x000fe200000e06ff */
[----:B------:R-:W-:-:S03]  /*3c80*/  LOP3.LUT R28, R30, R29, RZ, 0xfc, !PT ;  /* 0x0000001d1e1c7212 */ /* 0x000fc600078efcff */
[----:B------:R-:W-:Y:S01]  /*3c90*/  IMAD.X R27, RZ, RZ, RZ, P1 ;  /* 0x000000ffff1b7224 */ /* 0x000fe200008e06ff */
[----:B------:R-:W-:-:S04]  /*3ca0*/  IADD3 R22, P0, PT, R22, R51, RZ ;  /* 0x0000003316167210 */ /* 0x000fc80007f1e0ff */
[----:B------:R-:W-:Y:S01]  /*3cb0*/  IADD3 R27, P1, PT, R27, R22, RZ ;  /* 0x000000161b1b7210 */ /* 0x000fe20007f3e0ff */
[----:B------:R-:W-:-:S04]  /*3cc0*/  IMAD.X R19, RZ, RZ, RZ, P0 ;  /* 0x000000ffff137224 */ /* 0x000fc800000e06ff */
        /* <DEDUP_REMOVED lines=18> */
[----:B------:R-:W-:-:S04]  /*3df0*/  IADD3 R20, P1, PT, R20, R19, RZ ;  /* 0x0000001314147210 */ /* 0x000fc80007f3e0ff */
[----:B------:R-:W-:Y:S02]  /*3e00*/  IADD3.X R18, PT, PT, RZ, RZ, RZ, P1, P0 ;  /* 0x000000ffff127210 */ /* 0x000fe40000fe04ff */
[----:B------:R-:W-:Y:S02]  /*3e10*/  PLOP3.LUT P0, PT, PT, PT, PT, 0x8, 0x80 ;  /* 0x000000000080781c */ /* 0x000fe40003f0e170 */
[----:B------:R-:W-:-:S13]  /*3e20*/  ISETP.NE.AND P1, PT, R18, RZ, PT ;  /* 0x000000ff1200720c */ /* 0x000fda0003f25270 */
[----:B------:R-:W-:Y:S05]  /*3e30*/  @!P1 BRA `(.L_x_11) ;  /* 0x0000000000509947 */ /* 0x000fea0003800000 */
[----:B------:R-:W-:-:S05]  /*3e40*/  IMAD R16, R18, 0x3d1, R17 ;  /* 0x000003d112107824 */ /* 0x000fca00078e0211 */
[----:B------:R-:W-:-:S04]  /*3e50*/  ISETP.GE.U32.AND P0, PT, R16, R17, PT ;  /* 0x000000111000720c */ /* 0x000fc80003f06070 */
[----:B------:R-:W-:-:S04]  /*3e60*/  SEL R17, RZ, 0x1, P0 ;  /* 0x00000001ff117807 */ /* 0x000fc80000000000 */
        /* <DEDUP_REMOVED lines=15> */
[----:B------:R-:W-:Y:S01]  /*3f60*/  ISETP.GT.U32.AND.EX P0, PT, R17, RZ, PT, P0 ;  /* 0x000000ff1100720c */ /* 0x000fe20003f04100 */
[----:B------:R-:W-:-:S12]  /*3f70*/  IMAD.MOV.U32 R17, RZ, RZ, R16 ;  /* 0x000000ffff117224 */ /* 0x000fd800078e0010 */
.L_x_11:
[----:B------:R-:W-:Y:S01]  /*3f80*/  ISETP.GT.U32.OR P0, PT, R20, R15, P0 ;  /* 0x0000000f1400720c */ /* 0x000fe20000704470 */
[----:B------:R-:W-:-:S12]  /*3f90*/  IMAD.MOV.U32 R16, RZ, RZ, R20 ;  /* 0x000000ffff107224 */ /* 0x000fd800078e0014 */
[----:B------:R-:W-:Y:S05]  /*3fa0*/  @P0 BRA `(.L_x_12) ;  /* 0x0000000000740947 */ /* 0x000fea0003800000 */
[----:B------:R-:W-:Y:S01]  /*3fb0*/  ISETP.GE.U32.AND P0, PT, R16, R15, PT ;  /* 0x0000000f1000720c */ /* 0x000fe20003f06070 */
[----:B------:R-:W-:Y:S02]  /*3fc0*/  IMAD.MOV.U32 R18, RZ, RZ, R28 ;  /* 0x000000ffff127224 */ /* 0x000fe400078e001c */
[----:B------:R-:W-:Y:S02]  /*3fd0*/  IMAD.MOV.U32 R20, RZ, RZ, R29 ;  /* 0x000000ffff147224 */ /* 0x000fe400078e001d */
[----:B------:R-:W-:Y:S02]  /*3fe0*/  IMAD.MOV.U32 R19, RZ, RZ, R30 ;  /* 0x000000ffff137224 */ /* 0x000fe400078e001e */
[----:B------:R-:W-:-:S06]  /*3ff0*/  IMAD.MOV.U32 R21, RZ, RZ, R27 ;  /* 0x000000ffff157224 */ /* 0x000fcc00078e001b */
        /* <DEDUP_REMOVED lines=24> */
.L_x_12:
        /* <DEDUP_REMOVED lines=8> */
[----:B------:R-:W-:-:S04]  /*4200*/  ISETP.GE.U32.AND P0, PT, R52, R21, PT ;  /* 0x000000153400720c */ /* 0x000fc80003f06070 */
[----:B------:R-:W-:-:S04]  /*4210*/  ISETP.GE.U32.AND.EX P0, PT, R24, RZ, PT, P0 ;  /* 0x000000ff1800720c */ /* 0x000fc80003f06100 */
[----:B------:R-:W-:-:S04]  /*4220*/  SEL R24, RZ, 0xffffffff, P0 ;  /* 0xffffffffff187807 */ /* 0x000fc80000000000 */
[----:B------:R-:W-:Y:S02]  /*4230*/  IADD3 R53, P0, PT, R27, R24, RZ ;  /* 0x000000181b357210 */ /* 0x000fe40007f1e0ff */
[----:B------:R-:W0:Y:S03]  /*4240*/  LDC.64 R26, c[0x3][0x10] ;  /* 0x00c00400ff1a7b82 */ /* 0x000e260000000a00 */
[----:B------:R-:W-:Y:S01]  /*4250*/  IMAD.X R24, RZ, RZ, R24, P0 ;  /* 0x000000ffff187224 */ /* 0x000fe200000e0618 */
[----:B-1----:R-:W-:-:S04]  /*4260*/  ISETP.GE.U32.AND P0, PT, R53, R18, PT ;  /* 0x000000123500720c */ /* 0x002fc80003f06070 */
[----:B------:R-:W-:Y:S01]  /*4270*/  ISETP.GE.U32.AND.EX P0, PT, R24, RZ, PT, P0 ;  /* 0x000000ff1800720c */ /* 0x000fe20003f06100 */
[----:B------:R-:W-:Y:S02]  /*4280*/  IMAD.IADD R24, R52, 0x1, -R21 ;  /* 0x0000000134187824 */ /* 0x000fe400078e0a15 */
[----:B------:R-:W-:Y:S01]  /*4290*/  IMAD.IADD R21, R53, 0x1, -R18 ;  /* 0x0000000135157824 */ /* 0x000fe200078e0a12 */
        /* <DEDUP_REMOVED lines=8> */
[----:B0-----:R-:W-:-:S04]  /*4320*/  ISETP.GE.U32.AND P0, PT, R51, R26, PT ;  /* 0x0000001a3300720c */ /* 0x001fc80003f06070 */
        /* <DEDUP_REMOVED lines=11> */
[C---:B---3--:R-:W-:Y:S01]  /*43e0*/  ISETP.GE.U32.AND P0, PT, R29.reuse, R54, PT ;  /* 0x000000361d00720c */ /* 0x048fe20003f06070 */
[----:B------:R-:W-:-:S03]  /*43f0*/  IMAD.IADD R18, R29, 0x1, -R54 ;  /* 0x000000011d127824 */ /* 0x000fc600078e0a36 */
[----:B------:R-:W-:Y:S01]  /*4400*/  ISETP.GE.U32.AND.EX P0, PT, R22, RZ, PT, P0 ;  /* 0x000000ff1600720c */ /* 0x000fe20003f06100 */
[----:B------:R-:W-:Y:S02]  /*4410*/  IMAD.IADD R22, R50, 0x1, -R19 ;  /* 0x0000000132167824 */ /* 0x000fe400078e0a13 */
[----:B------:R-:W-:-:S10]  /*4420*/  IMAD.IADD R19, R51, 0x1, -R26 ;  /* 0x0000000133137824 */ /* 0x000fd400078e0a1a */
[----:B------:R-:W-:-:S04]  /*4430*/  @P0 IMAD.MOV R28, RZ, RZ, R16 ;  /* 0x000000ffff1c0224 */ /* 0x000fc800078e0210 */
[----:B------:R-:W-:-:S07]  /*4440*/  IMAD.IADD R16, R28, 0x1, -R15 ;  /* 0x000000011c107824 */ /* 0x000fce00078e0a0f */
.L_x_13:
        /* <DEDUP_REMOVED lines=27> */
.L_x_14:
        /* <DEDUP_REMOVED lines=9> */
[----:B------:R-:W-:Y:S01]  /*4690*/  ISETP.GE.U32.AND P0, PT, R54, R27, PT ;  /* 0x0000001b3600720c */ /* 0x000fe20003f06070 */
[----:B------:R-:W0:Y:S03]  /*46a0*/  LDC.64 R30, c[0x3][0x10] ;  /* 0x00c00400ff1e7b82 */ /* 0x000e260000000a00 */
[----:B------:R-:W-:-:S04]  /*46b0*/  ISETP.GE.U32.AND.EX P0, PT, R24, RZ, PT, P0 ;  /* 0x000000ff1800720c */ /* 0x000fc80003f06100 */
[----:B------:R-:W-:-:S04]  /*46c0*/  SEL R24, RZ, 0xffffffff, P0 ;  /* 0xffffffffff187807 */ /* 0x000fc80000000000 */
[----:B------:R-:W-:-:S05]  /*46d0*/  IADD3 R53, P0, PT, R21, R24, RZ ;  /* 0x0000001815357210 */ /* 0x000fca0007f1e0ff */
[----:B------:R-:W-:Y:S01]  /*46e0*/  IMAD.X R21, RZ, RZ, R24, P0 ;  /* 0x000000ffff157224 */ /* 0x000fe200000e0618 */
[----:B-1----:R-:W-:Y:S01]  /*46f0*/  ISETP.GE.U32.AND P0, PT, R53, R28, PT ;  /* 0x0000001c3500720c */ /* 0x002fe20003f06070 */
[----:B------:R-:W-:-:S03]  /*4700*/  IMAD.IADD R24, R54, 0x1, -R27 ;  /* 0x0000000136187824 */ /* 0x000fc600078e0a1b */
[----:B------:R-:W-:-:S04]  /*4710*/  ISETP.GE.U32.AND.EX P0, PT, R21, RZ, PT, P0 ;  /* 0x000000ff1500720c */ /* 0x000fc80003f06100 */
[----:B------:R-:W-:-:S04]  /*4720*/  SEL R21, RZ, 0xffffffff, P0 ;  /* 0xffffffffff157807 */ /* 0x000fc80000000000 */
[----:B------:R-:W-:-:S05]  /*4730*/  IADD3 R52, P0, PT, R22, R21, RZ ;  /* 0x0000001516347210 */ /* 0x000fca0007f1e0ff */
[----:B------:R-:W-:Y:S01]  /*4740*/  IMAD.X R21, RZ, RZ, R21, P0 ;  /* 0x000000ffff157224 */ /* 0x000fe200000e0615 */
[----:B------:R-:W-:-:S04]  /*4750*/  ISETP.GE.U32.AND P0, PT, R52, R29, PT ;  /* 0x0000001d3400720c */ /* 0x000fc80003f06070 */
[----:B------:R-:W-:Y:S01]  /*4760*/  ISETP.GE.U32.AND.EX P0, PT, R21, RZ, PT, P0 ;  /* 0x000000ff1500720c */ /* 0x000fe20003f06100 */
[----:B------:R-:W-:-:S03]  /*4770*/  IMAD.IADD R21, R53, 0x1, -R28 ;  /* 0x0000000135157824 */ /* 0x000fc600078e0a1c */
[----:B------:R-:W-:-:S04]  /*4780*/  SEL R22, RZ, 0xffffffff, P0 ;  /* 0xffffffffff167807 */ /* 0x000fc80000000000 */
[----:B------:R-:W-:-:S05]  /*4790*/  IADD3 R51, P0, PT, R19, R22, RZ ;  /* 0x0000001613337210 */ /* 0x000fca0007f1e0ff */
[----:B------:R-:W-:Y:S01]  /*47a0*/  IMAD.X R19, RZ, RZ, R22, P0 ;  /* 0x000000ffff137224 */ /* 0x000fe200000e0616 */
[----:B0-----:R-:W-:Y:S01]  /*47b0*/  ISETP.GE.U32.AND P0, PT, R51, R30, PT ;  /* 0x0000001e3300720c */ /* 0x001fe20003f06070 */
        /* <DEDUP_REMOVED lines=17> */
.L_x_15:
        /* <DEDUP_REMOVED lines=8> */
[----:B------:R-:W-:-:S05]  /*4950*/  IMAD.WIDE.U32 R64, R35, R37, R64 ;  /* 0x0000002523407225 */ /* 0x000fca00078e0040 */
        /* <DEDUP_REMOVED lines=94> */
[----:B------:R-:W-:Y:S01]  /*4f40*/  IMAD.MOV.U32 R53, RZ, RZ, RZ ;  /* 0x000000ffff357224 */ /* 0x000fe200078e00ff */
        /* <DEDUP_REMOVED lines=9> */
[----:B------:R-:W-:Y:S02]  /*4fe0*/  IADD3 R26, P3, PT, R26, R53, RZ ;  /* 0x000000351a1a7210 */ /* 0x000fe40007f7e0ff */
[----:B------:R-:W-:Y:S01]  /*4ff0*/  IADD3 R30, P1, PT, R30, R29, RZ ;  /* 0x0000001d1e1e7210 */ /* 0x000fe20007f3e0ff */
[----:B------:R-:W-:Y:S01]  /*5000*/  IMAD.X R29, RZ, RZ, RZ, P2 ;  /* 0x000000ffff1d7224 */ /* 0x000fe200010e06ff */
[----:B------:R-:W-:Y:S01]  /*5010*/  IADD3 R58, P0, PT, R59, R31, RZ ;  /* 0x0000001f3b3a7210 */ /* 0x000fe20007f1e0ff */
[----:B------:R-:W-:Y:S02]  /*5020*/  IMAD.X R27, RZ, RZ, RZ, P3 ;  /* 0x000000ffff1b7224 */ /* 0x000fe400018e06ff */
[----:B------:R-:W-:Y:S02]  /*5030*/  IMAD.X R31, RZ, RZ, RZ, P1 ;  /* 0x000000ffff1f7224 */ /* 0x000fe400008e06ff */
[----:B------:R-:W-:-:S04]  /*5040*/  IMAD.WIDE.U32 R28, R34, R23, R28 ;  /* 0x00000017221c7225 */ /* 0x000fc800078e001c */
[----:B------:R-:W-:-:S04]  /*5050*/  IMAD.WIDE.U32 R26, R33, R35, R26 ;  /* 0x00000023211a7225 */ /* 0x000fc800078e001a */
[----:B------:R-:W-:Y:S01]  /*5060*/  IMAD.X R59, RZ, RZ, RZ, P0 ;  /* 0x000000ffff3b7224 */ /* 0x000fe200000e06ff */
[----:B------:R-:W-:Y:S01]  /*5070*/  IADD3 R28, P2, PT, R28, R27, RZ ;  /* 0x0000001b1c1c7210 */ /* 0x000fe20007f5e0ff */
[----:B------:R-:W-:-:S04]  /*5080*/  IMAD.WIDE.U32 R30, R34, R25, R30 ;  /* 0x00000019221e7225 */ /* 0x000fc800078e001e */
[----:B------:R-:W-:Y:S01]  /*5090*/  IMAD.WIDE.U32 R58, R32, R23, R58 ;  /* 0x00000017203a7225 */ /* 0x000fe200078e003a */
[----:B------:R-:W-:-:S03]  /*50a0*/  IADD3 R30, P1, PT, R30, R29, RZ ;  /* 0x0000001d1e1e7210 */ /* 0x000fc60007f3e0ff */
[----:B------:R-:W-:Y:S01]  /*50b0*/  IMAD.X R29, RZ, RZ, RZ, P2 ;  /* 0x000000ffff1d7224 */ /* 0x000fe200010e06ff */
[----:B------:R-:W-:Y:S01]  /*50c0*/  IADD3 R50, P0, PT, R58, R31, RZ ;  /* 0x0000001f3a327210 */ /* 0x000fe20007f1e0ff */
[----:B------:R-:W-:Y:S02]  /*50d0*/  IMAD.MOV.U32 R27, RZ, RZ, RZ ;  /* 0x000000ffff1b7224 */ /* 0x000fe400078e00ff */
        /* <DEDUP_REMOVED lines=10> */
[----:B------:R-:W-:Y:S01]  /*5180*/  IMAD.X R31, RZ, RZ, RZ, P2 ;  /* 0x000000ffff1f7224 */ /* 0x000fe200010e06ff */
[----:B------:R-:W-:Y:S01]  /*5190*/  IADD3 R58, P0, PT, R59, R51, RZ ;  /* 0x000000333b3a7210 */ /* 0x000fe20007f1e0ff */
[----:B------:R-:W-:-:S04]  /*51a0*/  IMAD.WIDE.U32 R28, R32, R35, R28 ;  /* 0x00000023201c7225 */ /* 0x000fc800078e001c */
[----:B------:R-:W-:Y:S02]  /*51b0*/  IMAD.X R51, RZ, RZ, RZ, P1 ;  /* 0x000000ffff337224 */ /* 0x000fe400008e06ff */
[----:B------:R-:W-:Y:S02]  /*51c0*/  IMAD.X R59, RZ, RZ, RZ, P0 ;  /* 0x000000ffff3b7224 */ /* 0x000fe400000e06ff */
        /* <DEDUP_REMOVED lines=9> */
[----:B------:R-:W-:Y:S02]  /*5260*/  IMAD.X R51, RZ, RZ, RZ, P0 ;  /* 0x000000ffff337224 */ /* 0x000fe400000e06ff */
[----:B------:R-:W-:-:S04]  /*5270*/  IMAD.WIDE.U32 R30, R33, R25, R30 ;  /* 0x00000019211e7225 */ /* 0x000fc800078e001e */
[----:B------:R-:W-:Y:S01]  /*5280*/  IMAD.WIDE.U32 R50, R33, R34, R50 ;  /* 0x0000002221327225 */ /* 0x000fe200078e0032 */
[----:B------:R-:W-:-:S03]  /*5290*/  IADD3 R68, P2, PT, R30, R37, RZ ;  /* 0x000000251e447210 */ /* 0x000fc60007f5e0ff */
[----:B------:R-:W-:Y:S01]  /*52a0*/  IMAD.MOV.U32 R29, RZ, RZ, RZ ;  /* 0x000000ffff1d7224 */ /* 0x000fe200078e00ff */
[----:B------:R-:W-:Y:S01]  /*52b0*/  IADD3 R50, P1, PT, R50, R31, RZ ;  /* 0x0000001f32327210 */ /* 0x000fe20007f3e0ff */
[----:B------:R-:W-:Y:S01]  /*52c0*/  IMAD.X R69, RZ, RZ, RZ, P2 ;  /* 0x000000ffff457224 */ /* 0x000fe200010e06ff */
[----:B------:R-:W-:Y:S01]  /*52d0*/  IADD3 R70, P0, PT, R59, R51, RZ ;  /* 0x000000333b467210 */ /* 0x000fe20007f1e0ff */
[----:B------:R-:W-:-:S04]  /*52e0*/  IMAD.WIDE.U32 R58, R28, 0x3d1, RZ ;  /* 0x000003d11c3a7825 */ /* 0x000fc800078e00ff */
[----:B------:R-:W-:Y:S02]  /*52f0*/  IMAD.X R51, RZ, RZ, RZ, P1 ;  /* 0x000000ffff337224 */ /* 0x000fe400008e06ff */
[----:B------:R-:W-:Y:S02]  /*5300*/  IMAD.X R71, RZ, RZ, RZ, P0 ;  /* 0x000000ffff477224 */ /* 0x000fe400000e06ff */
[----:B------:R-:W-:-:S04]  /*5310*/  IMAD.WIDE.U32 R68, R32, R23, R68 ;  /* 0x0000001720447225 */ /* 0x000fc800078e0044 */
[----:B------:R-:W-:-:S04]  /*5320*/  IMAD.WIDE.U32 R50, R33, R34, R50 ;  /* 0x0000002221327225 */ /* 0x000fc800078e0032 */
[----:B------:R-:W-:Y:S01]  /*5330*/  IMAD.WIDE.U32 R70, R32, R34, R70 ;  /* 0x0000002220467225 */ /* 0x000fe200078e0046 */
[----:B------:R-:W-:-:S03]  /*5340*/  IADD3 R50, P0, PT, R50, R69, RZ ;  /* 0x0000004532327210 */ /* 0x000fc60007f1e0ff */
[----:B------:R-:W-:Y:S02]  /*5350*/  IMAD.MOV.U32 R31, RZ, RZ, RZ ;  /* 0x000000ffff1f7224 */ /* 0x000fe400078e00ff */
[----:B------:R-:W-:Y:S01]  /*5360*/  IMAD.IADD R35, R66, 0x1, R58 ;  /* 0x0000000142237824 */ /* 0x000fe200078e023a */
[----:B------:R-:W-:Y:S01]  /*5370*/  IADD3 R58, P1, PT, R70, R51, RZ ;  /* 0x00000033463a7210 */ /* 0x000fe20007f3e0ff */
[----:B------:R-:W-:Y:S02]  /*5380*/  IMAD.IADD R30, R59, 0x1, R31 ;  /* 0x000000013b1e7824 */ /* 0x000fe400078e021f */
[----:B------:R-:W-:Y:S01]  /*5390*/  IMAD.X R51, RZ, RZ, RZ, P0 ;  /* 0x000000ffff337224 */ /* 0x000fe200000e06ff */
[----:B------:R-:W-:Y:S01]  /*53a0*/  ISETP.GE.U32.AND P0, PT, R35, R66, PT ;  /* 0x000000422300720c */ /* 0x000fe20003f06070 */
[----:B------:R-:W-:Y:S02]  /*53b0*/  IMAD.MOV.U32 R31, RZ, RZ, RZ ;  /* 0x000000ffff1f7224 */ /* 0x000fe400078e00ff */
[----:B------:R-:W-:Y:S01]  /*53c0*/  IMAD.X R59, RZ, RZ, RZ, P1 ;  /* 0x000000ffff3b7224 */ /* 0x000fe200008e06ff */
[----:B------:R-:W-:Y:S01]  /*53d0*/  SEL R23, RZ, 0x1, P0 ;  /* 0x00000001ff177807 */ /* 0x000fe20000000000 */
[----:B------:R-:W-:-:S04]  /*53e0*/  IMAD.WIDE.U32 R30, R36, 0x3d1, R30 ;  /* 0x000003d1241e7825 */ /* 0x000fc800078e001e */
[----:B------:R-:W-:Y:S01]  /*53f0*/  IMAD.WIDE.U32 R50, R32, R25, R50 ;  /* 0x0000001920327225 */ /* 0x000fe200078e0032 */
[----:B------:R-:W-:-:S03]  /*5400*/  IADD3 R23, P1, P2, R30, R64, R23 ;  /* 0x000000401e177210 */ /* 0x000fc60007a3e017 */
[----:B------:R-:W-:Y:S01]  /*5410*/  IMAD.WIDE.U32 R58, R33, R33, R58 ;  /* 0x00000021213a7225 */ /* 0x000fe200078e003a */
[----:B------:R-:W-:Y:S02]  /*5420*/  IADD3 R23, P3, PT, R28, R23, RZ ;  /* 0x000000171c177210 */ /* 0x000fe40007f7e0ff */
[----:B------:R-:W-:Y:S01]  /*5430*/  IADD3.X R25, PT, PT, RZ, RZ, RZ, P1, P2 ;  /* 0x000000ffff197210 */ /* 0x000fe20000fe44ff */
[----:B------:R-:W-:Y:S01]  /*5440*/  IMAD.MOV.U32 R30, RZ, RZ, RZ ;  /* 0x000000ffff1e7224 */ /* 0x000fe200078e00ff */
[----:B------:R-:W-:Y:S01]  /*5450*/  IADD3 R64, P0, PT, R58, R51, RZ ;  /* 0x000000333a407210 */ /* 0x000fe20007f1e0ff */
[----:B------:R-:W-:Y:S02]  /*5460*/  IMAD.MOV.U32 R37, RZ, RZ, RZ ;  /* 0x000000ffff257224 */ /* 0x000fe400078e00ff */
[----:B------:R-:W-:Y:S02]  /*5470*/  IMAD.IADD R30, R31, 0x1, R30 ;  /* 0x000000011f1e7824 */ /* 0x000fe400078e021e */
[----:B------:R-:W-:Y:S01]  /*5480*/  IMAD.X R65, RZ, RZ, RZ, P0 ;  /* 0x000000ffff417224 */ /* 0x000fe200000e06ff */
[----:B------:R-:W-:Y:S01]  /*5490*/  IADD3 R58, P0, PT, R71, R59, RZ ;  /* 0x0000003b473a7210 */ /* 0x000fe20007f1e0ff */
[----:B------:R-:W-:-:S02]  /*54a0*/  IMAD.MOV.U32 R31, RZ, RZ, RZ ;  /* 0x000000ffff1f7224 */ /* 0x000fc400078e00ff */
[----:B------:R-:W-:-:S04]  /*54b0*/  IMAD.WIDE.U32 R64, R32, R34, R64 ;  /* 0x0000002220407225 */ /* 0x000fc800078e0040 */
[----:B------:R-:W-:Y:S02]  /*54c0*/  IMAD.X R59, RZ, RZ, RZ, P0 ;  /* 0x000000ffff3b7224 */ /* 0x000fe400000e06ff */
[----:B------:R-:W-:-:S04]  /*54d0*/  IMAD.WIDE.U32 R30, R68, 0x3d1, R30 ;  /* 0x000003d1441e7825 */ /* 0x000fc800078e001e */
[----:B------:R-:W-:Y:S01]  /*54e0*/  IMAD.WIDE.U32 R58, R32, R33, R58 ;  /* 0x00000021203a7225 */ /* 0x000fe200078e003a */
[----:B------:R-:W-:-:S03]  /*54f0*/  IADD3 R62, P1, P2, R30, R25, R62 ;  /* 0x000000191e3e7210 */ /* 0x000fc60007a3e03e */
[----:B------:R-:W-:Y:S01]  /*5500*/  IMAD.IADD R28, R31, 0x1, R29 ;  /* 0x000000011f1c7824 */ /* 0x000fe200078e021d */
[----:B------:R-:W-:Y:S01]  /*5510*/  IADD3 R30, P0, PT, R58, R65, RZ ;  /* 0x000000413a1e7210 */ /* 0x000fe20007f1e0ff */
[----:B------:R-:W-:Y:S01]  /*5520*/  IMAD.MOV.U32 R29, RZ, RZ, RZ ;  /* 0x000000ffff1d7224 */ /* 0x000fe200078e00ff */
[----:B------:R-:W-:Y:S01]  /*5530*/  IADD3.X R27, PT, PT, RZ, RZ, RZ, P1, P2 ;  /* 0x000000ffff1b7210 */ /* 0x000fe20000fe44ff */
[----:B------:R-:W-:Y:S02]  /*5540*/  IMAD.X R25, RZ, RZ, RZ, P3 ;  /* 0x000000ffff197224 */ /* 0x000fe400018e06ff */
[----:B------:R-:W-:-:S03]  /*5550*/  IMAD.WIDE.U32 R28, R50, 0x3d1, R28 ;  /* 0x000003d1321c7825 */ /* 0x000fc600078e001c */
[----:B------:R-:W-:Y:S01]  /*5560*/  IADD3 R25, P2, P3, R36, R25, R62 ;  /* 0x0000001924197210 */ /* 0x000fe20007b5e03e */
[----:B------:R-:W-:Y:S02]  /*5570*/  IMAD.IADD R36, R29, 0x1, R37 ;  /* 0x000000011d247824 */ /* 0x000fe400078e0225 */
[----:B------:R-:W-:Y:S01]  /*5580*/  IMAD.X R31, RZ, RZ, RZ, P0 ;  /* 0x000000ffff1f7224 */ /* 0x000fe200000e06ff */
[----:B------:R-:W-:Y:S01]  /*5590*/  IADD3 R28, P0, P1, R28, R27, R60 ;  /* 0x0000001b1c1c7210 */ /* 0x000fe2000791e03c */
[----:B------:R-:W-:Y:S01]  /*55a0*/  IMAD.MOV.U32 R37, RZ, RZ, RZ ;  /* 0x000000ffff257224 */ /* 0x000fe200078e00ff */
[----:B------:R-:W-:Y:S01]  /*55b0*/  IADD3.X R27, PT, PT, RZ, RZ, RZ, P2, P3 ;  /* 0x000000ffff1b7210 */ /* 0x000fe200017e64ff */
[----:B------:R-:W-:Y:S01]  /*55c0*/  IMAD.WIDE.U32 R30, R32, R33, R30 ;  /* 0x00000021201e7225 */ /* 0x000fe200078e001e */
[----:B------:R-:W-:Y:S02]  /*55d0*/  IADD3.X R29, PT, PT, RZ, RZ, RZ, P0, P1 ;  /* 0x000000ffff1d7210 */ /* 0x000fe400007e24ff */
[----:B------:R-:W-:Y:S01]  /*55e0*/  IADD3 R68, P3, P4, R68, R27, R28 ;  /* 0x0000001b44447210 */ /* 0x000fe20007c7e01c */
[----:B------:R-:W-:Y:S01]  /*55f0*/  IMAD.WIDE.U32 R36, R64, 0x3d1, R36 ;  /* 0x000003d140247825 */ /* 0x000fe200078e0024 */
[----:B------:R-:W-:-:S02]  /*5600*/  IADD3 R58, P0, PT, R59, R31, RZ ;  /* 0x0000001f3b3a7210 */ /* 0x000fc40007f1e0ff */
[----:B------:R-:W-:Y:S01]  /*5610*/  IADD3.X R27, PT, PT, RZ, RZ, RZ, P3, P4 ;  /* 0x000000ffff1b7210 */ /* 0x000fe20001fe84ff */
[----:B------:R-:W-:Y:S01]  /*5620*/  IMAD.MOV.U32 R33, RZ, RZ, RZ ;  /* 0x000000ffff217224 */ /* 0x000fe200078e00ff */
[----:B------:R-:W-:Y:S01]  /*5630*/  IADD3 R36, P1, P2, R36, R29, R56 ;  /* 0x0000001d24247210 */ /* 0x000fe20007a3e038 */
[----:B------:R-:W-:Y:S02]  /*5640*/  IMAD.MOV.U32 R29, RZ, RZ, RZ ;  /* 0x000000ffff1d7224 */ /* 0x000fe400078e00ff */
[----:B------:R-:W-:Y:S01]  /*5650*/  IMAD.IADD R28, R37, 0x1, R33 ;  /* 0x00000001251c7824 */ /* 0x000fe200078e0221 */
[----:B------:R-:W-:Y:S01]  /*5660*/  IADD3.X R31, PT, PT, RZ, RZ, RZ, P1, P2 ;  /* 0x000000ffff1f7210 */ /* 0x000fe20000fe44ff */
[----:B------:R-:W-:Y:S01]  /*5670*/  IMAD.X R59, RZ, RZ, RZ, P0 ;  /* 0x000000ffff3b7224 */ /* 0x000fe200000e06ff */
[----:B------:R-:W-:Y:S01]  /*5680*/  IADD3 R50, P2, P3, R50, R27, R36 ;  /* 0x0000001b32327210 */ /* 0x000fe20007b5e024 */
[----:B------:R-:W-:-:S03]  /*5690*/  IMAD.WIDE.U32 R28, R30, 0x3d1, R28 ;  /* 0x000003d11e1c7825 */ /* 0x000fc600078e001c */
[----:B------:R-:W-:Y:S01]  /*56a0*/  IADD3.X R27, PT, PT, RZ, RZ, RZ, P2, P3 ;  /* 0x000000ffff1b7210 */ /* 0x000fe200017e64ff */
[----:B------:R-:W-:Y:S01]  /*56b0*/  IMAD.WIDE.U32 R58, R32, R32, R58 ;  /* 0x00000020203a7225 */ /* 0x000fe200078e003a */
[----:B------:R-:W-:-:S03]  /*56c0*/  IADD3 R54, P0, P1, R28, R31, R54 ;  /* 0x0000001f1c367210 */ /* 0x000fc6000791e036 */
[----:B------:R-:W-:Y:S01]  /*56d0*/  IMAD.IADD R28, R29, 0x1, R33 ;  /* 0x000000011d1c7824 */ /* 0x000fe200078e0221 */
[----:B------:R-:W-:Y:S01]  /*56e0*/  IADD3 R64, P2, P3, R64, R27, R54 ;  /* 0x0000001b40407210 */ /* 0x000fe20007b5e036 */
[----:B------:R-:W-:Y:S01]  /*56f0*/  IMAD.MOV.U32 R29, RZ, RZ, RZ ;  /* 0x000000ffff1d7224 */ /* 0x000fe200078e00ff */
        /* <DEDUP_REMOVED lines=45> */
.L_x_16:
[----:B------:R-:W-:-:S13]  /*59d0*/  ISETP.GT.U32.OR P0, PT, R34, R15, P0 ;  /* 0x0000000f2200720c */ /* 0x000fda0000704470 */
[----:B------:R-:W-:Y:S05]  /*59e0*/  @P0 BRA `(.L_x_17) ;  /* 0x0000000000680947 */ /* 0x000fea0003800000 */
[----:B------:R-:W-:Y:S01]  /*59f0*/  ISETP.GE.U32.AND P0, PT, R34, R15, PT ;  /* 0x0000000f2200720c */ /* 0x000fe20003f06070 */
[----:B------:R-:W-:-:S12]  /*5a00*/  IMAD.MOV.U32 R51, RZ, RZ, R23 ;  /* 0x000000ffff337224 */ /* 0x000fd800078e0017 */
        /* <DEDUP_REMOVED lines=24> */
.L_x_17:
        /* <DEDUP_REMOVED lines=15> */
[----:B------:R-:W0:Y:S01]  /*5c80*/  LDC.64 R30, c[0x3][0x10] ;  /* 0x00c00400ff1e7b82 */ /* 0x000e220000000a00 */
        /* <DEDUP_REMOVED lines=24> */
[----:B------:R-:W-:Y:S02]  /*5e10*/  VIADD R32, R34, 0xffffffff ;  /* 0xffffffff22207836 */ /* 0x000fe40000000000 */
[----:B------:R-:W-:Y:S01]  /*5e20*/  IMAD.IADD R53, R53, 0x1, -R52 ;  /* 0x0000000135357824 */ /* 0x000fe200078e0a34 */
[----:B------:R-:W-:-:S13]  /*5e30*/  ISETP.GE.U32.AND.EX P0, PT, R23, RZ, PT, P0 ;  /* 0x000000ff1700720c */ /* 0x000fda0003f06100 */
[----:B------:R-:W-:-:S04]  /*5e40*/  @P0 IMAD.MOV R32, RZ, RZ, R34 ;  /* 0x000000ffff200224 */ /* 0x000fc800078e0222 */
[----:B------:R-:W-:-:S07]  /*5e50*/  IMAD.IADD R34, R32, 0x1, -R15 ;  /* 0x0000000120227824 */ /* 0x000fce00078e0a0f */
.L_x_18:
        /* <DEDUP_REMOVED lines=27> */
.L_x_19:
        /* <DEDUP_REMOVED lines=45> */
.L_x_20:
        /* <DEDUP_REMOVED lines=37> */
[----:B------:R-:W-:-:S05]  /*6530*/  IMAD.X R27, RZ, RZ, RZ, P0 ;  /* 0x000000ffff1b7224 */ /* 0x000fca00000e06ff */
        /* <DEDUP_REMOVED lines=35> */
.L_x_21:
        /* <DEDUP_REMOVED lines=32> */
.L_x_22:
        /* <DEDUP_REMOVED lines=38> */
[C---:B---3--:R-:W-:Y:S01]  /*6bd0*/  ISETP.GE.U32.AND P0, PT, R25.reuse, R54, PT ;  /* 0x000000361900720c */ /* 0x048fe20003f06070 */
[----:B------:R-:W-:Y:S02]  /*6be0*/  VIADD R34, R26, 0xffffffff ;  /* 0xffffffff1a227836 */ /* 0x000fe40000000000 */
[----:B------:R-:W-:Y:S01]  /*6bf0*/  IMAD.IADD R25, R25, 0x1, -R54 ;  /* 0x0000000119197824 */ /* 0x000fe200078e0a36 */
[----:B------:R-:W-:Y:S01]  /*6c00*/  ISETP.GE.U32.AND.EX P0, PT, R27, RZ, PT, P0 ;  /* 0x000000ff1b00720c */ /* 0x000fe20003f06100 */
[----:B------:R-:W-:-:S12]  /*6c10*/  IMAD.IADD R27, R36, 0x1, -R33 ;  /* 0x00000001241b7824 */ /* 0x000fd800078e0a21 */
[----:B------:R-:W-:-:S04]  /*6c20*/  @P0 IMAD.MOV R34, RZ, RZ, R26 ;  /* 0x000000ffff220224 */ /* 0x000fc800078e021a */
[----:B------:R-:W-:-:S07]  /*6c30*/  IMAD.IADD R26, R34, 0x1, -R15 ;  /* 0x00000001221a7824 */ /* 0x000fce00078e0a0f */
.L_x_23:
        /* <DEDUP_REMOVED lines=27> */
.L_x_24:
        /* <DEDUP_REMOVED lines=21> */
[----:B------:R-:W-:Y:S01]  /*6f40*/  ISETP.GE.U32.AND P0, PT, R54, R35, PT ;  /* 0x000000233600720c */ /* 0x000fe20003f06070 */
[----:B------:R-:W-:-:S03]  /*6f50*/  IMAD.IADD R30, R53, 0x1, -R34 ;  /* 0x00000001351e7824 */ /* 0x000fc600078e0a22 */
[----:B------:R-:W-:-:S04]  /*6f60*/  ISETP.GE.U32.AND.EX P0, PT, R29, RZ, PT, P0 ;  /* 0x000000ff1d00720c */ /* 0x000fc80003f06100 */
        /* <DEDUP_REMOVED lines=14> */
[----:B---3--:R-:W-:Y:S01]  /*7050*/  ISETP.GE.U32.AND P0, PT, R25, R58, PT ;  /* 0x0000003a1900720c */ /* 0x008fe20003f06070 */
[----:B------:R-:W-:Y:S02]  /*7060*/  IMAD.IADD R28, R51, 0x1, -R36 ;  /* 0x00000001331c7824 */ /* 0x000fe400078e0a24 */
[----:B------:R-:W-:Y:S01]  /*7070*/  IMAD.IADD R25, R25, 0x1, -R58 ;  /* 0x0000000119197824 */ /* 0x000fe200078e0a3a */
[----:B------:R-:W-:Y:S01]  /*7080*/  ISETP.GE.U32.AND.EX P0, PT, R27, RZ, PT, P0 ;  /* 0x000000ff1b00720c */ /* 0x000fe20003f06100 */
[----:B------:R-:W-:-:S12]  /*7090*/  IMAD.IADD R27, R52, 0x1, -R37 ;  /* 0x00000001341b7824 */ /* 0x000fd800078e0a25 */
[----:B------:R-:W-:-:S04]  /*70a0*/  @P0 IMAD.MOV R50, RZ, RZ, R26 ;  /* 0x000000ffff320224 */ /* 0x000fc800078e021a */
[----:B------:R-:W-:-:S07]  /*70b0*/  IMAD.IADD R26, R50, 0x1, -R15 ;  /* 0x00000001321a7824 */ /* 0x000fce00078e0a0f */
.L_x_25:
        /* <DEDUP_REMOVED lines=185> */
[----:B------:R-:W-:Y:S02]  /*7c50*/  IMAD.X R51, RZ, RZ, RZ, P3 ;  /* 0x000000ffff337224 */ /* 0x000fe400018e06ff */
        /* <DEDUP_REMOVED lines=13> */
[----:B------:R-:W-:Y:S01]  /*7d30*/  IMAD.MOV.U32 R47, RZ, RZ, RZ ;  /* 0x000000ffff2f7224 */ /* 0x000fe200078e00ff */
[----:B------:R-:W-:Y:S01]  /*7d40*/  IADD3 R36, P2, P3, R36, R51, R46 ;  /* 0x0000003324247210 */ /* 0x000fe20007b5e02e */
[----:B------:R-:W-:-:S04]  /*7d50*/  IMAD.WIDE.U32 R34, R50, 0x3d1, R34 ;  /* 0x000003d132227825 */ /* 0x000fc800078e0022 */
        /* <DEDUP_REMOVED lines=23> */
[----:B------:R-:W-:Y:S01]  /*7ed0*/  IADD3.X R33, PT, PT, RZ, RZ, RZ, P0, P1 ;  /* 0x000000ffff217210 */ /* 0x000fe200007e24ff */
[----:B------:R-:W-:Y:S01]  /*7ee0*/  IMAD.MOV.U32 R35, RZ, RZ, RZ ;  /* 0x000000ffff237224 */ /* 0x000fe200078e00ff */
[----:B------:R-:W-:Y:S01]  /*7ef0*/  IADD3 R55, P2, P3, R64, R55, R54 ;  /* 0x0000003740377210 */ /* 0x000fe20007b5e036 */
[----:B------:R-:W-:Y:S02]  /*7f00*/  IMAD.MOV.U32 R43, RZ, RZ, RZ ;  /* 0x000000ffff2b7224 */ /* 0x000fe400078e00ff */
[----:B------:R-:W-:Y:S01]  /*7f10*/  IMAD.WIDE.U32 R34, R58, 0x3d1, R34 ;  /* 0x000003d13a227825 */ /* 0x000fe200078e0022 */
[----:B------:R-:W-:Y:S02]  /*7f20*/  IADD3.X R53, PT, PT, RZ, RZ, RZ, P2, P3 ;  /* 0x000000ffff357210 */ /* 0x000fe400017e64ff */
[----:B------:R-:W-:Y:S01]  /*7f30*/  IADD3 R52, P0, P1, R34, R33, R52 ;  /* 0x0000002122347210 */ /* 0x000fe2000791e034 */
[----:B------:R-:W-:-:S02]  /*7f40*/  IMAD.IADD R34, R35, 0x1, R43 ;  /* 0x0000000123227824 */ /* 0x000fc400078e022b */
        /* <DEDUP_REMOVED lines=39> */
.L_x_26:
[----:B------:R-:W-:-:S13]  /*81c0*/  ISETP.GT.U32.OR P0, PT, R52, R15, P0 ;  /* 0x0000000f3400720c */ /* 0x000fda0000704470 */
        /* <DEDUP_REMOVED lines=29> */
.L_x_27:
[----:B------:R-:W0:Y:S08]  /*83a0*/  LDC.64 R32, c[0x3][RZ] ;  /* 0x00c00000ff207b82 */ /* 0x000e300000000a00 */
[----:B------:R-:W1:Y:S01]  /*83b0*/  LDC.64 R34, c[0x3][0x8] ;  /* 0x00c00200ff227b82 */ /* 0x000e620000000a00 */
[C---:B0-----:R-:W-:Y:S01]  /*83c0*/  ISETP.GE.U32.AND P0, PT, R41.reuse, R32, PT ;  /* 0x000000202900720c */ /* 0x041fe20003f06070 */
[----:B------:R-:W-:-:S03]  /*83d0*/  IMAD.IADD R41, R41, 0x1, -R32 ;  /* 0x0000000129297824 */ /* 0x000fc600078e0a20 */
[----:B------:R-:W-:-:S04]  /*83e0*/  SEL R42, RZ, 0xffffffff, P0 ;  /* 0xffffffffff2a7807 */ /* 0x000fc80000000000 */
[----:B------:R-:W-:-:S05]  /*83f0*/  IADD3 R54, P0, PT, R37, R42, RZ ;  /* 0x0000002a25367210 */ /* 0x000fca0007f1e0ff */
[----:B------:R-:W-:Y:S01]  /*8400*/  IMAD.X R37, RZ, RZ, R42, P0 ;  /* 0x000000ffff257224 */ /* 0x000fe200000e062a */
[----:B------:R-:W-:Y:S01]  /*8410*/  ISETP.GE.U32.AND P0, PT, R54, R33, PT ;  /* 0x000000213600720c */ /* 0x000fe20003f06070 */
[----:B------:R-:W-:Y:S02]  /*8420*/  VIADD R42, R52, 0xffffffff ;  /* 0xffffffff342a7836 */ /* 0x000fe40000000000 */
[----:B------:R-:W-:Y:S01]  /*8430*/  IMAD.IADD R45, R54, 0x1, -R33 ;  /* 0x00000001362d7824 */ /* 0x000fe200078e0a21 */
[----:B------:R-:W-:-:S04]  /*8440*/  ISETP.GE.U32.AND.EX P0, PT, R37, RZ, PT, P0 ;  /* 0x000000ff2500720c */ /* 0x000fc80003f06100 */
[----:B------:R-:W-:-:S04]  /*8450*/  SEL R37, RZ, 0xffffffff, P0 ;  /* 0xffffffffff257807 */ /* 0x000fc80000000000 */
[----:B------:R-:W-:-:S05]  /*8460*/  IADD3 R47, P0, PT, R36, R37, RZ ;  /* 0x00000025242f7210 */ /* 0x000fca0007f1e0ff */
[----:B------:R-:W-:Y:S01]  /*8470*/  IMAD.X R36, RZ, RZ, R37, P0 ;  /* 0x000000ffff247224 */ /* 0x000fe200000e0625 */
[----:B-1----:R-:W-:-:S04]  /*8480*/  ISETP.GE.U32.AND P0, PT, R47, R34, PT ;  /* 0x000000222f00720c */ /* 0x002fc80003f06070 */
        /* <DEDUP_REMOVED lines=8> */
[----:B------:R-:W-:Y:S02]  /*8510*/  IADD3 R57, P0, PT, R50, R43, RZ ;  /* 0x0000002b32397210 */ /* 0x000fe40007f1e0ff */
[----:B------:R-:W1:Y:S03]  /*8520*/  LDC R50, c[0x3][0x18] ;  /* 0x00c00600ff327b82 */ /* 0x000e660000000800 */
[----:B------:R-:W-:Y:S01]  /*8530*/  IMAD.X R40, RZ, RZ, R43, P0 ;  /* 0x000000ffff287224 */ /* 0x000fe200000e062b */
[----:B0-----:R-:W-:Y:S01]  /*8540*/  ISETP.GE.U32.AND P0, PT, R57, R36, PT ;  /* 0x000000243900720c */ /* 0x001fe20003f06070 */
[----:B------:R-:W-:Y:S02]  /*8550*/  IMAD.IADD R43, R47, 0x1, -R34 ;  /* 0x000000012f2b7824 */ /* 0x000fe400078e0a22 */
[----:B------:R-:W-:Y:S01]  /*8560*/  IMAD.IADD R57, R57, 0x1, -R36 ;  /* 0x0000000139397824 */ /* 0x000fe200078e0a24 */
        /* <DEDUP_REMOVED lines=12> */
[----:B------:R-:W-:Y:S01]  /*8630*/  ISETP.GE.U32.AND.EX P0, PT, R40, RZ, PT, P0 ;  /* 0x000000ff2800720c */ /* 0x000fe20003f06100 */
[----:B------:R-:W-:-:S12]  /*8640*/  IMAD.IADD R40, R46, 0x1, -R35 ;  /* 0x000000012e287824 */ /* 0x000fd800078e0a23 */
[----:B------:R-:W-:-:S04]  /*8650*/  @P0 IMAD.MOV R42, RZ, RZ, R52 ;  /* 0x000000ffff2a0224 */ /* 0x000fc800078e0234 */
[----:B------:R-:W-:-:S07]  /*8660*/  IMAD.IADD R52, R42, 0x1, -R15 ;  /* 0x000000012a347824 */ /* 0x000fce00078e0a0f */
.L_x_28:
        /* <DEDUP_REMOVED lines=27> */
.L_x_29:
        /* <DEDUP_REMOVED lines=45> */
.L_x_30:
[----:B------:R-:W-:-:S04]  /*8af0*/  IMAD.WIDE.U32 R50, R41, 0x3, RZ ;  /* 0x0000000329327825 */ /* 0x000fc800078e00ff */
[----:B------:R-:W-:Y:S02]  /*8b00*/  IMAD.MOV.U32 R46, RZ, RZ, R51 ;  /* 0x000000ffff2e7224 */ /* 0x000fe400078e0033 */
[----:B------:R-:W-:Y:S02]  /*8b10*/  IMAD.MOV.U32 R47, RZ, RZ, RZ ;  /* 0x000000ffff2f7224 */ /* 0x000fe400078e00ff */
[----:B------:R-:W-:Y:S02]  /*8b20*/  IMAD.MOV.U32 R41, RZ, RZ, RZ ;  /* 0x000000ffff297224 */ /* 0x000fe400078e00ff */
[----:B------:R-:W-:-:S04]  /*8b30*/  IMAD.WIDE.U32 R46, R45, 0x3, R46 ;  /* 0x000000032d2e7825 */ /* 0x000fc800078e002e */
        /* <DEDUP_REMOVED lines=10> */
[----:B------:R-:W-:-:S04]  /*8be0*/  IMAD.WIDE.U32 R40, R57, 0x3, R40 ;  /* 0x0000000339287825 */ /* 0x000fc800078e0028 */
[----:B------:R-:W-:-:S04]  /*8bf0*/  IMAD.MOV.U32 R36, RZ, RZ, R41 ;  /* 0x000000ffff247224 */ /* 0x000fc800078e0029 */
[----:B------:R-:W-:-:S04]  /*8c00*/  IMAD.WIDE.U32 R36, R55, 0x3, R36 ;  /* 0x0000000337247825 */ /* 0x000fc800078e0024 */
[----:B------:R-:W-:-:S04]  /*8c10*/  IMAD.MOV.U32 R34, RZ, RZ, R37 ;  /* 0x000000ffff227224 */ /* 0x000fc800078e0025 */
[----:B------:R-:W-:-:S04]  /*8c20*/  IMAD.WIDE.U32 R34, R53, 0x3, R34 ;  /* 0x0000000335227825 */ /* 0x000fc800078e0022 */
[----:B------:R-:W-:-:S04]  /*8c30*/  IMAD.MOV.U32 R32, RZ, RZ, R35 ;  /* 0x000000ffff207224 */ /* 0x000fc800078e0023 */
[----:B------:R-:W-:-:S04]  /*8c40*/  IMAD.WIDE.U32 R32, R52, 0x3, R32 ;  /* 0x0000000334207825 */ /* 0x000fc800078e0020 */
[----:B------:R-:W-:-:S04]  /*8c50*/  IMAD R35, R33, 0x3d1, RZ ;  /* 0x000003d121237824 */ /* 0x000fc800078e02ff */
[----:B------:R-:W-:-:S05]  /*8c60*/  IMAD.IADD R51, R50, 0x1, R35 ;  /* 0x0000000132337824 */ /* 0x000fca00078e0223 */
[----:B------:R-:W-:-:S04]  /*8c70*/  ISETP.GE.U32.AND P0, PT, R51, R35, PT ;  /* 0x000000233300720c */ /* 0x000fc80003f06070 */
[----:B------:R-:W-:-:S04]  /*8c80*/  SEL R47, RZ, 0x1, P0 ;  /* 0x00000001ff2f7807 */ /* 0x000fc80000000000 */
        /* <DEDUP_REMOVED lines=31> */
[----:B------:R-:W-:Y:S01]  /*8e80*/  ISETP.GE.U32.AND P0, PT, R32, R51, PT ;  /* 0x000000332000720c */ /* 0x000fe20003f06070 */
[----:B------:R-:W-:-:S03]  /*8e90*/  IMAD.MOV.U32 R51, RZ, RZ, R32 ;  /* 0x000000ffff337224 */ /* 0x000fc600078e0020 */
        /* <DEDUP_REMOVED lines=17> */
.L_x_31:
[----:B------:R-:W-:-:S13]  /*8fb0*/  ISETP.GT.U32.OR P0, PT, R50, R15, P0 ;  /* 0x0000000f3200720c */ /* 0x000fda0000704470 */
[----:B------:R-:W-:Y:S05]  /*8fc0*/  @P0 BRA `(.L_x_32) ;  /* 0x0000000000640947 */ /* 0x000fea0003800000 */
[----:B------:R-:W-:-:S13]  /*8fd0*/  ISETP.GE.U32.AND P0, PT, R50, R15, PT ;  /* 0x0000000f3200720c */ /* 0x000fda0003f06070 */
        /* <DEDUP_REMOVED lines=24> */
.L_x_32:
        /* <DEDUP_REMOVED lines=45> */
.L_x_33:
        /* <DEDUP_REMOVED lines=27> */
.L_x_34:
        /* <DEDUP_REMOVED lines=45> */
.L_x_35:
[----:B------:R-:W-:Y:S01]  /*98b0*/  IMAD.WIDE.U32 R70, R51, R51, RZ ;  /* 0x0000003333467225 */ /* 0x000fe200078e00ff */
[----:B------:R-:W-:-:S03]  /*98c0*/  CS2R R64, SRZ ;  /* 0x0000000000407805 */ /* 0x000fc6000001ff00 */
        /* <DEDUP_REMOVED lines=128> */
[----:B------:R-:W-:-:S04]  /*a0d0*/  IMAD.WIDE.U32 R34, R53, R57, R34 ;  /* 0x0000003935227225 */ /* 0x000fc800078e0022 */
[----:B------:R-:W-:-:S04]  /*a0e0*/  IMAD.WIDE.U32 R42, R50, R51, R42 ;  /* 0x00000033322a7225 */ /* 0x000fc800078e002a */
[----:B------:R-:W-:Y:S01]  /*a0f0*/  IMAD.X R41, RZ, RZ, RZ, P1 ;  /* 0x000000ffff297224 */ /* 0x000fe200008e06ff */
[----:B------:R-:W-:Y:S01]  /*a100*/  IADD3 R66, P3, PT, R34, R43, RZ ;  /* 0x0000002b22427210 */ /* 0x000fe20007f7e0ff */
[----:B------:R-:W-:Y:S02]  /*a110*/  IMAD.X R33, RZ, RZ, RZ, P0 ;  /* 0x000000ffff217224 */ /* 0x000fe400000e06ff */
[----:B------:R-:W-:-:S04]  /*a120*/  IMAD.WIDE.U32 R40, R55, R56, R40 ;  /* 0x0000003837287225 */ /* 0x000fc800078e0028 */
[----:B------:R-:W-:Y:S01]  /*a130*/  IMAD.WIDE.U32 R32, R55, R57, R32 ;  /* 0x0000003937207225 */ /* 0x000fe200078e0020 */
[----:B------:R-:W-:-:S03]  /*a140*/  IADD3 R40, P2, PT, R40, R35, RZ ;  /* 0x0000002328287210 */ /* 0x000fc60007f5e0ff */
[----:B------:R-:W-:Y:S01]  /*a150*/  IMAD.X R67, RZ, RZ, RZ, P3 ;  /* 0x000000ffff437224 */ /* 0x000fe200018e06ff */
[----:B------:R-:W-:Y:S02]  /*a160*/  IADD3 R36, P0, PT, R37, R33, RZ ;  /* 0x0000002125247210 */ /* 0x000fe40007f1e0ff */
[----:B------:R-:W-:Y:S01]  /*a170*/  IADD3 R32, P1, PT, R32, R41, RZ ;  /* 0x0000002920207210 */ /* 0x000fe20007f3e0ff */
[----:B------:R-:W-:-:S04]  /*a180*/  IMAD.WIDE.U32 R66, R52, R50, R66 ;  /* 0x0000003234427225 */ /* 0x000fc800078e0042 */
[----:B------:R-:W-:Y:S02]  /*a190*/  IMAD.X R41, RZ, RZ, RZ, P2 ;  /* 0x000000ffff297224 */ /* 0x000fe400010e06ff */
[----:B------:R-:W-:Y:S02]  /*a1a0*/  IMAD.X R37, RZ, RZ, RZ, P0 ;  /* 0x000000ffff257224 */ /* 0x000fe400000e06ff */
[----:B------:R-:W-:Y:S02]  /*a1b0*/  IMAD.X R33, RZ, RZ, RZ, P1 ;  /* 0x000000ffff217224 */ /* 0x000fe400008e06ff */
[----:B------:R-:W-:-:S04]  /*a1c0*/  IMAD.WIDE.U32 R40, R54, R57, R40 ;  /* 0x0000003936287225 */ /* 0x000fc800078e0028 */
[----:B------:R-:W-:Y:S01]  /*a1d0*/  IMAD.WIDE.U32 R36, R55, R50, R36 ;  /* 0x0000003237247225 */ /* 0x000fe200078e0024 */
[----:B------:R-:W-:-:S03]  /*a1e0*/  IADD3 R40, P3, PT, R40, R67, RZ ;  /* 0x0000004328287210 */ /* 0x000fc60007f7e0ff */
[----:B------:R-:W-:-:S04]  /*a1f0*/  IMAD.WIDE.U32 R32, R56, R56, R32 ;  /* 0x0000003838207225 */ /* 0x000fc800078e0020 */
[----:B------:R-:W-:Y:S01]  /*a200*/  IMAD.WIDE.U32 R34, R66, 0x3d1, RZ ;  /* 0x000003d142227825 */ /* 0x000fe200078e00ff */
[----:B------:R-:W-:-:S03]  /*a210*/  IADD3 R32, P2, PT, R32, R41, RZ ;  /* 0x0000002920207210 */ /* 0x000fc60007f5e0ff */
[----:B------:R-:W-:Y:S01]  /*a220*/  IMAD.IADD R59, R70, 0x1, R34 ;  /* 0x00000001463b7824 */ /* 0x000fe200078e0222 */
[----:B------:R-:W-:Y:S01]  /*a230*/  IADD3 R34, P1, PT, R36, R33, RZ ;  /* 0x0000002124227210 */ /* 0x000fe20007f3e0ff */
[----:B------:R-:W-:Y:S02]  /*a240*/  IMAD.IADD R64, R35, 0x1, R64 ;  /* 0x0000000123407824 */ /* 0x000fe400078e0240 */
[----:B------:R-:W-:Y:S01]  /*a250*/  IMAD.X R41, RZ, RZ, RZ, P3 ;  /* 0x000000ffff297224 */ /* 0x000fe200018e06ff */
[----:B------:R-:W-:Y:S01]  /*a260*/  ISETP.GE.U32.AND P0, PT, R59, R70, PT ;  /* 0x000000463b00720c */ /* 0x000fe20003f06070 */
[----:B------:R-:W-:Y:S02]  /*a270*/  IMAD.X R35, RZ, RZ, RZ, P1 ;  /* 0x000000ffff237224 */ /* 0x000fe400008e06ff */
[----:B------:R-:W-:Y:S02]  /*a280*/  IMAD.X R33, RZ, RZ, RZ, P2 ;  /* 0x000000ffff217224 */ /* 0x000fe400010e06ff */
[----:B------:R-:W-:-:S04]  /*a290*/  IMAD.WIDE.U32 R40, R53, R50, R40 ;  /* 0x0000003235287225 */ /* 0x000fc800078e0028 */
[----:B------:R-:W-:-:S04]  /*a2a0*/  IMAD.WIDE.U32 R34, R56, R57, R34 ;  /* 0x0000003938227225 */ /* 0x000fc800078e0022 */
[----:B------:R-:W-:Y:S01]  /*a2b0*/  IMAD.WIDE.U32 R32, R55, R57, R32 ;  /* 0x0000003937207225 */ /* 0x000fe200078e0020 */
[----:B------:R-:W-:-:S03]  /*a2c0*/  IADD3 R36, P1, PT, R37, R35, RZ ;  /* 0x0000002325247210 */ /* 0x000fc60007f3e0ff */
[----:B------:R-:W-:Y:S01]  /*a2d0*/  IMAD.WIDE.U32 R64, R40, 0x3d1, R64 ;  /* 0x000003d128407825 */ /* 0x000fe200078e0040 */
[----:B------:R-:W-:Y:S02]  /*a2e0*/  IADD3 R34, P2, PT, R34, R33, RZ ;  /* 0x0000002122227210 */ /* 0x000fe40007f5e0ff */
[----:B------:R-:W-:Y:S01]  /*a2f0*/  IADD3 R32, P3, PT, R32, R41, RZ ;  /* 0x0000002920207210 */ /* 0x000fe20007f7e0ff */
[----:B------:R-:W-:Y:S01]  /*a300*/  IMAD.MOV.U32 R35, RZ, RZ, RZ ;  /* 0x000000ffff237224 */ /* 0x000fe200078e00ff */
[----:B------:R-:W-:Y:S01]  /*a310*/  SEL R33, RZ, 0x1, P0 ;  /* 0x00000001ff217807 */ /* 0x000fe20000000000 */
[----:B------:R-:W-:-:S03]  /*a320*/  IMAD.X R37, RZ, RZ, RZ, P1 ;  /* 0x000000ffff257224 */ /* 0x000fc600008e06ff */
[----:B------:R-:W-:Y:S01]  /*a330*/  IADD3 R47, P4, P5, R64, R68, R33 ;  /* 0x00000044402f7210 */ /* 0x000fe20007d9e021 */
[----:B------:R-:W-:Y:S02]  /*a340*/  IMAD.X R33, RZ, RZ, RZ, P3 ;  /* 0x000000ffff217224 */ /* 0x000fe400018e06ff */
[----:B------:R-:W-:Y:S01]  /*a350*/  IMAD.IADD R64, R65, 0x1, R35 ;  /* 0x0000000141407824 */ /* 0x000fe200078e0223 */
[----:B------:R-:W-:Y:S01]  /*a360*/  IADD3 R47, P0, PT, R66, R47, RZ ;  /* 0x0000002f422f7210 */ /* 0x000fe20007f1e0ff */
[----:B------:R-:W-:Y:S02]  /*a370*/  IMAD.X R35, RZ, RZ, RZ, P2 ;  /* 0x000000ffff237224 */ /* 0x000fe400010e06ff */
[----:B------:R-:W-:-:S04]  /*a380*/  IMAD.WIDE.U32 R32, R54, R50, R32 ;  /* 0x0000003236207225 */ /* 0x000fc800078e0020 */
[----:B------:R-:W-:Y:S01]  /*a390*/  IMAD.WIDE.U32 R66, R56, R57, R34 ;  /* 0x0000003938427225 */ /* 0x000fe200078e0022 */
[----:B------:R-:W-:-:S03]  /*a3a0*/  IADD3.X R35, PT, PT, RZ, RZ, RZ, P4, P5 ;  /* 0x000000ffff237210 */ /* 0x000fc600027ea4ff */
[----:B------:R-:W-:Y:S01]  /*a3b0*/  IMAD.MOV.U32 R65, RZ, RZ, RZ ;  /* 0x000000ffff417224 */ /* 0x000fe200078e00ff */
[----:B------:R-:W-:Y:S01]  /*a3c0*/  IADD3 R34, P4, PT, R66, R33, RZ ;  /* 0x0000002142227210 */ /* 0x000fe20007f9e0ff */
[----:B------:R-:W-:-:S04]  /*a3d0*/  IMAD.WIDE.U32 R36, R56, R50, R36 ;  /* 0x0000003238247225 */ /* 0x000fc800078e0024 */
[----:B------:R-:W-:Y:S01]  /*a3e0*/  IMAD.WIDE.U32 R64, R32, 0x3d1, R64 ;  /* 0x000003d120407825 */ /* 0x000fe200078e0040 */
[----:B------:R-:W-:-:S03]  /*a3f0*/  IADD3 R66, P1, PT, R36, R67, RZ ;  /* 0x0000004324427210 */ /* 0x000fc60007f3e0ff */
[----:B------:R-:W-:Y:S01]  /*a400*/  IMAD.X R33, RZ, RZ, RZ, P0 ;  /* 0x000000ffff217224 */ /* 0x000fe200000e06ff */
[----:B------:R-:W-:Y:S01]  /*a410*/  IADD3 R41, P3, P2, R64, R35, R62 ;  /* 0x0000002340297210 */ /* 0x000fe20007a7e03e */
[----:B------:R-:W-:Y:S02]  /*a420*/  IMAD.X R35, RZ, RZ, RZ, P4 ;  /* 0x000000ffff237224 */ /* 0x000fe400020e06ff */
[----:B------:R-:W-:Y:S01]  /*a430*/  IMAD.X R67, RZ, RZ, RZ, P1 ;  /* 0x000000ffff437224 */ /* 0x000fe200008e06ff */
[----:B------:R-:W-:Y:S01]  /*a440*/  IADD3 R41, P0, P1, R40, R33, R41 ;  /* 0x0000002128297210 */ /* 0x000fe2000791e029 */
[----:B------:R-:W-:Y:S01]  /*a450*/  IMAD.MOV.U32 R64, RZ, RZ, RZ ;  /* 0x000000ffff407224 */ /* 0x000fe200078e00ff */
[----:B------:R-:W-:Y:S01]  /*a460*/  IADD3.X R33, PT, PT, RZ, RZ, RZ, P3, P2 ;  /* 0x000000ffff217210 */ /* 0x000fe20001fe44ff */
[----:B------:R-:W-:-:S04]  /*a470*/  IMAD.WIDE.U32 R66, R57, R57, R66 ;  /* 0x0000003939427225 */ /* 0x000fc800078e0042 */
[----:B------:R-:W-:Y:S01]  /*a480*/  IMAD.WIDE.U32 R34, R55, R50, R34 ;  /* 0x0000003237227225 */ /* 0x000fe200078e0022 */
[----:B------:R-:W-:-:S03]  /*a490*/  IADD3 R36, P4, PT, R37, R67, RZ ;  /* 0x0000004325247210 */ /* 0x000fc60007f9e0ff */
[----:B------:R-:W-:Y:S01]  /*a4a0*/  IMAD.IADD R64, R65, 0x1, R64 ;  /* 0x0000000141407824 */ /* 0x000fe200078e0240 */
[----:B------:R-:W-:Y:S01]  /*a4b0*/  IADD3 R66, P5, PT, R66, R35, RZ ;  /* 0x0000002342427210 */ /* 0x000fe20007fbe0ff */
[----:B------:R-:W-:Y:S02]  /*a4c0*/  IMAD.MOV.U32 R65, RZ, RZ, RZ ;  /* 0x000000ffff417224 */ /* 0x000fe400078e00ff */
[----:B------:R-:W-:Y:S02]  /*a4d0*/  IMAD.X R37, RZ, RZ, RZ, P4 ;  /* 0x000000ffff257224 */ /* 0x000fe400020e06ff */
[----:B------:R-:W-:-:S04]  /*a4e0*/  IMAD.WIDE.U32 R62, R34, 0x3d1, R64 ;  /* 0x000003d1223e7825 */ /* 0x000fc800078e0040 */
[----:B------:R-:W-:Y:S01]  /*a4f0*/  IMAD.X R67, RZ, RZ, RZ, P5 ;  /* 0x000000ffff437224 */ /* 0x000fe200028e06ff */
[----:B------:R-:W-:Y:S01]  /*a500*/  IADD3 R60, P2, P3, R62, R33, R60 ;  /* 0x000000213e3c7210 */ /* 0x000fe20007b5e03c */
[-C--:B------:R-:W-:Y:S01]  /*a510*/  IMAD.WIDE.U32 R36, R57, R50.reuse, R36 ;  /* 0x0000003239247225 */ /* 0x080fe200078e0024 */
[----:B------:R-:W-:Y:S02]  /*a520*/  IADD3.X R33, PT, PT, RZ, RZ, RZ, P0, P1 ;  /* 0x000000ffff217210 */ /* 0x000fe400007e24ff */
[----:B------:R-:W-:Y:S01]  /*a530*/  IADD3.X R43, PT, PT, RZ, RZ, RZ, P2, P3 ;  /* 0x000000ffff2b7210 */ /* 0x000fe200017e64ff */
[----:B------:R-:W-:Y:S01]  /*a540*/  IMAD.WIDE.U32 R66, R56, R50, R66 ;  /* 0x0000003238427225 */ /* 0x000fe200078e0042 */
[----:B------:R-:W-:-:S03]  /*a550*/  IADD3 R60, P1, P0, R32, R33, R60 ;  /* 0x00000021203c7210 */ /* 0x000fc6000783e03c */
[----:B------:R-:W-:Y:S01]  /*a560*/  IMAD.MOV.U32 R35, RZ, RZ, RZ ;  /* 0x000000ffff237224 */ /* 0x000fe200078e00ff */
[----:B------:R-:W-:-:S03]  /*a570*/  IADD3 R32, P4, PT, R36, R67, RZ ;  /* 0x0000004324207210 */ /* 0x000fc60007f9e0ff */
[----:B------:R-:W-:Y:S02]  /*a580*/  IMAD.IADD R62, R63, 0x1, R35 ;  /* 0x000000013f3e7824 */ /* 0x000fe400078e0223 */
[----:B------:R-:W-:Y:S02]  /*a590*/  IMAD.MOV.U32 R63, RZ, RZ, RZ ;  /* 0x000000ffff3f7224 */ /* 0x000fe400078e00ff */
[----:B------:R-:W-:Y:S02]  /*a5a0*/  IMAD.X R33, RZ, RZ, RZ, P4 ;  /* 0x000000ffff217224 */ /* 0x000fe400020e06ff */
[----:B------:R-:W-:-:S04]  /*a5b0*/  IMAD.WIDE.U32 R62, R66, 0x3d1, R62 ;  /* 0x000003d1423e7825 */ /* 0x000fc800078e003e */
[----:B------:R-:W-:Y:S01]  /*a5c0*/  IMAD.WIDE.U32 R32, R57, R50, R32 ;  /* 0x0000003239207225 */ /* 0x000fe200078e0020 */
[----:B------:R-:W-:-:S03]  /*a5d0*/  IADD3 R43, P2, P3, R62, R43, R58 ;  /* 0x0000002b3e2b7210 */ /* 0x000fc60007b5e03a */
[----:B------:R-:W-:Y:S01]  /*a5e0*/  IMAD.IADD R62, R63, 0x1, R35 ;  /* 0x000000013f3e7824 */ /* 0x000fe200078e0223 */
[----:B------:R-:W-:Y:S01]  /*a5f0*/  IADD3 R36, P4, PT, R37, R33, RZ ;  /* 0x0000002125247210 */ /* 0x000fe20007f9e0ff */
[----:B------:R-:W-:Y:S01]  /*a600*/  IMAD.MOV.U32 R63, RZ, RZ, RZ ;  /* 0x000000ffff3f7224 */ /* 0x000fe200078e00ff */
[----:B------:R-:W-:Y:S02]  /*a610*/  IADD3.X R35, PT, PT, RZ, RZ, RZ, P1, P0 ;  /* 0x000000ffff237210 */ /* 0x000fe40000fe04ff */
[----:B------:R-:W-:Y:S01]  /*a620*/  IADD3.X R33, PT, PT, RZ, RZ, RZ, P2, P3 ;  /* 0x000000ffff217210 */ /* 0x000fe200017e64ff */
[----:B------:R-:W-:Y:S01]  /*a630*/  IMAD.WIDE.U32 R62, R32, 0x3d1, R62 ;  /* 0x000003d1203e7825 */ /* 0x000fe200078e003e */
[----:B------:R-:W-:-:S03]  /*a640*/  IADD3 R43, P1, P0, R34, R35, R43 ;  /* 0x00000023222b7210 */ /* 0x000fc6000783e02b */
[----:B------:R-:W-:Y:S01]  /*a650*/  IMAD.X R37, RZ, RZ, RZ, P4 ;  /* 0x000000ffff257224 */ /* 0x000fe200020e06ff */
[----:B------:R-:W-:Y:S01]  /*a660*/  IADD3 R46, P2, P3, R62, R33, R46 ;  /* 0x000000213e2e7210 */ /* 0x000fe20007b5e02e */
[----:B------:R-:W-:Y:S01]  /*a670*/  IMAD.MOV.U32 R35, RZ, RZ, RZ ;  /* 0x000000ffff237224 */ /* 0x000fe200078e00ff */
[----:B------:R-:W-:Y:S01]  /*a680*/  IADD3.X R33, PT, PT, RZ, RZ, RZ, P1, P0 ;  /* 0x000000ffff217210 */ /* 0x000fe20000fe04ff */
[----:B------:R-:W-:-:S03]  /*a690*/  IMAD.WIDE.U32 R36, R50, R50, R36 ;  /* 0x0000003232247225 */ /* 0x000fc600078e0024 */
[----:B------:R-:W-:Y:S01]  /*a6a0*/  IADD3 R46, P0, P1, R66, R33, R46 ;  /* 0x00000021422e7210 */ /* 0x000fe2000791e02e */
[----:B------:R-:W-:Y:S01]  /*a6b0*/  IMAD.IADD R62, R63, 0x1, R35 ;  /* 0x000000013f3e7824 */ /* 0x000fe200078e0223 */
        /* <DEDUP_REMOVED lines=45> */
.L_x_36:
[----:B------:R-:W-:-:S13]  /*a990*/  ISETP.GT.U32.OR P0, PT, R40, R15, P0 ;  /* 0x0000000f2800720c */ /* 0x000fda0000704470 */
[----:B------:R-:W-:Y:S05]  /*a9a0*/  @P0 BRA `(.L_x_37) ;  /* 0x00000000006c0947 */ /* 0x000fea0003800000 */
[----:B------:R-:W-:Y:S01]  /*a9b0*/  ISETP.GE.U32.AND P0, PT, R40, R15, PT ;  /* 0x0000000f2800720c */ /* 0x000fe20003f06070 */
[----:B------:R-:W-:Y:S02]  /*a9c0*/  IMAD.MOV.U32 R44, RZ, RZ, R60 ;  /* 0x000000ffff2c7224 */ /* 0x000fe400078e003c */
[----:B------:R-:W-:-:S10]  /*a9d0*/  IMAD.MOV.U32 R42, RZ, RZ, R47 ;  /* 0x000000ffff2a7224 */ /* 0x000fd400078e002f */
[----:B------:R-:W-:Y:S05]  /*a9e0*/  @!P0 BRA `(.L_x_38) ;  /* 0x0000000400108947 */ /* 0x000fea0003800000 */
[----:B------:R-:W-:-:S13]  /*a9f0*/  ISETP.GT.U32.AND P0, PT, R45, UR8, PT ;  /* 0x000000082d007c0c */ /* 0x000fda000bf04070 */
[----:B------:R-:W-:Y:S05]  /*aa00*/  @P0 BRA `(.L_x_37) ;  /* 0x0000000000540947 */ /* 0x000fea0003800000 */
[----:B------:R-:W-:-:S13]  /*aa10*/  ISETP.GE.U32.AND P0, PT, R45, UR8, PT ;  /* 0x000000082d007c0c */ /* 0x000fda000bf06070 */
[----:B------:R-:W-:Y:S05]  /*aa20*/  @!P0 BRA `(.L_x_38) ;  /* 0x0000000400008947 */ /* 0x000fea0003800000 */
[----:B------:R-:W-:-:S13]  /*aa30*/  ISETP.GT.U32.AND P0, PT, R46, UR9, PT ;  /* 0x000000092e007c0c */ /* 0x000fda000bf04070 */
[----:B------:R-:W-:Y:S05]  /*aa40*/  @P0 BRA `(.L_x_37) ;  /* 0x0000000000440947 */ /* 0x000fea0003800000 */
        /* <DEDUP_REMOVED lines=10> */
[----:B------:R-:W-:-:S13]  /*aaf0*/  ISETP.GT.U32.AND P0, PT, R41, UR12, PT ;  /* 0x0000000c29007c0c */ /* 0x000fda000bf04070 */
[----:B------:R-:W-:Y:S05]  /*ab00*/  @P0 BRA `(.L_x_37) ;  /* 0x0000000000140947 */ /* 0x000fea0003800000 */
[----:B------:R-:W-:-:S04]  /*ab10*/  ISETP.GE.U32.AND P0, PT, R59, UR14, PT ;  /* 0x0000000e3b007c0c */ /* 0x000fc8000bf06070 */
[----:B------:R-:W-:-:S04]  /*ab20*/  ISETP.LT.U32.OR P0, PT, R42, UR15, !P0 ;  /* 0x0000000f2a007c0c */ /* 0x000fc8000c701470 */
[----:B------:R-:W-:-:S04]  /*ab30*/  ISETP.LE.U32.AND P0, PT, R42, UR15, P0 ;  /* 0x0000000f2a007c0c */ /* 0x000fc80008703070 */
[----:B------:R-:W-:-:S13]  /*ab40*/  ISETP.LT.U32.OR P0, PT, R41, UR12, P0 ;  /* 0x0000000c29007c0c */ /* 0x000fda0008701470 */
[----:B------:R-:W-:Y:S05]  /*ab50*/  @P0 BRA `(.L_x_38) ;  /* 0x0000000000b40947 */ /* 0x000fea0003800000 */
.L_x_37:
        /* <DEDUP_REMOVED lines=27> */
[----:B------:R-:W-:Y:S02]  /*ad10*/  VIADD R58, R40, 0xffffffff ;  /* 0xffffffff283a7836 */ /* 0x000fe40000000000 */
[----:B------:R-:W-:Y:S01]  /*ad20*/  IMAD.IADD R43, R43, 0x1, -R36 ;  /* 0x000000012b2b7824 */ /* 0x000fe200078e0a24 */
[----:B------:R-:W-:Y:S02]  /*ad30*/  ISETP.GE.U32.AND.EX P0, PT, R47, RZ, PT, P0 ;  /* 0x000000ff2f00720c */ /* 0x000fe40003f06100 */
[----:B------:R-:W0:Y:S02]  /*ad40*/  LDC R47, c[0x3][0x18] ;  /* 0x00c00600ff2f7b82 */ /* 0x000e240000000800 */
        /* <DEDUP_REMOVED lines=8> */
[----:B0-----:R-:W-:Y:S01]  /*add0*/  ISETP.GE.U32.AND P0, PT, R60, R47, PT ;  /* 0x0000002f3c00720c */ /* 0x001fe20003f06070 */
[----:B------:R-:W-:-:S03]  /*ade0*/  IMAD.IADD R46, R62, 0x1, -R37 ;  /* 0x000000013e2e7824 */ /* 0x000fc600078e0a25 */
[----:B------:R-:W-:Y:S01]  /*adf0*/  ISETP.GE.U32.AND.EX P0, PT, R45, RZ, PT, P0 ;  /* 0x000000ff2d00720c */ /* 0x000fe20003f06100 */
[----:B------:R-:W-:-:S12]  /*ae00*/  IMAD.IADD R45, R60, 0x1, -R47 ;  /* 0x000000013c2d7824 */ /* 0x000fd800078e0a2f */
[----:B------:R-:W-:-:S04]  /*ae10*/  @P0 IMAD.MOV R58, RZ, RZ, R40 ;  /* 0x000000ffff3a0224 */ /* 0x000fc800078e0228 */
[----:B------:R-:W-:-:S07]  /*ae20*/  IMAD.IADD R40, R58, 0x1, -R15 ;  /* 0x000000013a287824 */ /* 0x000fce00078e0a0f */
.L_x_38:
        /* <DEDUP_REMOVED lines=27> */
.L_x_39:
        /* <DEDUP_REMOVED lines=45> */
.L_x_40:
        /* <DEDUP_REMOVED lines=11> */
[----:B------:R-:W-:Y:S01]  /*b360*/  IMAD.MOV.U32 R32, RZ, RZ, R35 ;  /* 0x000000ffff207224 */ /* 0x000fe200078e0023 */
[----:B------:R-:W-:Y:S01]  /*b370*/  SHF.R.U32.HI R35, RZ, 0x1f, R17 ;  /* 0x0000001fff237819 */ /* 0x000fe20000011611 */
[----:B------:R-:W-:Y:S02]  /*b380*/  IMAD.SHL.U32 R37, R17, 0x2, RZ ;  /* 0x0000000211257824 */ /* 0x000fe400078e00ff */
[----:B------:R-:W-:-:S04]  /*b390*/  IMAD.WIDE.U32 R32, R16, 0x2, R32 ;  /* 0x0000000210207825 */ /* 0x000fc800078e0020 */
[----:B------:R-:W-:Y:S02]  /*b3a0*/  IMAD R61, R33, 0x3d1, R37 ;  /* 0x000003d1213d7824 */ /* 0x000fe400078e0225 */
[----:B------:R-:W-:-:S03]  /*b3b0*/  IMAD.WIDE.U32 R66, R24, 0x2, RZ ;  /* 0x0000000218427825 */ /* 0x000fc600078e00ff */
[----:B------:R-:W-:Y:S01]  /*b3c0*/  ISETP.GE.U32.AND P0, PT, R61, R37, PT ;  /* 0x000000253d00720c */ /* 0x000fe20003f06070 */
[----:B------:R-:W-:Y:S01]  /*b3d0*/  IMAD.WIDE.U32 R64, R21, 0x2, RZ ;  /* 0x0000000215407825 */ /* 0x000fe200078e00ff */
[----:B------:R-:W-:Y:S02]  /*b3e0*/  LOP3.LUT R58, R66, R35, RZ, 0xfc, !PT ;  /* 0x00000023423a7212 */ /* 0x000fe400078efcff */
[----:B------:R-:W-:Y:S02]  /*b3f0*/  SEL R47, RZ, 0x1, P0 ;  /* 0x00000001ff2f7807 */ /* 0x000fe40000000000 */
[----:B------:R-:W-:Y:S02]  /*b400*/  LOP3.LUT R67, R64, R67, RZ, 0xfc, !PT ;  /* 0x0000004340437212 */ /* 0x000fe400078efcff */
[----:B------:R-:W-:Y:S02]  /*b410*/  IADD3 R47, P0, PT, R47, R58, RZ ;  /* 0x0000003a2f2f7210 */ /* 0x000fe40007f1e0ff */
[----:B------:R-:W-:-:S02]  /*b420*/  LOP3.LUT R64, R36, R65, RZ, 0xfc, !PT ;  /* 0x0000004124407212 */ /* 0x000fc400078efcff */
        /* <DEDUP_REMOVED lines=49> */
.L_x_41:
[----:B------:R-:W-:-:S13]  /*b740*/  ISETP.GT.U32.OR P0, PT, R60, R15, P0 ;  /* 0x0000000f3c00720c */ /* 0x000fda0000704470 */
[----:B------:R-:W-:Y:S05]  /*b750*/  @P0 BRA `(.L_x_42) ;  /* 0x0000000000900947 */ /* 0x000fea0003800000 */
[----:B------:R-:W-:Y:S01]  /*b760*/  ISETP.GE.U32.AND P0, PT, R60, R15, PT ;  /* 0x0000000f3c00720c */ /* 0x000fe20003f06070 */
[----:B------:R-:W-:Y:S02]  /*b770*/  IMAD.MOV.U32 R62, RZ, RZ, R66 ;  /* 0x000000ffff3e7224 */ /* 0x000fe400078e0042 */
[----:B------:R-:W-:Y:S02]  /*b780*/  IMAD.MOV.U32 R65, RZ, RZ, R68 ;  /* 0x000000ffff417224 */ /* 0x000fe400078e0044 */
[----:B------:R-:W-:Y:S02]  /*b790*/  IMAD.MOV.U32 R64, RZ, RZ, R67 ;  /* 0x000000ffff407224 */ /* 0x000fe400078e0043 */
[----:B------:R-:W-:Y:S02]  /*b7a0*/  IMAD.MOV.U32 R58, RZ, RZ, R36 ;  /* 0x000000ffff3a7224 */ /* 0x000fe400078e0024 */
[----:B------:R-:W-:-:S04]  /*b7b0*/  IMAD.MOV.U32 R63, RZ, RZ, R69 ;  /* 0x000000ffff3f7224 */ /* 0x000fc800078e0045 */
[----:B------:R-:W-:Y:S05]  /*b7c0*/  @!P0 BRA `(.L_x_43) ;  /* 0x0000000400288947 */ /* 0x000fea0003800000 */
[----:B------:R-:W-:-:S13]  /*b7d0*/  ISETP.GT.U32.AND P0, PT, R67, UR8, PT ;  /* 0x0000000843007c0c */ /* 0x000fda000bf04070 */
[----:B------:R-:W-:Y:S05]  /*b7e0*/  @P0 BRA `(.L_x_42) ;  /* 0x00000000006c0947 */ /* 0x000fea0003800000 */
[----:B------:R-:W-:-:S05]  /*b7f0*/  IMAD.MOV.U32 R64, RZ, RZ, R67 ;  /* 0x000000ffff407224 */ /* 0x000fca00078e0043 */
[----:B------:R-:W-:-:S13]  /*b800*/  ISETP.GE.U32.AND P0, PT, R64, UR8, PT ;  /* 0x0000000840007c0c */ /* 0x000fda000bf06070 */
        /* <DEDUP_REMOVED lines=9> */
[----:B------:R-:W-:-:S13]  /*b8a0*/  ISETP.LT.U32.AND P0, PT, R62, UR10, PT ;  /* 0x0000000a3e007c0c */ /* 0x000fda000bf01070 */
[----:B------:R-:W-:Y:S05]  /*b8b0*/  @P0 BRA `(.L_x_43) ;  /* 0x0000000000ec0947 */ /* 0x000fea0003800000 */
        /* <DEDUP_REMOVED lines=10> */
[----:B------:R-:W-:Y:S02]  /*b960*/  ISETP.GE.U32.AND P0, PT, R61, UR14, PT ;  /* 0x0000000e3d007c0c */ /* 0x000fe4000bf06070 */
[C---:B------:R-:W-:Y:S02]  /*b970*/  ISETP.LE.U32.AND P1, PT, R47.reuse, UR15, PT ;  /* 0x0000000f2f007c0c */ /* 0x040fe4000bf23070 */
[----:B------:R-:W-:-:S13]  /*b980*/  ISETP.LT.U32.OR P0, PT, R47, UR15, !P0 ;  /* 0x0000000f2f007c0c */ /* 0x000fda000c701470 */
[----:B------:R-:W-:Y:S05]  /*b990*/  @P0 BRA P1, `(.L_x_43) ;  /* 0x0000000000b40947 */ /* 0x000fea0000800000 */
.L_x_42:
[----:B------:R-:W0:Y:S08]  /*b9a0*/  LDC.64 R32, c[0x3][RZ] ;  /* 0x00c00000ff207b82 */ /* 0x000e300000000a00 */
[----:B------:R-:W1:Y:S01]  /*b9b0*/  LDC.64 R34, c[0x3][0x8] ;  /* 0x00c00200ff227b82 */ /* 0x000e620000000a00 */
        /* <DEDUP_REMOVED lines=17> */
[----:B------:R-:W1:Y:S03]  /*bad0*/  LDC R64, c[0x3][0x18] ;  /* 0x00c00600ff407b82 */ /* 0x000e660000000800 */
        /* <DEDUP_REMOVED lines=14> */
[C---:B-1----:R-:W-:Y:S01]  /*bbc0*/  ISETP.GE.U32.AND P0, PT, R67.reuse, R64, PT ;  /* 0x000000404300720c */ /* 0x042fe20003f06070 */
[----:B------:R-:W-:Y:S02]  /*bbd0*/  VIADD R66, R60, 0xffffffff ;  /* 0xffffffff3c427836 */ /* 0x000fe40000000000 */
[----:B------:R-:W-:Y:S01]  /*bbe0*/  IMAD.IADD R64, R67, 0x1, -R64 ;  /* 0x0000000143407824 */ /* 0x000fe200078e0a40 */
[----:B------:R-:W-:Y:S01]  /*bbf0*/  ISETP.GE.U32.AND.EX P0, PT, R47, RZ, PT, P0 ;  /* 0x000000ff2f00720c */ /* 0x000fe20003f06100 */
[----:B------:R-:W-:Y:S02]  /*bc00*/  IMAD.IADD R47, R58, 0x1, -R33 ;  /* 0x000000013a2f7824 */ /* 0x000fe400078e0a21 */
[----:B------:R-:W-:Y:S02]  /*bc10*/  IMAD.IADD R58, R63, 0x1, -R34 ;  /* 0x000000013f3a7824 */ /* 0x000fe400078e0a22 */
[----:B------:R-:W-:-:S02]  /*bc20*/  IMAD.IADD R63, R62, 0x1, -R35 ;  /* 0x000000013e3f7824 */ /* 0x000fc400078e0a23 */
[----:B------:R-:W-:Y:S02]  /*bc30*/  IMAD.IADD R62, R65, 0x1, -R36 ;  /* 0x00000001413e7824 */ /* 0x000fe400078e0a24 */
[----:B------:R-:W-:-:S04]  /*bc40*/  IMAD.IADD R65, R68, 0x1, -R37 ;  /* 0x0000000144417824 */ /* 0x000fc800078e0a25 */
[----:B------:R-:W-:-:S04]  /*bc50*/  @P0 IMAD.MOV R66, RZ, RZ, R60 ;  /* 0x000000ffff420224 */ /* 0x000fc800078e023c */
[----:B------:R-:W-:-:S07]  /*bc60*/  IMAD.IADD R60, R66, 0x1, -R15 ;  /* 0x00000001423c7824 */ /* 0x000fce00078e0a0f */
.L_x_43:
        /* <DEDUP_REMOVED lines=24> */
[----:B------:R-:W-:Y:S02]  /*bdf0*/  ISETP.GE.U32.AND P0, PT, R61, UR14, PT ;  /* 0x0000000e3d007c0c */ /* 0x000fe4000bf06070 */
[C---:B------:R-:W-:Y:S02]  /*be00*/  ISETP.LE.U32.AND P1, PT, R47.reuse, UR15, PT ;  /* 0x0000000f2f007c0c */ /* 0x040fe4000bf23070 */
[----:B------:R-:W-:-:S13]  /*be10*/  ISETP.LT.U32.OR P0, PT, R47, UR15, !P0 ;  /* 0x0000000f2f007c0c */ /* 0x000fda000c701470 */
[----:B------:R-:W-:Y:S05]  /*be20*/  @P0 BRA P1, `(.L_x_45) ;  /* 0x0000000000b40947 */ /* 0x000fea0000800000 */
.L_x_44:
        /* <DEDUP_REMOVED lines=45> */
.L_x_45:
[----:B------:R-:W-:-:S13]  /*c100*/  ISETP.GT.U32.AND P0, PT, R40, R60, PT ;  /* 0x0000003c2800720c */ /* 0x000fda0003f04070 */
[----:B------:R-:W-:Y:S05]  /*c110*/  @P0 BRA `(.L_x_46) ;  /* 0x0000000000640947 */ /* 0x000fea0003800000 */
[----:B------:R-:W-:-:S13]  /*c120*/  ISETP.GE.U32.AND P0, PT, R40, R60, PT ;  /* 0x0000003c2800720c */ /* 0x000fda0003f06070 */
[----:B------:R-:W-:Y:S05]  /*c130*/  @!P0 BRA `(.L_x_47) ;  /* 0x0000000000e48947 */ /* 0x000fea0003800000 */
        /* <DEDUP_REMOVED lines=18> */
[----:B------:R-:W-:-:S04]  /*c260*/  ISETP.GE.U32.AND P0, PT, R59, R61, PT ;  /* 0x0000003d3b00720c */ /* 0x000fc80003f06070 */
[----:B------:R-:W-:-:S04]  /*c270*/  ISETP.LT.U32.OR P0, PT, R42, R47, !P0 ;  /* 0x0000002f2a00720c */ /* 0x000fc80004701470 */
[----:B------:R-:W-:-:S04]  /*c280*/  ISETP.LE.U32.AND P0, PT, R42, R47, P0 ;  /* 0x0000002f2a00720c */ /* 0x000fc80000703070 */
[----:B------:R-:W-:-:S13]  /*c290*/  ISETP.LT.U32.OR P0, PT, R41, R58, P0 ;  /* 0x0000003a2900720c */ /* 0x000fda0000701470 */
[----:B------:R-:W-:Y:S05]  /*c2a0*/  @P0 BRA `(.L_x_47) ;  /* 0x0000000000880947 */ /* 0x000fea0003800000 */
.L_x_46:
[----:B------:R-:W-:-:S04]  /*c2b0*/  ISETP.GE.U32.AND P0, PT, R59, R61, PT ;  /* 0x0000003d3b00720c */ /* 0x000fc80003f06070 */
        /* <DEDUP_REMOVED lines=23> */
[----:B------:R-:W-:Y:S01]  /*c430*/  ISETP.GE.U32.AND P0, PT, R46, R65, PT ;  /* 0x000000412e00720c */ /* 0x000fe20003f06070 */
[----:B------:R-:W-:-:S03]  /*c440*/  VIADD R35, R40, 0xffffffff ;  /* 0xffffffff28237836 */ /* 0x000fc60000000000 */
[----:B------:R-:W-:-:S04]  /*c450*/  ISETP.GE.U32.AND.EX P0, PT, R34, RZ, PT, P0 ;  /* 0x000000ff2200720c */ /* 0x000fc80003f06100 */
[----:B------:R-:W-:-:S04]  /*c460*/  SEL R34, RZ, 0xffffffff, P0 ;  /* 0xffffffffff227807 */ /* 0x000fc80000000000 */
[----:B------:R-:W-:-:S05]  /*c470*/  IADD3 R45, P0, PT, R45, R34, RZ ;  /* 0x000000222d2d7210 */ /* 0x000fca0007f1e0ff */
[----:B------:R-:W-:Y:S01]  /*c480*/  IMAD.X R34, RZ, RZ, R34, P0 ;  /* 0x000000ffff227224 */ /* 0x000fe200000e0622 */
[----:B------:R-:W-:-:S04]  /*c490*/  ISETP.GE.U32.AND P0, PT, R45, R64, PT ;  /* 0x000000402d00720c */ /* 0x000fc80003f06070 */
[----:B------:R-:W-:-:S13]  /*c4a0*/  ISETP.GE.U32.AND.EX P0, PT, R34, RZ, PT, P0 ;  /* 0x000000ff2200720c */ /* 0x000fda0003f06100 */
[----:B------:R-:W-:Y:S01]  /*c4b0*/  @P0 IMAD.MOV R35, RZ, RZ, R40 ;  /* 0x000000ffff230224 */ /* 0x000fe200078e0228 */
[----:B------:R-:W-:Y:S06]  /*c4c0*/  BRA `(.L_x_48) ;  /* 0x0000000000d87947 */ /* 0x000fec0003800000 */
.L_x_47:
[----:B------:R-:W0:Y:S08]  /*c4d0*/  LDC.64 R34, c[0x3][RZ] ;  /* 0x00c00000ff227b82 */ /* 0x000e300000000a00 */
[----:B------:R-:W1:Y:S01]  /*c4e0*/  LDC.64 R32, c[0x3][0x8] ;  /* 0x00c00200ff207b82 */ /* 0x000e620000000a00 */
[----:B0-----:R-:W-:-:S05]  /*c4f0*/  IMAD.IADD R66, R59, 0x1, R34 ;  /* 0x000000013b427824 */ /* 0x001fca00078e0222 */
[C---:B------:R-:W-:Y:S01]  /*c500*/  ISETP.GE.U32.AND P0, PT, R66.reuse, R59, PT ;  /* 0x0000003b4200720c */ /* 0x040fe20003f06070 */
[----:B------:R-:W-:Y:S01]  /*c510*/  IMAD.MOV.U32 R59, RZ, RZ, R66 ;  /* 0x000000ffff3b7224 */ /* 0x000fe200078e0042 */
[----:B------:R-:W-:Y:S02]  /*c520*/  ISETP.GE.U32.AND P1, PT, R66, R61, PT ;  /* 0x0000003d4200720c */ /* 0x000fe40003f26070 */
[----:B------:R-:W-:Y:S02]  /*c530*/  SEL R36, RZ, 0x1, P0 ;  /* 0x00000001ff247807 */ /* 0x000fe40000000000 */
[----:B------:R-:W-:Y:S02]  /*c540*/  SEL R34, RZ, 0xffffffff, P1 ;  /* 0xffffffffff227807 */ /* 0x000fe40000800000 */
[----:B------:R-:W-:-:S04]  /*c550*/  IADD3 R35, P1, P2, R35, R36, R42 ;  /* 0x0000002423237210 */ /* 0x000fc80007a3e02a */
[----:B------:R-:W-:Y:S02]  /*c560*/  IADD3 R36, P0, PT, R34, R35, RZ ;  /* 0x0000002322247210 */ /* 0x000fe40007f1e0ff */
[----:B------:R-:W-:-:S03]  /*c570*/  IADD3.X R37, PT, PT, RZ, RZ, RZ, P1, P2 ;  /* 0x000000ffff257210 */ /* 0x000fc60000fe44ff */
[----:B------:R-:W-:Y:S01]  /*c580*/  IMAD.X R34, RZ, RZ, R34, P0 ;  /* 0x000000ffff227224 */ /* 0x000fe200000e0622 */
[----:B------:R-:W-:Y:S02]  /*c590*/  ISETP.GE.U32.AND P0, PT, R36, R47, PT ;  /* 0x0000002f2400720c */ /* 0x000fe40003f06070 */
[----:B-1----:R-:W-:Y:S02]  /*c5a0*/  IADD3 R37, P1, P2, R32, R37, R41 ;  /* 0x0000002520257210 */ /* 0x002fe40007a3e029 */
[----:B------:R-:W-:Y:S02]  /*c5b0*/  ISETP.GE.U32.AND.EX P0, PT, R34, RZ, PT, P0 ;  /* 0x000000ff2200720c */ /* 0x000fe40003f06100 */
[----:B------:R-:W0:Y:S01]  /*c5c0*/  LDC.64 R34, c[0x3][0x10] ;  /* 0x00c00400ff227b82 */ /* 0x000e220000000a00 */
[----:B------:R-:W-:Y:S02]  /*c5d0*/  IADD3.X R41, PT, PT, RZ, RZ, RZ, P1, P2 ;  /* 0x000000ffff297210 */ /* 0x000fe40000fe44ff */
[----:B------:R-:W-:-:S04]  /*c5e0*/  SEL R32, RZ, 0xffffffff, P0 ;  /* 0xffffffffff207807 */ /* 0x000fc80000000000 */
[----:B------:R-:W-:-:S05]  /*c5f0*/  IADD3 R37, P0, PT, R32, R37, RZ ;  /* 0x0000002520257210 */ /* 0x000fca0007f1e0ff */
[----:B------:R-:W-:Y:S01]  /*c600*/  IMAD.X R32, RZ, RZ, R32, P0 ;  /* 0x000000ffff207224 */ /* 0x000fe200000e0620 */
[----:B------:R-:W-:-:S04]  /*c610*/  ISETP.GE.U32.AND P0, PT, R37, R58, PT ;  /* 0x0000003a2500720c */ /* 0x000fc80003f06070 */
[----:B------:R-:W-:Y:S02]  /*c620*/  ISETP.GE.U32.AND.EX P0, PT, R32, RZ, PT, P0 ;  /* 0x000000ff2000720c */ /* 0x000fe40003f06100 */
[----:B------:R-:W-:Y:S02]  /*c630*/  IADD3 R32, P1, P2, R33, R41, R44 ;  /* 0x0000002921207210 */ /* 0x000fe40007a3e02c */
[----:B------:R-:W-:Y:S02]  /*c640*/  SEL R33, RZ, 0xffffffff, P0 ;  /* 0xffffffffff217807 */ /* 0x000fe40000000000 */
[----:B------:R-:W-:Y:S02]  /*c650*/  IADD3.X R41, PT, PT, RZ, RZ, RZ, P1, P2 ;  /* 0x000000ffff297210 */ /* 0x000fe40000fe44ff */
[----:B------:R-:W-:-:S05]  /*c660*/  IADD3 R32, P0, PT, R33, R32, RZ ;  /* 0x0000002021207210 */ /* 0x000fca0007f1e0ff */
[----:B------:R-:W-:Y:S01]  /*c670*/  IMAD.X R33, RZ, RZ, R33, P0 ;  /* 0x000000ffff217224 */ /* 0x000fe200000e0621 */
[----:B------:R-:W-:-:S04]  /*c680*/  ISETP.GE.U32.AND P0, PT, R32, R63, PT ;  /* 0x0000003f2000720c */ /* 0x000fc80003f06070 */
[----:B------:R-:W-:Y:S02]  /*c690*/  ISETP.GE.U32.AND.EX P0, PT, R33, RZ, PT, P0 ;  /* 0x000000ff2100720c */ /* 0x000fe40003f06100 */
[----:B0-----:R-:W-:Y:S02]  /*c6a0*/  IADD3 R33, P1, P2, R34, R41, R43 ;  /* 0x0000002922217210 */ /* 0x001fe40007a3e02b */
[----:B------:R-:W-:Y:S01]  /*c6b0*/  SEL R34, RZ, 0xffffffff, P0 ;  /* 0xffffffffff227807 */ /* 0x000fe20000000000 */
[----:B------:R-:W0:Y:S01]  /*c6c0*/  LDC R43, c[0x3][0x18] ;  /* 0x00c00600ff2b7b82 */ /* 0x000e220000000800 */
[----:B------:R-:W-:Y:S02]  /*c6d0*/  IADD3.X R41, PT, PT, RZ, RZ, RZ, P1, P2 ;  /* 0x000000ffff297210 */ /* 0x000fe40000fe44ff */
[----:B------:R-:W-:Y:S02]  /*c6e0*/  IADD3 R33, P0, PT, R34, R33, RZ ;  /* 0x0000002122217210 */ /* 0x000fe40007f1e0ff */
[----:B------:R-:W-:-:S03]  /*c6f0*/  IADD3 R35, P1, P2, R35, R41, R46 ;  /* 0x0000002923237210 */ /* 0x000fc60007a3e02e */
[----:B------:R-:W-:Y:S01]  /*c700*/  IMAD.X R34, RZ, RZ, R34, P0 ;  /* 0x000000ffff227224 */ /* 0x000fe200000e0622 */
[----:B------:R-:W-:Y:S02]  /*c710*/  ISETP.GE.U32.AND P0, PT, R33, R62, PT ;  /* 0x0000003e2100720c */ /* 0x000fe40003f06070 */
[----:B------:R-:W-:Y:S02]  /*c720*/  IADD3.X R42, PT, PT, RZ, RZ, RZ, P1, P2 ;  /* 0x000000ffff2a7210 */ /* 0x000fe40000fe44ff */
[----:B------:R-:W-:-:S04]  /*c730*/  ISETP.GE.U32.AND.EX P0, PT, R34, RZ, PT, P0 ;  /* 0x000000ff2200720c */ /* 0x000fc80003f06100 */
[----:B------:R-:W-:-:S04]  /*c740*/  SEL R34, RZ, 0xffffffff, P0 ;  /* 0xffffffffff227807 */ /* 0x000fc80000000000 */
[----:B------:R-:W-:Y:S02]  /*c750*/  IADD3 R46, P0, PT, R34, R35, RZ ;  /* 0x00000023222e7210 */ /* 0x000fe40007f1e0ff */
[----:B0-----:R-:W-:-:S03]  /*c760*/  IADD3 R45, P1, P2, R43, R42, R45 ;  /* 0x0000002a2b2d7210 */ /* 0x001fc60007a3e02d */
[----:B------:R-:W-:Y:S01]  /*c770*/  IMAD.X R34, RZ, RZ, R34, P0 ;  /* 0x000000ffff227224 */ /* 0x000fe200000e0622 */
[----:B------:R-:W-:-:S04]  /*c780*/  ISETP.GE.U32.AND P0, PT, R46, R65, PT ;  /* 0x000000412e00720c */ /* 0x000fc80003f06070 */
[----:B------:R-:W-:-:S04]  /*c790*/  ISETP.GE.U32.AND.EX P0, PT, R34, RZ, PT, P0 ;  /* 0x000000ff2200720c */ /* 0x000fc80003f06100 */
[----:B------:R-:W-:-:S04]  /*c7a0*/  SEL R34, RZ, 0xffffffff, P0 ;  /* 0xffffffffff227807 */ /* 0x000fc80000000000 */
[----:B------:R-:W-:-:S05]  /*c7b0*/  IADD3 R45, P0, PT, R34, R45, RZ ;  /* 0x0000002d222d7210 */ /* 0x000fca0007f1e0ff */
[----:B------:R-:W-:Y:S01]  /*c7c0*/  IMAD.X R34, RZ, RZ, R34, P0 ;  /* 0x000000ffff227224 */ /* 0x000fe200000e0622 */
[----:B------:R-:W-:-:S04]  /*c7d0*/  ISETP.GE.U32.AND P0, PT, R45, R64, PT ;  /* 0x000000402d00720c */ /* 0x000fc80003f06070 */
[----:B------:R-:W-:Y:S02]  /*c7e0*/  ISETP.GE.U32.AND.EX P0, PT, R34, RZ, PT, P0 ;  /* 0x000000ff2200720c */ /* 0x000fe40003f06100 */
[----:B------:R-:W-:-:S04]  /*c7f0*/  IADD3.X R34, PT, PT, RZ, RZ, RZ, P1, P2 ;  /* 0x000000ffff227210 */ /* 0x000fc80000fe44ff */
[----:B------:R-:W-:-:S05]  /*c800*/  IADD3 R40, PT, PT, R40, R15, R34 ;  /* 0x0000000f28287210 */ /* 0x000fca0007ffe022 */
[----:B------:R-:W-:Y:S02]  /*c810*/  VIADD R35, R40, 0xffffffff ;  /* 0xffffffff28237836 */ /* 0x000fe40000000000 */
[----:B------:R-:W-:-:S07]  /*c820*/  @P0 IMAD.MOV R35, RZ, RZ, R40 ;  /* 0x000000ffff230224 */ /* 0x000fce00078e0228 */
.L_x_48:
[----:B------:R-:W-:Y:S02]  /*c830*/  IMAD.IADD R44, R35, 0x1, -R60 ;  /* 0x00000001232c7824 */ /* 0x000fe400078e0a3c */
[----:B------:R-:W-:Y:S02]  /*c840*/  IMAD.IADD R43, R46, 0x1, -R65 ;  /* 0x000000012e2b7824 */ /* 0x000fe400078e0a41 */
[----:B------:R-:W-:Y:S01]  /*c850*/  IMAD.IADD R45, R45, 0x1, -R64 ;  /* 0x000000012d2d7824 */ /* 0x000fe200078e0a40 */
[----:B------:R-:W-:Y:S01]  /*c860*/  ISETP.GT.U32.AND P0, PT, R16, R44, PT ;  /* 0x0000002c1000720c */ /* 0x000fe20003f04070 */
[----:B------:R-:W-:Y:S02]  /*c870*/  IMAD.IADD R42, R33, 0x1, -R62 ;  /* 0x00000001212a7824 */ /* 0x000fe400078e0a3e */
[----:B------:R-:W-:Y:S02]  /*c880*/  IMAD.IADD R41, R32, 0x1, -R63 ;  /* 0x0000000120297824 */ /* 0x000fe400078e0a3f */
[----:B------:R-:W-:-:S02]  /*c890*/  IMAD.IADD R40, R37, 0x1, -R58 ;  /* 0x0000000125287824 */ /* 0x000fc400078e0a3a */
[----:B------:R-:W-:Y:S02]  /*c8a0*/  IMAD.IADD R47, R36, 0x1, -R47 ;  /* 0x00000001242f7824 */ /* 0x000fe400078e0a2f */
[----:B------:R-:W-:-:S04]  /*c8b0*/  IMAD.IADD R46, R59, 0x1, -R61 ;  /* 0x000000013b2e7824 */ /* 0x000fc800078e0a3d */
        /* <DEDUP_REMOVED lines=26> */
.L_x_49:
[----:B------:R-:W-:Y:S01]  /*ca60*/  ISETP.GE.U32.AND P0, PT, R17, R46, PT ;  /* 0x0000002e1100720c */ /* 0x000fe20003f06070 */
[----:B------:R-:W-:-:S03]  /*ca70*/  VIADD R37, R16, 0xffffffff ;  /* 0xffffffff10257836 */ /* 0x000fc60000000000 */
        /* <DEDUP_REMOVED lines=32> */
.L_x_50:
[----:B------:R-:W0:Y:S08]  /*cc80*/  LDC.64 R32, c[0x3][RZ] ;  /* 0x00c00000ff207b82 */ /* 0x000e300000000a00 */
[----:B------:R-:W1:Y:S01]  /*cc90*/  LDC.64 R34, c[0x3][0x8] ;  /* 0x00c00200ff227b82 */ /* 0x000e620000000a00 */
[----:B0-----:R-:W-:-:S05]  /*cca0*/  IMAD.IADD R60, R17, 0x1, R32 ;  /* 0x00000001113c7824 */ /* 0x001fca00078e0220 */
[C---:B------:R-:W-:Y:S02]  /*ccb0*/  ISETP.GE.U32.AND P0, PT, R60.reuse, R17, PT ;  /* 0x000000113c00720c */ /* 0x040fe40003f06070 */
[----:B------:R-:W-:Y:S02]  /*ccc0*/  ISETP.GE.U32.AND P1, PT, R60, R46, PT ;  /* 0x0000002e3c00720c */ /* 0x000fe40003f26070 */
[----:B------:R-:W-:Y:S02]  /*ccd0*/  SEL R32, RZ, 0x1, P0 ;  /* 0x00000001ff207807 */ /* 0x000fe40000000000 */
[----:B------:R-:W-:Y:S02]  /*cce0*/  SEL R17, RZ, 0xffffffff, P1 ;  /* 0xffffffffff117807 */ /* 0x000fe40000800000 */
[----:B------:R-:W-:Y:S02]  /*ccf0*/  IADD3 R24, P1, P2, R33, R32, R24 ;  /* 0x0000002021187210 */ /* 0x000fe40007a3e018 */
[----:B------:R-:W0:Y:S02]  /*cd00*/  LDC.64 R32, c[0x3][0x10] ;  /* 0x00c00400ff207b82 */ /* 0x000e240000000a00 */
[----:B------:R-:W-:-:S02]  /*cd10*/  IADD3 R58, P0, PT, R17, R24, RZ ;  /* 0x00000018113a7210 */ /* 0x000fc40007f1e0ff */
[----:B------:R-:W-:-:S03]  /*cd20*/  IADD3.X R24, PT, PT, RZ, RZ, RZ, P1, P2 ;  /* 0x000000ffff187210 */ /* 0x000fc60000fe44ff */
[----:B------:R-:W-:Y:S01]  /*cd30*/  IMAD.X R17, RZ, RZ, R17, P0 ;  /* 0x000000ffff117224 */ /* 0x000fe200000e0611 */
[----:B------:R-:W-:Y:S02]  /*cd40*/  ISETP.GE.U32.AND P0, PT, R58, R47, PT ;  /* 0x0000002f3a00720c */ /* 0x000fe40003f06070 */
[----:B-1----:R-:W-:Y:S02]  /*cd50*/  IADD3 R34, P1, P2, R34, R24, R21 ;  /* 0x0000001822227210 */ /* 0x002fe40007a3e015 */
[----:B------:R-:W-:Y:S02]  /*cd60*/  ISETP.GE.U32.AND.EX P0, PT, R17, RZ, PT, P0 ;  /* 0x000000ff1100720c */ /* 0x000fe40003f06100 */
[----:B------:R-:W-:Y:S02]  /*cd70*/  IADD3.X R21, PT, PT, RZ, RZ, RZ, P1, P2 ;  /* 0x000000ffff157210 */ /* 0x000fe40000fe44ff */
[----:B------:R-:W-:Y:S02]  /*cd80*/  SEL R17, RZ, 0xffffffff, P0 ;  /* 0xffffffffff117807 */ /* 0x000fe40000000000 */
[----:B------:R-:W-:-:S02]  /*cd90*/  IADD3 R22, P1, P2, R35, R21, R22 ;  /* 0x0000001523167210 */ /* 0x000fc40007a3e016 */
[----:B------:R-:W-:Y:S02]  /*cda0*/  IADD3 R59, P0, PT, R17, R34, RZ ;  /* 0x00000022113b7210 */ /* 0x000fe40007f1e0ff */
[----:B------:R-:W-:-:S03]  /*cdb0*/  IADD3.X R21, PT, PT, RZ, RZ, RZ, P1, P2 ;  /* 0x000000ffff157210 */ /* 0x000fc60000fe44ff */
[----:B------:R-:W-:Y:S01]  /*cdc0*/  IMAD.X R17, RZ, RZ, R17, P0 ;  /* 0x000000ffff117224 */ /* 0x000fe200000e0611 */
[----:B------:R-:W-:Y:S02]  /*cdd0*/  ISETP.GE.U32.AND P0, PT, R59, R40, PT ;  /* 0x000000283b00720c */ /* 0x000fe40003f06070 */
[----:B0-----:R-:W-:Y:S02]  /*cde0*/  IADD3 R32, P1, P2, R32, R21, R19 ;  /* 0x0000001520207210 */ /* 0x001fe40007a3e013 */
[----:B------:R-:W-:Y:S01]  /*cdf0*/  ISETP.GE.U32.AND.EX P0, PT, R17, RZ, PT, P0 ;  /* 0x000000ff1100720c */ /* 0x000fe20003f06100 */
[----:B------:R-:W0:Y:S01]  /*ce00*/  LDC R21, c[0x3][0x18] ;  /* 0x00c00600ff157b82 */ /* 0x000e220000000800 */
[----:B------:R-:W-:Y:S02]  /*ce10*/  IADD3.X R19, PT, PT, RZ, RZ, RZ, P1, P2 ;  /* 0x000000ffff137210 */ /* 0x000fe40000fe44ff */
[----:B------:R-:W-:Y:S02]  /*ce20*/  SEL R17, RZ, 0xffffffff, P0 ;  /* 0xffffffffff117807 */ /* 0x000fe40000000000 */
[----:B------:R-:W-:-:S02]  /*ce30*/  IADD3 R20, P1, P2, R33, R19, R20 ;  /* 0x0000001321147210 */ /* 0x000fc40007a3e014 */
[----:B------:R-:W-:Y:S02]  /*ce40*/  IADD3 R24, P0, PT, R17, R22, RZ ;  /* 0x0000001611187210 */ /* 0x000fe40007f1e0ff */
[----:B------:R-:W-:-:S03]  /*ce50*/  IADD3.X R19, PT, PT, RZ, RZ, RZ, P1, P2 ;  /* 0x000000ffff137210 */ /* 0x000fc60000fe44ff */
[----:B------:R-:W-:Y:S01]  /*ce60*/  IMAD.X R17, RZ, RZ, R17, P0 ;  /* 0x000000ffff117224 */ /* 0x000fe200000e0611 */
[----:B------:R-:W-:-:S04]  /*ce70*/  ISETP.GE.U32.AND P0, PT, R24, R41, PT ;  /* 0x000000291800720c */ /* 0x000fc80003f06070 */
[----:B------:R-:W-:-:S04]  /*ce80*/  ISETP.GE.U32.AND.EX P0, PT, R17, RZ, PT, P0 ;  /* 0x000000ff1100720c */ /* 0x000fc80003f06100 */
[----:B------:R-:W-:Y:S02]  /*ce90*/  SEL R17, RZ, 0xffffffff, P0 ;  /* 0xffffffffff117807 */ /* 0x000fe40000000000 */
[----:B0-----:R-:W-:Y:S02]  /*cea0*/  IADD3 R18, P1, P2, R21, R19, R18 ;  /* 0x0000001315127210 */ /* 0x001fe40007a3e012 */
        /* <DEDUP_REMOVED lines=15> */
[----:B------:R-:W-:Y:S01]  /*cfa0*/  IADD3 R16, PT, PT, R16, R15, R17 ;  /* 0x0000000f10107210 */ /* 0x000fe20007ffe011 */
[----:B------:R-:W-:-:S04]  /*cfb0*/  IMAD.MOV.U32 R17, RZ, RZ, R60 ;  /* 0x000000ffff117224 */ /* 0x000fc800078e003c */
[----:B------:R-:W-:Y:S02]  /*cfc0*/  VIADD R37, R16, 0xffffffff ;  /* 0xffffffff10257836 */ /* 0x000fe40000000000 */
[----:B------:R-:W-:-:S07]  /*cfd0*/  @P0 IMAD.MOV R37, RZ, RZ, R16 ;  /* 0x000000ffff250224 */ /* 0x000fce00078e0210 */
.L_x_51:
[----:B------:R-:W-:Y:S02]  /*cfe0*/  IMAD.IADD R66, R17, 0x1, -R46 ;  /* 0x0000000111427824 */ /* 0x000fe400078e0a2e */
[----:B------:R-:W-:Y:S02]  /*cff0*/  IMAD.IADD R65, R58, 0x1, -R47 ;  /* 0x000000013a417824 */ /* 0x000fe400078e0a2f */
[----:B------:R-:W-:-:S04]  /*d000*/  IMAD.WIDE.U32 R32, R66, R51, RZ ;  /* 0x0000003342207225 */ /* 0x000fc800078e00ff */
[----:B------:R-:W-:Y:S02]  /*d010*/  IMAD.MOV.U32 R20, RZ, RZ, R33 ;  /* 0x000000ffff147224 */ /* 0x000fe400078e0021 */
[----:B------:R-:W-:Y:S02]  /*d020*/  IMAD.MOV.U32 R21, RZ, RZ, RZ ;  /* 0x000000ffff157224 */ /* 0x000fe400078e00ff */
[----:B------:R-:W-:Y:S02]  /*d030*/  IMAD.IADD R60, R59, 0x1, -R40 ;  /* 0x000000013b3c7824 */ /* 0x000fe400078e0a28 */
[----:B------:R-:W-:-:S04]  /*d040*/  IMAD.WIDE.U32 R20, R65, R51, R20 ;  /* 0x0000003341147225 */ /* 0x000fc800078e0014 */
[----:B------:R-:W-:Y:S02]  /*d050*/  IMAD.MOV.U32 R70, RZ, RZ, R21 ;  /* 0x000000ffff467224 */ /* 0x000fe400078e0015 */
[----:B------:R-:W-:Y:S02]  /*d060*/  IMAD.MOV.U32 R71, RZ, RZ, RZ ;  /* 0x000000ffff477224 */ /* 0x000fe400078e00ff */
[----:B------:R-:W-:Y:S02]  /*d070*/  IMAD.MOV.U32 R21, RZ, RZ, RZ ;  /* 0x000000ffff157224 */ /* 0x000fe400078e00ff */
[----:B------:R-:W-:-:S04]  /*d080*/  IMAD.WIDE.U32 R70, R60, R51, R70 ;  /* 0x000000333c467225 */ /* 0x000fc800078e0046 */
[----:B------:R-:W-:-:S04]  /*d090*/  IMAD.WIDE.U32 R20, R66, R52, R20 ;  /* 0x0000003442147225 */ /* 0x000fc800078e0014 */
[----:B------:R-:W-:Y:S01]  /*d0a0*/  IMAD.IADD R61, R24, 0x1, -R41 ;  /* 0x00000001183d7824 */ /* 0x000fe200078e0a29 */
[----:B------:R-:W-:Y:S01]  /*d0b0*/  IADD3 R18, P0, PT, R70, R21, RZ ;  /* 0x0000001546127210 */ /* 0x000fe20007f1e0ff */
[----:B------:R-:W-:Y:S02]  /*d0c0*/  IMAD.MOV.U32 R70, RZ, RZ, R71 ;  /* 0x000000ffff467224 */ /* 0x000fe400078e0047 */
[----:B------:R-:W-:Y:S02]  /*d0d0*/  IMAD.MOV.U32 R71, RZ, RZ, RZ ;  /* 0x000000ffff477224 */ /* 0x000fe400078e00ff */
[----:B------:R-:W-:Y:S02]  /*d0e0*/  IMAD.X R19, RZ, RZ, RZ, P0 ;  /* 0x000000ffff137224 */ /* 0x000fe400000e06ff */
[----:B------:R-:W-:-:S04]  /*d0f0*/  IMAD.WIDE.U32 R70, R61, R51, R70 ;  /* 0x000000333d467225 */ /* 0x000fc800078e0046 */
[----:B------:R-:W-:-:S04]  /*d100*/  IMAD.WIDE.U32 R18, R65, R52, R18 ;  /* 0x0000003441127225 */ /* 0x000fc800078e0012 */
[----:B------:R-:W-:Y:S01]  /*d110*/  IMAD.IADD R24, R35, 0x1, -R42 ;  /* 0x0000000123187824 */ /* 0x000fe200078e0a2a */
        /* <DEDUP_REMOVED lines=11> */
[----:B------:R-:W-:Y:S02]  /*d1d0*/  IMAD.IADD R19, R36, 0x1, -R43 ;  /* 0x0000000124137824 */ /* 0x000fe400078e0a2b */
[----:B------:R-:W-:Y:S02]  /*d1e0*/  IMAD.X R35, RZ, RZ, RZ, P0 ;  /* 0x000000ffff237224 */ /* 0x000fe400000e06ff */
        /* <DEDUP_REMOVED lines=16> */
[----:B------:R-:W-:Y:S01]  /*d2f0*/  IMAD.MOV.U32 R17, RZ, RZ, RZ ;  /* 0x000000ffff117224 */ /* 0x000fe200078e00ff */
[----:B------:R-:W-:Y:S01]  /*d300*/  IADD3 R36, P1, PT, R62, R35, RZ ;  /* 0x000000233e247210 */ /* 0x000fe20007f3e0ff */
[----:B------:R-:W-:Y:S02]  /*d310*/  IMAD.IADD R21, R37, 0x1, -R44 ;  /* 0x0000000125157824 */ /* 0x000fe400078e0a2c */
[----:B------:R-:W-:-:S04]  /*d320*/  IMAD.WIDE.U32 R16, R66, R54, R16 ;  /* 0x0000003642107225 */ /* 0x000fc800078e0010 */
[----:B------:R-:W-:Y:S01]  /*d330*/  IMAD.MOV.U32 R70, RZ, RZ, R71 ;  /* 0x000000ffff467224 */ /* 0x000fe200078e0047 */
[----:B------:R-:W-:Y:S01]  /*d340*/  IADD3 R34, P2, PT, R34, R17, RZ ;  /* 0x0000001122227210 */ /* 0x000fe20007f5e0ff */
[----:B------:R-:W-:Y:S02]  /*d350*/  IMAD.X R59, RZ, RZ, RZ, P0 ;  /* 0x000000ffff3b7224 */ /* 0x000fe400000e06ff */
[----:B------:R-:W-:Y:S02]  /*d360*/  IMAD.X R37, RZ, RZ, RZ, P1 ;  /* 0x000000ffff257224 */ /* 0x000fe400008e06ff */
[----:B------:R-:W-:Y:S02]  /*d370*/  IMAD.MOV.U32 R71, RZ, RZ, RZ ;  /* 0x000000ffff477224 */ /* 0x000fe400078e00ff */
[----:B------:R-:W-:-:S04]  /*d380*/  IMAD.WIDE.U32 R58, R19, R52, R58 ;  /* 0x00000034133a7225 */ /* 0x000fc800078e003a */
[----:B------:R-:W-:-:S04]  /*d390*/  IMAD.WIDE.U32 R70, R21, R51, R70 ;  /* 0x0000003315467225 */ /* 0x000fc800078e0046 */
        /* <DEDUP_REMOVED lines=18> */
[----:B------:R-:W-:Y:S01]  /*d4c0*/  IMAD.X R69, RZ, RZ, RZ, P1 ;  /* 0x000000ffff457224 */ /* 0x000fe200008e06ff */
[----:B------:R-:W-:Y:S01]  /*d4d0*/  IADD3 R36, P1, PT, R36, R35, RZ ;  /* 0x0000002324247210 */ /* 0x000fe20007f3e0ff */
[----:B------:R-:W-:-:S04]  /*d4e0*/  IMAD.WIDE.U32 R70, R21, R52, R70 ;  /* 0x0000003415467225 */ /* 0x000fc800078e0046 */
[----:B------:R-:W-:-:S04]  /*d4f0*/  IMAD.WIDE.U32 R68, R19, R53, R68 ;  /* 0x0000003513447225 */ /* 0x000fc800078e0044 */
[----:B------:R-:W-:Y:S01]  /*d500*/  IMAD.X R59, RZ, RZ, RZ, P0 ;  /* 0x000000ffff3b7224 */ /* 0x000fe200000e06ff */
[----:B------:R-:W-:Y:S01]  /*d510*/  IADD3 R62, P0, PT, R70, R69, RZ ;  /* 0x00000045463e7210 */ /* 0x000fe20007f1e0ff */
[----:B------:R-:W-:Y:S02]  /*d520*/  IMAD.X R37, RZ, RZ, RZ, P1 ;  /* 0x000000ffff257224 */ /* 0x000fe400008e06ff */
[----:B------:R-:W-:-:S04]  /*d530*/  IMAD.WIDE.U32 R58, R61, R54, R58 ;  /* 0x000000363d3a7225 */ /* 0x000fc800078e003a */
[----:B------:R-:W-:-:S04]  /*d540*/  IMAD.WIDE.U32 R36, R65, R55, R36 ;  /* 0x0000003741247225 */ /* 0x000fc800078e0024 */
[----:B------:R-:W-:Y:S01]  /*d550*/  IMAD.X R63, RZ, RZ, RZ, P0 ;  /* 0x000000ffff3f7224 */ /* 0x000fe200000e06ff */
[----:B------:R-:W-:Y:S01]  /*d560*/  IADD3 R68, P0, PT, R68, R59, RZ ;  /* 0x0000003b44447210 */ /* 0x000fe20007f1e0ff */
[----:B------:R-:W-:Y:S01]  /*d570*/  IMAD.MOV.U32 R17, RZ, RZ, RZ ;  /* 0x000000ffff117224 */ /* 0x000fe200078e00ff */
[----:B------:R-:W-:Y:S01]  /*d580*/  IADD3 R58, P1, PT, R58, R37, RZ ;  /* 0x000000253a3a7210 */ /* 0x000fe20007f3e0ff */
[----:B------:R-:W-:-:S04]  /*d590*/  IMAD.WIDE.U32 R62, R22, R53, R62 ;  /* 0x00000035163e7225 */ /* 0x000fc800078e003e */
[----:B------:R-:W-:Y:S01]  /*d5a0*/  IMAD.X R69, RZ, RZ, RZ, P0 ;  /* 0x000000ffff457224 */ /* 0x000fe200000e06ff */
[----:B------:R-:W-:Y:S01]  /*d5b0*/  IADD3 R70, P0, PT, R71, R63, RZ ;  /* 0x0000003f47467210 */ /* 0x000fe20007f1e0ff */
[----:B------:R-:W-:Y:S02]  /*d5c0*/  IMAD.X R59, RZ, RZ, RZ, P1 ;  /* 0x000000ffff3b7224 */ /* 0x000fe400008e06ff */
[----:B------:R-:W-:Y:S02]  /*d5d0*/  IMAD.MOV.U32 R37, RZ, RZ, RZ ;  /* 0x000000ffff257224 */ /* 0x000fe400078e00ff */
        /* <DEDUP_REMOVED lines=12> */
[----:B------:R-:W-:-:S04]  /*d6a0*/  IMAD.WIDE.U32 R68, R61, R55, R68 ;  /* 0x000000373d447225 */ /* 0x000fc800078e0044 */
[----:B------:R-:W-:Y:S01]  /*d6b0*/  IMAD.WIDE.U32 R52, R65, R56, R58 ;  /* 0x0000003841347225 */ /* 0x000fe200078e003a */
[----:B------:R-:W-:Y:S02]  /*d6c0*/  IADD3 R62, P1, PT, R62, R69, RZ ;  /* 0x000000453e3e7210 */ /* 0x000fe40007f3e0ff */
[----:B------:R-:W-:Y:S01]  /*d6d0*/  IADD3 R58, P0, PT, R70, R63, RZ ;  /* 0x0000003f463a7210 */ /* 0x000fe20007f1e0ff */
[----:B------:R-:W-:Y:S01]  /*d6e0*/  IMAD.MOV.U32 R35, RZ, RZ, RZ ;  /* 0x000000ffff237224 */ /* 0x000fe200078e00ff */
[----:B------:R-:W-:Y:S01]  /*d6f0*/  IADD3 R72, P2, PT, R68, R53, RZ ;  /* 0x0000003544487210 */ /* 0x000fe20007f5e0ff */
[----:B------:R-:W-:Y:S02]  /*d700*/  IMAD.X R63, RZ, RZ, RZ, P1 ;  /* 0x000000ffff3f7224 */ /* 0x000fe400008e06ff */
[----:B------:R-:W-:Y:S02]  /*d710*/  IMAD.MOV.U32 R53, RZ, RZ, RZ ;  /* 0x000000ffff357224 */ /* 0x000fe400078e00ff */
[----:B------:R-:W-:-:S02]  /*d720*/  IMAD.X R73, RZ, RZ, RZ, P2 ;  /* 0x000000ffff497224 */ /* 0x000fc400010e06ff */
[----:B------:R-:W-:-:S04]  /*d730*/  IMAD.WIDE.U32 R52, R66, R57, R52 ;  /* 0x0000003942347225 */ /* 0x000fc800078e0034 */
[----:B------:R-:W-:Y:S02]  /*d740*/  IMAD.X R59, RZ, RZ, RZ, P0 ;  /* 0x000000ffff3b7224 */ /* 0x000fe400000e06ff */
[----:B------:R-:W-:-:S04]  /*d750*/  IMAD.WIDE.U32 R62, R24, R55, R62 ;  /* 0x00000037183e7225 */ /* 0x000fc800078e003e */
[----:B------:R-:W-:-:S04]  /*d760*/  IMAD.WIDE.U32 R72, R60, R56, R72 ;  /* 0x000000383c487225 */ /* 0x000fc800078e0048 */
[----:B------:R-:W-:Y:S01]  /*d770*/  IMAD.WIDE.U32 R58, R22, R54, R58 ;  /* 0x00000036163a7225 */ /* 0x000fe200078e003a */
[----:B------:R-:W-:Y:S02]  /*d780*/  IADD3 R62, P2, PT, R62, R73, RZ ;  /* 0x000000493e3e7210 */ /* 0x000fe40007f5e0ff */
[----:B------:R-:W-:Y:S01]  /*d790*/  IADD3 R72, P3, PT, R72, R53, RZ ;  /* 0x0000003548487210 */ /* 0x000fe20007f7e0ff */
[----:B------:R-:W-:Y:S01]  /*d7a0*/  IMAD.MOV.U32 R53, RZ, RZ, RZ ;  /* 0x000000ffff357224 */ /* 0x000fe200078e00ff */
[----:B------:R-:W-:Y:S01]  /*d7b0*/  IADD3 R58, P1, PT, R58, R63, RZ ;  /* 0x0000003f3a3a7210 */ /* 0x000fe20007f3e0ff */
[----:B------:R-:W-:Y:S01]  /*d7c0*/  IMAD.X R63, RZ, RZ, RZ, P2 ;  /* 0x000000ffff3f7224 */ /* 0x000fe200010e06ff */
[----:B------:R-:W-:Y:S01]  /*d7d0*/  IADD3 R68, P0, PT, R71, R59, RZ ;  /* 0x0000003b47447210 */ /* 0x000fe20007f1e0ff */
[----:B------:R-:W-:Y:S02]  /*d7e0*/  IMAD.X R73, RZ, RZ, RZ, P3 ;  /* 0x000000ffff497224 */ /* 0x000fe400018e06ff */
[----:B------:R-:W-:-:S04]  /*d7f0*/  IMAD.WIDE.U32 R62, R61, R56, R62 ;  /* 0x000000383d3e7225 */ /* 0x000fc800078e003e */
[----:B------:R-:W-:-:S04]  /*d800*/  IMAD.WIDE.U32 R72, R65, R57, R72 ;  /* 0x0000003941487225 */ /* 0x000fc800078e0048 */
[----:B------:R-:W-:Y:S01]  /*d810*/  IMAD.X R69, RZ, RZ, RZ, P0 ;  /* 0x000000ffff457224 */ /* 0x000fe200000e06ff */
[----:B------:R-:W-:Y:S01]  /*d820*/  IADD3 R70, P0, PT, R62, R73, RZ ;  /* 0x000000493e467210 */ /* 0x000fe20007f1e0ff */
[----:B------:R-:W-:Y:S02]  /*d830*/  IMAD.X R59, RZ, RZ, RZ, P1 ;  /* 0x000000ffff3b7224 */ /* 0x000fe400008e06ff */
[----:B------:R-:W-:-:S04]  /*d840*/  IMAD.WIDE.U32 R68, R21, R54, R68 ;  /* 0x0000003615447225 */ /* 0x000fc800078e0044 */
[----:B------:R-:W-:Y:S02]  /*d850*/  IMAD.MOV.U32 R73, RZ, RZ, RZ ;  /* 0x000000ffff497224 */ /* 0x000fe400078e00ff */
[----:B------:R-:W-:Y:S02]  /*d860*/  IMAD.X R71, RZ, RZ, RZ, P0 ;  /* 0x000000ffff477224 */ /* 0x000fe400000e06ff */
[----:B------:R-:W-:-:S04]  /*d870*/  IMAD.WIDE.U32 R58, R19, R55, R58 ;  /* 0x00000037133a7225 */ /* 0x000fc800078e003a */
[----:B------:R-:W-:Y:S01]  /*d880*/  IMAD.WIDE.U32 R66, R66, R50, R72 ;  /* 0x0000003242427225 */ /* 0x000fe200078e0048 */
[----:B------:R-:W-:Y:S02]  /*d890*/  IADD3 R72, P0, PT, R68, R59, RZ ;  /* 0x0000003b44487210 */ /* 0x000fe40007f1e0ff */
[----:B------:R-:W-:Y:S01]  /*d8a0*/  IADD3 R58, P1, PT, R58, R63, RZ ;  /* 0x0000003f3a3a7210 */ /* 0x000fe20007f3e0ff */
[----:B------:R-:W-:-:S04]  /*d8b0*/  IMAD.WIDE.U32 R70, R60, R57, R70 ;  /* 0x000000393c467225 */ /* 0x000fc800078e0046 */
[----:B------:R-:W-:Y:S01]  /*d8c0*/  IMAD.X R73, RZ, RZ, RZ, P0 ;  /* 0x000000ffff497224 */ /* 0x000fe200000e06ff */
[----:B------:R-:W-:Y:S01]  /*d8d0*/  IADD3 R62, P2, PT, R70, R67, RZ ;  /* 0x00000043463e7210 */ /* 0x000fe20007f5e0ff */
[----:B------:R-:W-:Y:S02]  /*d8e0*/  IMAD.X R59, RZ, RZ, RZ, P1 ;  /* 0x000000ffff3b7224 */ /* 0x000fe400008e06ff */
[----:B------:R-:W-:-:S04]  /*d8f0*/  IMAD.WIDE.U32 R72, R22, R55, R72 ;  /* 0x0000003716487225 */ /* 0x000fc800078e0048 */
[----:B------:R-:W-:Y:S02]  /*d900*/  IMAD.X R63, RZ, RZ, RZ, P2 ;  /* 0x000000ffff3f7224 */ /* 0x000fe400010e06ff */
[----:B------:R-:W-:-:S04]  /*d910*/  IMAD.WIDE.U32 R58, R24, R56, R58 ;  /* 0x00000038183a7225 */ /* 0x000fc800078e003a */
[----:B------:R-:W-:Y:S01]  /*d920*/  IMAD.WIDE.U32 R64, R65, R50, R62 ;  /* 0x0000003241407225 */ /* 0x000fe200078e003e */
[----:B------:R-:W-:Y:S02]  /*d930*/  IADD3 R62, P1, PT, R69, R73, RZ ;  /* 0x00000049453e7210 */ /* 0x000fe40007f3e0ff */
[----:B------:R-:W-:Y:S01]  /*d940*/  IADD3 R58, P0, PT, R58, R71, RZ ;  /* 0x000000473a3a7210 */ /* 0x000fe20007f1e0ff */
[----:B------:R-:W-:Y:S01]  /*d950*/  IMAD.MOV.U32 R69, RZ, RZ, RZ ;  /* 0x000000ffff457224 */ /* 0x000fe200078e00ff */
[----:B------:R-:W-:Y:S01]  /*d960*/  IADD3 R54, P2, PT, R72, R59, RZ ;  /* 0x0000003b48367210 */ /* 0x000fe20007f5e0ff */
[----:B------:R-:W-:Y:S02]  /*d970*/  IMAD.X R63, RZ, RZ, RZ, P1 ;  /* 0x000000ffff3f7224 */ /* 0x000fe400008e06ff */
[----:B------:R-:W-:-:S04]  /*d980*/  IMAD.WIDE.U32 R70, R64, 0x3d1, RZ ;  /* 0x000003d140467825 */ /* 0x000fc800078e00ff */
[----:B------:R-:W-:Y:S02]  /*d990*/  IMAD.X R59, RZ, RZ, RZ, P0 ;  /* 0x000000ffff3b7224 */ /* 0x000fe400000e06ff */
[----:B------:R-:W-:-:S04]  /*d9a0*/  IMAD.WIDE.U32 R62, R21, R55, R62 ;  /* 0x00000037153e7225 */ /* 0x000fc800078e003e */
[----:B------:R-:W-:Y:S02]  /*d9b0*/  IMAD.X R55, RZ, RZ, RZ, P2 ;  /* 0x000000ffff377224 */ /* 0x000fe400010e06ff */
[----:B------:R-:W-:Y:S02]  /*d9c0*/  IMAD.IADD R68, R71, 0x1, R17 ;  /* 0x0000000147447824 */ /* 0x000fe400078e0211 */
[----:B------:R-:W-:Y:S02]  /*d9d0*/  IMAD.IADD R33, R32, 0x1, R70 ;  /* 0x0000000120217824 */ /* 0x000fe400078e0246 */
[----:B------:R-:W-:-:S03]  /*d9e0*/  IMAD.WIDE.U32 R70, R61, R57, R58 ;  /* 0x000000393d467225 */ /* 0x000fc600078e003a */
[----:B------:R-:W-:Y:S01]  /*d9f0*/  ISETP.GE.U32.AND P0, PT, R33, R32, PT ;  /* 0x000000202100720c */ /* 0x000fe20003f06070 */
[----:B------:R-:W-:Y:S01]  /*da00*/  IMAD.WIDE.U32 R54, R19, R56, R54 ;  /* 0x0000003813367225 */ /* 0x000fe200078e0036 */
[----:B------:R-:W-:Y:S02]  /*da10*/  IADD3 R58, P1, PT, R70, R65, RZ ;  /* 0x00000041463a7210 */ /* 0x000fe40007f3e0ff */
[----:B------:R-:W-:Y:S02]  /*da20*/  SEL R17, RZ, 0x1, P0 ;  /* 0x00000001ff117807 */ /* 0x000fe40000000000 */
[----:B------:R-:W-:Y:S01]  /*da30*/  IADD3 R70, P3, PT, R54, R71, RZ ;  /* 0x0000004736467210 */ /* 0x000fe20007f7e0ff */
[----:B------:R-:W-:Y:S01]  /*da40*/  IMAD.X R59, RZ, RZ, RZ, P1 ;  /* 0x000000ffff3b7224 */ /* 0x000fe200008e06ff */
[----:B------:R-:W-:-:S03]  /*da50*/  IADD3 R54, P2, PT, R62, R55, RZ ;  /* 0x000000373e367210 */ /* 0x000fc60007f5e0ff */
[----:B------:R-:W-:Y:S02]  /*da60*/  IMAD.X R71, RZ, RZ, RZ, P3 ;  /* 0x000000ffff477224 */ /* 0x000fe400018e06ff */
[----:B------:R-:W-:Y:S02]  /*da70*/  IMAD.X R55, RZ, RZ, RZ, P2 ;  /* 0x000000ffff377224 */ /* 0x000fe400010e06ff */
[----:B------:R-:W-:-:S04]  /*da80*/  IMAD.WIDE.U32 R70, R24, R57, R70 ;  /* 0x0000003918467225 */ /* 0x000fc800078e0046 */
[----:B------:R-:W-:-:S04]  /*da90*/  IMAD.WIDE.U32 R54, R22, R56, R54 ;  /* 0x0000003816367225 */ /* 0x000fc800078e0036 */
[----:B------:R-:W-:Y:S01]  /*daa0*/  IMAD.WIDE.U32 R58, R60, R50, R58 ;  /* 0x000000323c3a7225 */ /* 0x000fe200078e003a */
[----:B------:R-:W-:Y:S02]  /*dab0*/  IADD3 R62, P2, PT, R63, R55, RZ ;  /* 0x000000373f3e7210 */ /* 0x000fe40007f5e0ff */
[----:B------:R-:W-:-:S03]  /*dac0*/  IADD3 R54, P3, PT, R54, R71, RZ ;  /* 0x0000004736367210 */ /* 0x000fc60007f7e0ff */
[----:B------:R-:W-:Y:S01]  /*dad0*/  IMAD.X R63, RZ, RZ, RZ, P2 ;  /* 0x000000ffff3f7224 */ /* 0x000fe200010e06ff */
[----:B------:R-:W-:Y:S01]  /*dae0*/  IADD3 R70, P2, PT, R70, R59, RZ ;  /* 0x0000003b46467210 */ /* 0x000fe20007f5e0ff */
[----:B------:R-:W-:Y:S02]  /*daf0*/  IMAD.X R55, RZ, RZ, RZ, P3 ;  /* 0x000000ffff377224 */ /* 0x000fe400018e06ff */
[----:B------:R-:W-:-:S04]  /*db00*/  IMAD.WIDE.U32 R62, R21, R56, R62 ;  /* 0x00000038153e7225 */ /* 0x000fc800078e003e */
[----:B------:R-:W-:-:S04]  /*db10*/  IMAD.WIDE.U32 R72, R19, R57, R54 ;  /* 0x0000003913487225 */ /* 0x000fc800078e0036 */
[----:B------:R-:W-:Y:S01]  /*db20*/  IMAD.X R71, RZ, RZ, RZ, P2 ;  /* 0x000000ffff477224 */ /* 0x000fe200010e06ff */
[----:B------:R-:W-:Y:S01]  /*db30*/  IADD3 R54, P2, PT, R62, R73, RZ ;  /* 0x000000493e367210 */ /* 0x000fe20007f5e0ff */
[----:B------:R-:W-:-:S04]  /*db40*/  IMAD.WIDE.U32 R68, R58, 0x3d1, R68 ;  /* 0x000003d13a447825 */ /* 0x000fc800078e0044 */
[----:B------:R-:W-:Y:S01]  /*db50*/  IMAD.WIDE.U32 R70, R61, R50, R70 ;  /* 0x000000323d467225 */ /* 0x000fe200078e0046 */
[----:B------:R-:W-:-:S03]  /*db60*/  IADD3 R17, P1, P0, R68, R20, R17 ;  /* 0x0000001444117210 */ /* 0x000fc6000783e011 */
[----:B------:R-:W-:Y:S01]  /*db70*/  IMAD.X R55, RZ, RZ, RZ, P2 ;  /* 0x000000ffff377224 */ /* 0x000fe200010e06ff */
[----:B------:R-:W-:Y:S01]  /*db80*/  IADD3 R72, P2, PT, R72, R71, RZ ;  /* 0x0000004748487210 */ /* 0x000fe20007f5e0ff */
[----:B------:R-:W-:Y:S01]  /*db90*/  IMAD.MOV.U32 R68, RZ, RZ, RZ ;  /* 0x000000ffff447224 */ /* 0x000fe200078e00ff */
[----:B------:R-:W-:Y:S01]  /*dba0*/  IADD3 R64, P3, PT, R64, R17, RZ ;  /* 0x0000001140407210 */ /* 0x000fe20007f7e0ff */
[----:B------:R-:W-:Y:S01]  /*dbb0*/  IMAD.WIDE.U32 R54, R22, R57, R54 ;  /* 0x0000003916367225 */ /* 0x000fe200078e0036 */
[----:B------:R-:W-:-:S03]  /*dbc0*/  IADD3.X R17, PT, PT, RZ, RZ, RZ, P1, P0 ;  /* 0x000000ffff117210 */ /* 0x000fc60000fe04ff */
[----:B------:R-:W-:Y:S01]  /*dbd0*/  IMAD.X R73, RZ, RZ, RZ, P2 ;  /* 0x000000ffff497224 */ /* 0x000fe200010e06ff */
[----:B------:R-:W-:Y:S01]  /*dbe0*/  IADD3 R62, P2, PT, R63, R55, RZ ;  /* 0x000000373f3e7210 */ /* 0x000fe20007f5e0ff */
[----:B------:R-:W-:Y:S02]  /*dbf0*/  IMAD.IADD R68, R69, 0x1, R68 ;  /* 0x0000000145447824 */ /* 0x000fe400078e0244 */
[----:B------:R-:W-:-:S04]  /*dc00*/  IMAD.WIDE.U32 R72, R24, R50, R72 ;  /* 0x0000003218487225 */ /* 0x000fc800078e0048 */
[----:B------:R-:W-:Y:S01]  /*dc10*/  IMAD.X R63, RZ, RZ, RZ, P2 ;  /* 0x000000ffff3f7224 */ /* 0x000fe200010e06ff */
[----:B------:R-:W-:Y:S01]  /*dc20*/  IADD3 R54, P2, PT, R54, R73, RZ ;  /* 0x0000004936367210 */ /* 0x000fe20007f5e0ff */
[----:B------:R-:W-:Y:S02]  /*dc30*/  IMAD.MOV.U32 R69, RZ, RZ, RZ ;  /* 0x000000ffff457224 */ /* 0x000fe400078e00ff */
        /* <DEDUP_REMOVED lines=10> */
[----:B------:R-:W-:Y:S02]  /*dce0*/  IMAD.MOV.U32 R17, RZ, RZ, RZ ;  /* 0x000000ffff117224 */ /* 0x000fe400078e00ff */
[----:B------:R-:W-:Y:S01]  /*dcf0*/  IMAD.WIDE.U32 R54, R72, 0x3d1, R54 ;  /* 0x000003d148367825 */ /* 0x000fe200078e0036 */
[----:B------:R-:W-:-:S03]  /*dd00*/  IADD3 R35, P2, P3, R58, R35, R68 ;  /* 0x000000233a237210 */ /* 0x000fc60007b5e044 */
[----:B------:R-:W-:Y:S01]  /*dd10*/  IMAD.X R19, RZ, RZ, RZ, P0 ;  /* 0x000000ffff137224 */ /* 0x000fe200000e06ff */
[----:B------:R-:W-:Y:S01]  /*dd20*/  IADD3 R37, P0, P1, R54, R37, R16 ;  /* 0x0000002536257210 */ /* 0x000fe2000791e010 */
[----:B------:R-:W-:Y:S01]  /*dd30*/  IMAD.IADD R58, R55, 0x1, R17 ;  /* 0x00000001373a7824 */ /* 0x000fe200078e0211 */
[----:B------:R-:W-:Y:S01]  /*dd40*/  IADD3.X R17, PT, PT, RZ, RZ, RZ, P2, P3 ;  /* 0x000000ffff117210 */ /* 0x000fe200017e64ff */
[----:B------:R-:W-:Y:S01]  /*dd50*/  IMAD.MOV.U32 R59, RZ, RZ, RZ ;  /* 0x000000ffff3b7224 */ /* 0x000fe200078e00ff */
[----:B------:R-:W-:Y:S01]  /*dd60*/  IADD3.X R51, PT, PT, RZ, RZ, RZ, P0, P1 ;  /* 0x000000ffff337210 */ /* 0x000fe200007e24ff */
[----:B------:R-:W-:Y:S01]  /*dd70*/  IMAD.WIDE.U32 R18, R22, R50, R18 ;  /* 0x0000003216127225 */ /* 0x000fe200078e0012 */
[----:B------:R-:W-:-:S03]  /*dd80*/  IADD3 R70, P3, P4, R70, R17, R37 ;  /* 0x0000001146467210 */ /* 0x000fc60007c7e025 */
[----:B------:R-:W-:Y:S01]  /*dd90*/  IMAD.WIDE.U32 R58, R56, 0x3d1, R58 ;  /* 0x000003d1383a7825 */ /* 0x000fe200078e003a */
[----:B------:R-:W-:Y:S02]  /*dda0*/  IADD3 R62, P0, PT, R63, R19, RZ ;  /* 0x000000133f3e7210 */ /* 0x000fe40007f1e0ff */
[----:B------:R-:W-:Y:S01]  /*ddb0*/  IADD3.X R19, PT, PT, RZ, RZ, RZ, P3, P4 ;  /* 0x000000ffff137210 */ /* 0x000fe20001fe84ff */
[----:B------:R-:W-:Y:S01]  /*ddc0*/  IMAD.IADD R16, R59, 0x1, R53 ;  /* 0x000000013b107824 */ /* 0x000fe200078e0235 */
[----:B------:R-:W-:Y:S01]  /*ddd0*/  IADD3 R34, P1, P2, R58, R51, R34 ;  /* 0x000000333a227210 */ /* 0x000fe20007a3e022 */
[----:B------:R-:W-:Y:S02]  /*dde0*/  IMAD.MOV.U32 R17, RZ, RZ, RZ ;  /* 0x000000ffff117224 */ /* 0x000fe400078e00ff */
[----:B------:R-:W-:Y:S01]  /*ddf0*/  IMAD.MOV.U32 R51, RZ, RZ, RZ ;  /* 0x000000ffff337224 */ /* 0x000fe200078e00ff */
[----:B------:R-:W-:Y:S01]  /*de00*/  IADD3.X R37, PT, PT, RZ, RZ, RZ, P1, P2 ;  /* 0x000000ffff257210 */ /* 0x000fe20000fe44ff */
[----:B------:R-:W-:Y:S01]  /*de10*/  IMAD.WIDE.U32 R16, R18, 0x3d1, R16 ;  /* 0x000003d112107825 */ /* 0x000fe200078e0010 */
[----:B------:R-:W-:-:S03]  /*de20*/  IADD3 R72, P2, P3, R72, R19, R34 ;  /* 0x0000001348487210 */ /* 0x000fc60007b5e022 */
[----:B------:R-:W-:Y:S01]  /*de30*/  IMAD.X R63, RZ, RZ, RZ, P0 ;  /* 0x000000ffff3f7224 */ /* 0x000fe200000e06ff */
[----:B------:R-:W-:Y:S01]  /*de40*/  IADD3 R36, P0, P1, R16, R37, R36 ;  /* 0x0000002510247210 */ /* 0x000fe2000791e024 */
[----:B------:R-:W-:Y:S01]  /*de50*/  IMAD.IADD R16, R17, 0x1, R51 ;  /* 0x0000000111107824 */ /* 0x000fe200078e0233 */
[----:B------:R-:W-:Y:S01]  /*de60*/  IADD3.X R17, PT, PT, RZ, RZ, RZ, P2, P3 ;  /* 0x000000ffff117210 */ /* 0x000fe200017e64ff */
[----:B------:R-:W-:Y:S01]  /*de70*/  IMAD.WIDE.U32 R62, R21, R50, R62 ;  /* 0x00000032153e7225 */ /* 0x000fe200078e003e */
[----:B------:R-:W-:Y:S02]  /*de80*/  IADD3.X R21, PT, PT, RZ, RZ, RZ, P0, P1 ;  /* 0x000000ffff157210 */ /* 0x000fe400007e24ff */
[----:B------:R-:W-:Y:S01]  /*de90*/  IADD3 R56, P2, P3, R56, R17, R36 ;  /* 0x0000001138387210 */ /* 0x000fe20007b5e024 */
[----:B------:R-:W-:Y:S02]  /*dea0*/  IMAD.MOV.U32 R17, RZ, RZ, RZ ;  /* 0x000000ffff117224 */ /* 0x000fe400078e00ff */
        /* <DEDUP_REMOVED lines=44> */
.L_x_52:
        /* <DEDUP_REMOVED lines=27> */
.L_x_53:
        /* <DEDUP_REMOVED lines=39> */
[----:B------:R-:W-:Y:S02]  /*e590*/  IMAD.IADD R35, R51, 0x1, -R18 ;  /* 0x0000000133237824 */ /* 0x000fe400078e0a12 */
[----:B------:R-:W-:Y:S01]  /*e5a0*/  IMAD.IADD R36, R36, 0x1, -R53 ;  /* 0x0000000124247824 */ /* 0x000fe200078e0a35 */
[----:B------:R-:W-:Y:S01]  /*e5b0*/  ISETP.GE.U32.AND.EX P0, PT, R22, RZ, PT, P0 ;  /* 0x000000ff1600720c */ /* 0x000fe20003f06100 */
[----:B------:R-:W-:-:S12]  /*e5c0*/  VIADD R22, R34, 0xffffffff ;  /* 0xffffffff22167836 */ /* 0x000fd80000000000 */
[----:B------:R-:W-:-:S04]  /*e5d0*/  @P0 IMAD.MOV R22, RZ, RZ, R34 ;  /* 0x000000ffff160224 */ /* 0x000fc800078e0222 */
[----:B------:R-:W-:-:S07]  /*e5e0*/  IMAD.IADD R34, R22, 0x1, -R15 ;  /* 0x0000000116227824 */ /* 0x000fce00078e0a0f */
.L_x_54:
        /* <DEDUP_REMOVED lines=27> */
.L_x_55:
        /* <DEDUP_REMOVED lines=45> */
.L_x_56:
        /* <DEDUP_REMOVED lines=27> */
.L_x_57:
        /* <DEDUP_REMOVED lines=34> */
.L_x_58:
        /* <DEDUP_REMOVED lines=17> */
[----:B------:R-:W-:-:S02]  /*ef50*/  SEL R16, RZ, 0xffffffff, P0 ;  /* 0xffffffffff107807 */ /* 0x000fc40000000000 */
[----:B------:R-:W-:Y:S02]  /*ef60*/  IADD3 R17, P1, P2, R17, R21, R70 ;  /* 0x0000001511117210 */ /* 0x000fe40007a3e046 */
[----:B------:R-:W-:Y:S02]  /*ef70*/  IADD3 R55, P0, PT, R16, R35, RZ ;  /* 0x0000002310377210 */ /* 0x000fe40007f1e0ff */
[----:B------:R-:W-:-:S03]  /*ef80*/  IADD3.X R37, PT, PT, RZ, RZ, RZ, P1, P2 ;  /* 0x000000ffff257210 */ /* 0x000fc60000fe44ff */
[----:B------:R-:W-:Y:S01]  /*ef90*/  IMAD.X R16, RZ, RZ, R16, P0 ;  /* 0x000000ffff107224 */ /* 0x000fe200000e0610 */
[----:B------:R-:W-:-:S04]  /*efa0*/  ISETP.GE.U32.AND P0, PT, R55, R30, PT ;  /* 0x0000001e3700720c */ /* 0x000fc80003f06070 */
[----:B------:R-:W-:-:S04]  /*efb0*/  ISETP.GE.U32.AND.EX P0, PT, R16, RZ, PT, P0 ;  /* 0x000000ff1000720c */ /* 0x000fc80003f06100 */
[----:B------:R-:W-:Y:S02]  /*efc0*/  SEL R16, RZ, 0xffffffff, P0 ;  /* 0xffffffffff107807 */ /* 0x000fe40000000000 */
[----:B0-----:R-:W-:Y:S02]  /*efd0*/  IADD3 R37, P1, P2, R18, R37, R72 ;  /* 0x0000002512257210 */ /* 0x001fe40007a3e048 */
[----:B------:R-:W-:Y:S01]  /*efe0*/  IADD3 R24, P0, PT, R16, R17, RZ ;  /* 0x0000001110187210 */ /* 0x000fe20007f1e0ff */
[----:B------:R-:W0:Y:S01]  /*eff0*/  LDC R18, c[0x3][0x18] ;  /* 0x00c00600ff127b82 */ /* 0x000e220000000800 */
[----:B------:R-:W-:-:S03]  /*f000*/  IADD3.X R17, PT, PT, RZ, RZ, RZ, P1, P2 ;  /* 0x000000ffff117210 */ /* 0x000fc60000fe44ff */
[----:B------:R-:W-:Y:S01]  /*f010*/  IMAD.X R16, RZ, RZ, R16, P0 ;  /* 0x000000ffff107224 */ /* 0x000fe200000e0610 */
[----:B------:R-:W-:Y:S02]  /*f020*/  ISETP.GE.U32.AND P0, PT, R24, R29, PT ;  /* 0x0000001d1800720c */ /* 0x000fe40003f06070 */
[----:B------:R-:W-:Y:S02]  /*f030*/  IADD3 R19, P1, P2, R19, R17, R56 ;  /* 0x0000001113137210 */ /* 0x000fe40007a3e038 */
[----:B------:R-:W-:Y:S02]  /*f040*/  ISETP.GE.U32.AND.EX P0, PT, R16, RZ, PT, P0 ;  /* 0x000000ff1000720c */ /* 0x000fe40003f06100 */
[----:B------:R-:W-:Y:S02]  /*f050*/  IADD3.X R17, PT, PT, RZ, RZ, RZ, P1, P2 ;  /* 0x000000ffff117210 */ /* 0x000fe40000fe44ff */
[----:B------:R-:W-:-:S04]  /*f060*/  SEL R16, RZ, 0xffffffff, P0 ;  /* 0xffffffffff107807 */ /* 0x000fc80000000000 */
[----:B------:R-:W-:-:S05]  /*f070*/  IADD3 R37, P0, PT, R16, R37, RZ ;  /* 0x0000002510257210 */ /* 0x000fca0007f1e0ff */
[----:B------:R-:W-:Y:S01]  /*f080*/  IMAD.X R16, RZ, RZ, R16, P0 ;  /* 0x000000ffff107224 */ /* 0x000fe200000e0610 */
[----:B------:R-:W-:Y:S02]  /*f090*/  ISETP.GE.U32.AND P0, PT, R37, R28, PT ;  /* 0x0000001c2500720c */ /* 0x000fe40003f06070 */
[----:B0-----:R-:W-:Y:S02]  /*f0a0*/  IADD3 R17, P1, P2, R18, R17, R36 ;  /* 0x0000001112117210 */ /* 0x001fe40007a3e024 */
        /* <DEDUP_REMOVED lines=15> */
.L_x_59:
[----:B------:R-:W-:-:S04]  /*f1a0*/  IMAD.WIDE.U32 R16, R10, 0x2, RZ ;  /* 0x000000020a107825 */ /* 0x000fc800078e00ff */
[----:B------:R-:W-:Y:S02]  /*f1b0*/  IMAD.MOV.U32 R18, RZ, RZ, R17 ;  /* 0x000000ffff127224 */ /* 0x000fe400078e0011 */
[----:B------:R-:W-:Y:S02]  /*f1c0*/  IMAD.MOV.U32 R19, RZ, RZ, RZ ;  /* 0x000000ffff137224 */ /* 0x000fe400078e00ff */
[----:B------:R-:W-:Y:S02]  /*f1d0*/  IMAD.MOV.U32 R21, RZ, RZ, RZ ;  /* 0x000000ffff157224 */ /* 0x000fe400078e00ff */
[----:B------:R-:W-:-:S04]  /*f1e0*/  IMAD.WIDE.U32 R10, R11, 0x2, R18 ;  /* 0x000000020b0a7825 */ /* 0x000fc800078e0012 */
[----:B------:R-:W-:Y:S02]  /*f1f0*/  IMAD.MOV.U32 R18, RZ, RZ, R11 ;  /* 0x000000ffff127224 */ /* 0x000fe400078e000b */
[----:B------:R-:W-:Y:S01]  /*f200*/  IMAD.SHL.U32 R11, R7, 0x2, RZ ;  /* 0x00000002070b7824 */ /* 0x000fe200078e00ff */
[----:B------:R-:W-:Y:S01]  /*f210*/  SHF.R.U32.HI R7, RZ, 0x1f, R7 ;  /* 0x0000001fff077819 */ /* 0x000fe20000011607 */
[----:B------:R-:W-:-:S04]  /*f220*/  IMAD.WIDE.U32 R18, R12, 0x2, R18 ;  /* 0x000000020c127825 */ /* 0x000fc800078e0012 */
[----:B------:R-:W-:Y:S02]  /*f230*/  IMAD.MOV.U32 R20, RZ, RZ, R19 ;  /* 0x000000ffff147224 */ /* 0x000fe400078e0013 */
[----:B------:R-:W-:-:S04]  /*f240*/  IMAD.WIDE.U32 R34, R8, 0x2, RZ ;  /* 0x0000000208227825 */ /* 0x000fc800078e00ff */
[----:B------:R-:W-:-:S04]  /*f250*/  IMAD.WIDE.U32 R12, R13, 0x2, R20 ;  /* 0x000000020d0c7825 */ /* 0x000fc800078e0014 */
[----:B------:R-:W-:Y:S02]  /*f260*/  IMAD.MOV.U32 R20, RZ, RZ, R13 ;  /* 0x000000ffff147224 */ /* 0x000fe400078e000d */
[----:B------:R-:W-:-:S04]  /*f270*/  IMAD.WIDE.U32 R8, R9, 0x2, RZ ;  /* 0x0000000209087825 */ /* 0x000fc800078e00ff */
[----:B------:R-:W-:Y:S01]  /*f280*/  IMAD.WIDE.U32 R20, R14, 0x2, R20 ;  /* 0x000000020e147825 */ /* 0x000fe200078e0014 */
[----:B------:R-:W-:Y:S02]  /*f290*/  LOP3.LUT R14, R34, R7, RZ, 0xfc, !PT ;  /* 0x00000007220e7212 */ /* 0x000fe400078efcff */
[----:B------:R-:W-:Y:S01]  /*f2a0*/  LOP3.LUT R35, R35, R8, RZ, 0xfc, !PT ;  /* 0x0000000823237212 */ /* 0x000fe200078efcff */
[----:B------:R-:W-:Y:S01]  /*f2b0*/  IMAD R65, R21, 0x3d1, R11 ;  /* 0x000003d115417824 */ /* 0x000fe200078e020b */
[----:B------:R-:W-:Y:S01]  /*f2c0*/  LOP3.LUT R16, R9, R16, RZ, 0xfc, !PT ;  /* 0x0000001009107212 */ /* 0x000fe200078efcff */
[----:B------:R-:W-:Y:S02]  /*f2d0*/  IMAD.IADD R17, R51, 0x1, -R26 ;  /* 0x0000000133117824 */ /* 0x000fe400078e0a1a */
[----:B------:R-:W-:Y:S01]  /*f2e0*/  IMAD.IADD R25, R36, 0x1, -R25 ;  /* 0x0000000124197824 */ /* 0x000fe200078e0a19 */
[----:B------:R-:W-:Y:S01]  /*f2f0*/  ISETP.GE.U32.AND P0, PT, R65, R11, PT ;  /* 0x0000000b4100720c */ /* 0x000fe20003f06070 */
[----:B------:R-:W-:-:S03]  /*f300*/  IMAD.IADD R27, R32, 0x1, -R27 ;  /* 0x00000001201b7824 */ /* 0x000fc600078e0a1b */
        /* <DEDUP_REMOVED lines=51> */
.L_x_60:
[----:B------:R-:W-:Y:S01]  /*f640*/  ISETP.GT.U32.OR P0, PT, R14, R15, P0 ;  /* 0x0000000f0e00720c */ /* 0x000fe20000704470 */
[----:B------:R-:W-:Y:S02]  /*f650*/  IMAD.IADD R19, R37, 0x1, -R28 ;  /* 0x0000000125137824 */ /* 0x000fe400078e0a1c */
[----:B------:R-:W-:Y:S02]  /*f660*/  IMAD.IADD R16, R24, 0x1, -R29 ;  /* 0x0000000118107824 */ /* 0x000fe400078e0a1d */
[----:B------:R-:W-:Y:S02]  /*f670*/  IMAD.IADD R55, R55, 0x1, -R30 ;  /* 0x0000000137377824 */ /* 0x000fe400078e0a1e */
[----:B------:R-:W-:Y:S02]  /*f680*/  IMAD.IADD R18, R22, 0x1, -R31 ;  /* 0x0000000116127824 */ /* 0x000fe400078e0a1f */
[----:B------:R-:W-:Y:S02]  /*f690*/  IMAD.IADD R57, R33, 0x1, -R23 ;  /* 0x0000000121397824 */ /* 0x000fe400078e0a17 */
[----:B------:R-:W-:-:S02]  /*f6a0*/  IMAD.MOV.U32 R7, RZ, RZ, R14 ;  /* 0x000000ffff077224 */ /* 0x000fc400078e000e */
        /* <DEDUP_REMOVED lines=29> */
.L_x_61:
[----:B------:R-:W0:Y:S08]  /*f880*/  LDC.64 R8, c[0x3][RZ] ;  /* 0x00c00000ff087b82 */ /* 0x000e300000000a00 */
[----:B------:R-:W1:Y:S08]  /*f890*/  LDC.64 R36, c[0x3][0x8] ;  /* 0x00c00200ff247b82 */ /* 0x000e700000000a00 */
[----:B------:R-:W3:Y:S01]  /*f8a0*/  LDC.64 R60, c[0x3][0x10] ;  /* 0x00c00400ff3c7b82 */ /* 0x000ee20000000a00 */
[----:B0-----:R-:W-:-:S07]  /*f8b0*/  ISETP.GE.U32.AND P0, PT, R65, R8, PT ;  /* 0x000000084100720c */ /* 0x001fce0003f06070 */
[----:B------:R-:W0:Y:S01]  /*f8c0*/  LDC R22, c[0x3][0x18] ;  /* 0x00c00600ff167b82 */ /* 0x000e220000000800 */
[----:B------:R-:W-:Y:S01]  /*f8d0*/  IMAD.IADD R65, R65, 0x1, -R8 ;  /* 0x0000000141417824 */ /* 0x000fe200078e0a08 */
        /* <DEDUP_REMOVED lines=39> */
.L_x_62:
        /* <DEDUP_REMOVED lines=27> */
.L_x_63:
        /* <DEDUP_REMOVED lines=45> */
.L_x_64:
        /* <DEDUP_REMOVED lines=13> */
[----:B--2---:R-:W-:-:S04]  /*100a0*/  IMAD.WIDE.U32 R8, R2, R65, R8 ;  /* 0x0000004102087225 */ /* 0x004fc800078e0008 */
        /* <DEDUP_REMOVED lines=75> */
[----:B------:R-:W-:Y:S01]  /*10560*/  IMAD.MOV.U32 R23, RZ, RZ, RZ ;  /* 0x000000ffff177224 */ /* 0x000fe200078e00ff */
[----:B------:R-:W-:Y:S01]  /*10570*/  IADD3 R10, P2, PT, R10, R29, RZ ;  /* 0x0000001d0a0a7210 */ /* 0x000fe20007f5e0ff */
[----:B------:R-:W-:Y:S02]  /*10580*/  IMAD.X R9, RZ, RZ, RZ, P0 ;  /* 0x000000ffff097224 */ /* 0x000fe400000e06ff */
[----:B------:R-:W-:-:S04]  /*10590*/  IMAD.WIDE.U32 R22, R39, R61, R22 ;  /* 0x0000003d27167225 */ /* 0x000fc800078e0016 */
[----:B------:R-:W-:Y:S01]  /*105a0*/  IMAD.X R53, RZ, RZ, RZ, P1 ;  /* 0x000000ffff357224 */ /* 0x000fe200008e06ff */
[----:B------:R-:W-:Y:S01]  /*105b0*/  IADD3 R28, P3, PT, R28, R23, RZ ;  /* 0x000000171c1c7210 */ /* 0x000fe20007f7e0ff */
[----:B------:R-:W-:Y:S02]  /*105c0*/  IMAD.X R11, RZ, RZ, RZ, P2 ;  /* 0x000000ffff0b7224 */ /* 0x000fe400010e06ff */
        /* <DEDUP_REMOVED lines=17> */
[----:B------:R-:W-:Y:S01]  /*106e0*/  IMAD.WIDE.U32 R28, R39, R59, R28 ;  /* 0x0000003b271c7225 */ /* 0x000fe200078e001c */
        /* <DEDUP_REMOVED lines=38> */
[----:B------:R-:W-:Y:S02]  /*10950*/  IMAD.X R37, RZ, RZ, RZ, P1 ;  /* 0x000000ffff257224 */ /* 0x000fe400008e06ff */
[----:B------:R-:W-:-:S02]  /*10960*/  IMAD.X R51, RZ, RZ, RZ, P2 ;  /* 0x000000ffff337224 */ /* 0x000fc400010e06ff */
        /* <DEDUP_REMOVED lines=13> */
[----:B------:R-:W-:Y:S01]  /*10a40*/  IMAD.WIDE.U32 R36, R52, 0x3d1, RZ ;  /* 0x000003d134247825 */ /* 0x000fe200078e00ff */
[----:B------:R-:W-:-:S03]  /*10a50*/  IADD3 R64, P1, PT, R38, R63, RZ ;  /* 0x0000003f26407210 */ /* 0x000fc60007f3e0ff */
[----:B------:R-:W-:Y:S02]  /*10a60*/  IMAD.IADD R39, R12, 0x1, R36 ;  /* 0x000000010c277824 */ /* 0x000fe400078e0224 */
[----:B------:R-:W-:Y:S02]  /*10a70*/  IMAD.X R61, RZ, RZ, RZ, P0 ;  /* 0x000000ffff3d7224 */ /* 0x000fe400000e06ff */
[----:B------:R-:W-:Y:S01]  /*10a80*/  IMAD.X R65, RZ, RZ, RZ, P1 ;  /* 0x000000ffff417224 */ /* 0x000fe200008e06ff */
[----:B------:R-:W-:Y:S01]  /*10a90*/  ISETP.GE.U32.AND P0, PT, R39, R12, PT ;  /* 0x0000000c2700720c */ /* 0x000fe20003f06070 */
[----:B------:R-:W-:Y:S02]  /*10aa0*/  IMAD.IADD R36, R37, 0x1, R11 ;  /* 0x0000000125247824 */ /* 0x000fe400078e020b */
[----:B------:R-:W-:Y:S01]  /*10ab0*/  IMAD.WIDE.U32 R60, R5, R59, R60 ;  /* 0x0000003b053c7225 */ /* 0x000fe200078e003c */
[----:B------:R-:W-:-:S03]  /*10ac0*/  SEL R31, RZ, 0x1, P0 ;  /* 0x00000001ff1f7807 */ /* 0x000fc60000000000 */
[----:B------:R-:W-:Y:S01]  /*10ad0*/  IMAD.MOV.U32 R37, RZ, RZ, RZ ;  /* 0x000000ffff257224 */ /* 0x000fe200078e00ff */
[----:B------:R-:W-:Y:S01]  /*10ae0*/  IADD3 R8, P1, PT, R9, R61, RZ ;  /* 0x0000003d09087210 */ /* 0x000fe20007f3e0ff */
[----:B------:R-:W-:-:S04]  /*10af0*/  IMAD.WIDE.U32 R64, R3, R7, R64 ;  /* 0x0000000703407225 */ /* 0x000fc800078e0040 */
[----:B------:R-:W-:Y:S01]  /*10b00*/  IMAD.WIDE.U32 R36, R50, 0x3d1, R36 ;  /* 0x000003d132247825 */ /* 0x000fe200078e0024 */
[----:B------:R-:W-:-:S03]  /*10b10*/  IADD3 R60, P0, PT, R60, R65, RZ ;  /* 0x000000413c3c7210 */ /* 0x000fc60007f1e0ff */
[----:B------:R-:W-:Y:S01]  /*10b20*/  IMAD.MOV.U32 R3, RZ, RZ, RZ ;  /* 0x000000ffff037224 */ /* 0x000fe200078e00ff */
[----:B------:R-:W-:Y:S01]  /*10b30*/  IADD3 R31, P2, P3, R36, R30, R31 ;  /* 0x0000001e241f7210 */ /* 0x000fe20007b5e01f */
[----:B------:R-:W-:Y:S02]  /*10b40*/  IMAD.X R9, RZ, RZ, RZ, P1 ;  /* 0x000000ffff097224 */ /* 0x000fe400008e06ff */
[----:B------:R-:W-:Y:S01]  /*10b50*/  IMAD.IADD R36, R37, 0x1, R3 ;  /* 0x0000000125247824 */ /* 0x000fe200078e0203 */
[----:B------:R-:W-:Y:S01]  /*10b60*/  IADD3.X R3, PT, PT, RZ, RZ, RZ, P2, P3 ;  /* 0x000000ffff037210 */ /* 0x000fe200017e64ff */
[----:B------:R-:W-:Y:S01]  /*10b70*/  IMAD.X R61, RZ, RZ, RZ, P0 ;  /* 0x000000ffff3d7224 */ /* 0x000fe200000e06ff */
[----:B------:R-:W-:Y:S01]  /*10b80*/  IADD3 R38, P4, PT, R52, R31, RZ ;  /* 0x0000001f34267210 */ /* 0x000fe20007f9e0ff */
[----:B------:R-:W-:Y:S02]  /*10b90*/  IMAD.MOV.U32 R37, RZ, RZ, RZ ;  /* 0x000000ffff257224 */ /* 0x000fe400078e00ff */
[----:B------:R-:W-:-:S04]  /*10ba0*/  IMAD.WIDE.U32 R8, R6, R59, R8 ;  /* 0x0000003b06087225 */ /* 0x000fc800078e0008 */
[----:B------:R-:W-:-:S04]  /*10bb0*/  IMAD.WIDE.U32 R60, R4, R7, R60 ;  /* 0x00000007043c7225 */ /* 0x000fc800078e003c */
[----:B------:R-:W-:Y:S01]  /*10bc0*/  IMAD.WIDE.U32 R36, R62, 0x3d1, R36 ;  /* 0x000003d13e247825 */ /* 0x000fe200078e0024 */
[----:B------:R-:W-:-:S03]  /*10bd0*/  IADD3 R12, P0, PT, R8, R61, RZ ;  /* 0x0000003d080c7210 */ /* 0x000fc60007f1e0ff */
[----:B------:R-:W-:Y:S01]  /*10be0*/  IMAD.IADD R2, R37, 0x1, R11 ;  /* 0x0000000125027824 */ /* 0x000fe200078e020b */
[----:B------:R-:W-:Y:S01]  /*10bf0*/  IADD3 R0, P1, P2, R36, R3, R32 ;  /* 0x0000000324007210 */ /* 0x000fe20007a3e020 */
[----:B------:R-:W-:Y:S02]  /*10c00*/  IMAD.MOV.U32 R3, RZ, RZ, RZ ;  /* 0x000000ffff037224 */ /* 0x000fe400078e00ff */
[----:B------:R-:W-:Y:S01]  /*10c10*/  IMAD.X R13, RZ, RZ, RZ, P0 ;  /* 0x000000ffff0d7224 */ /* 0x000fe200000e06ff */
[----:B------:R-:W-:Y:S01]  /*10c20*/  IADD3.X R21, PT, PT, RZ, RZ, RZ, P1, P2 ;  /* 0x000000ffff157210 */ /* 0x000fe20000fe44ff */
[----:B------:R-:W-:Y:S02]  /*10c30*/  IMAD.MOV.U32 R23, RZ, RZ, RZ ;  /* 0x000000ffff177224 */ /* 0x000fe400078e00ff */
[----:B------:R-:W-:Y:S02]  /*10c40*/  IMAD.X R11, RZ, RZ, RZ, P4 ;  /* 0x000000ffff0b7224 */ /* 0x000fe400020e06ff */
[----:B------:R-:W-:-:S03]  /*10c50*/  IMAD.WIDE.U32 R2, R64, 0x3d1, R2 ;  /* 0x000003d140027825 */ /* 0x000fc600078e0002 */
[----:B------:R-:W-:Y:S01]  /*10c60*/  IADD3 R0, P2, P3, R50, R11, R0 ;  /* 0x0000000b32007210 */ /* 0x000fe20007b5e000 */
[----:B------:R-:W-:Y:S01]  /*10c70*/  IMAD.WIDE.U32 R12, R5, R7, R12 ;  /* 0x00000007050c7225 */ /* 0x000fe200078e000c */
[----:B------:R-:W-:-:S03]  /*10c80*/  IADD3 R2, P0, P1, R2, R21, R20 ;  /* 0x0000001502027210 */ /* 0x000fc6000791e014 */
[----:B------:R-:W-:Y:S01]  /*10c90*/  IMAD.IADD R4, R3, 0x1, R23 ;  /* 0x0000000103047824 */ /* 0x000fe200078e0217 */
[----:B------:R-:W-:Y:S01]  /*10ca0*/  IADD3.X R3, PT, PT, RZ, RZ, RZ, P2, P3 ;  /* 0x000000ffff037210 */ /* 0x000fe200017e64ff */
[----:B------:R-:W-:Y:S01]  /*10cb0*/  IMAD.MOV.U32 R5, RZ, RZ, RZ ;  /* 0x000000ffff057224 */ /* 0x000fe200078e00ff */
[----:B------:R-:W-:Y:S01]  /*10cc0*/  IADD3.X R11, PT, PT, RZ, RZ, RZ, P0, P1 ;  /* 0x000000ffff0b7210 */ /* 0x000fe200007e24ff */
[----:B------:R-:W-:Y:S01]  /*10cd0*/  IMAD.MOV.U32 R21, RZ, RZ, RZ ;  /* 0x000000ffff157224 */ /* 0x000fe200078e00ff */
[----:B------:R-:W-:Y:S01]  /*10ce0*/  IADD3 R2, P3, P4, R62, R3, R2 ;  /* 0x000000033e027210 */ /* 0x000fe20007c7e002 */
[----:B------:R-:W-:Y:S01]  /*10cf0*/  IMAD.WIDE.U32 R4, R60, 0x3d1, R4 ;  /* 0x000003d13c047825 */ /* 0x000fe200078e0004 */
[----:B------:R-:W-:Y:S02]  /*10d00*/  IADD3 R8, P0, PT, R9, R13, RZ ;  /* 0x0000000d09087210 */ /* 0x000fe40007f1e0ff */
[----:B------:R-:W-:Y:S01]  /*10d10*/  IADD3.X R3, PT, PT, RZ, RZ, RZ, P3, P4 ;  /* 0x000000ffff037210 */ /* 0x000fe20001fe84ff */
[----:B------:R-:W-:Y:S01]  /*10d20*/  IMAD.IADD R20, R5, 0x1, R21 ;  /* 0x0000000105147824 */ /* 0x000fe200078e0215 */
[----:B------:R-:W-:Y:S01]  /*10d30*/  IADD3 R4, P1, P2, R4, R11, R34 ;  /* 0x0000000b04047210 */ /* 0x000fe20007a3e022 */
[----:B------:R-:W-:-:S02]  /*10d40*/  IMAD.MOV.U32 R21, RZ, RZ, RZ ;  /* 0x000000ffff157224 */ /* 0x000fc400078e00ff */
[----:B------:R-:W-:Y:S01]  /*10d50*/  IMAD.X R9, RZ, RZ, RZ, P0 ;  /* 0x000000ffff097224 */ /* 0x000fe200000e06ff */
[----:B------:R-:W-:Y:S01]  /*10d60*/  IADD3.X R5, PT, PT, RZ, RZ, RZ, P1, P2 ;  /* 0x000000ffff057210 */ /* 0x000fe20000fe44ff */
[----:B------:R-:W-:Y:S01]  /*10d70*/  IMAD.WIDE.U32 R20, R12, 0x3d1, R20 ;  /* 0x000003d10c147825 */ /* 0x000fe200078e0014 */
[----:B------:R-:W-:-:S03]  /*10d80*/  IADD3 R3, P2, P3, R64, R3, R4 ;  /* 0x0000000340037210 */ /* 0x000fc60007b5e004 */
[----:B------:R-:W-:Y:S01]  /*10d90*/  IMAD.MOV.U32 R11, RZ, RZ, RZ ;  /* 0x000000ffff0b7224 */ /* 0x000fe200078e00ff */
[----:B------:R-:W-:Y:S01]  /*10da0*/  IADD3 R22, P0, P1, R20, R5, R22 ;  /* 0x0000000514167210 */ /* 0x000fe2000791e016 */
[----:B------:R-:W-:Y:S01]  /*10db0*/  IMAD.WIDE.U32 R8, R6, R7, R8 ;  /* 0x0000000706087225 */ /* 0x000fe200078e0008 */
[----:B------:R-:W-:Y:S02]  /*10dc0*/  IADD3.X R5, PT, PT, RZ, RZ, RZ, P2, P3 ;  /* 0x000000ffff057210 */ /* 0x000fe400017e64ff */
[----:B------:R-:W-:Y:S01]  /*10dd0*/  IADD3.X R7, PT, PT, RZ, RZ, RZ, P0, P1 ;  /* 0x000000ffff077210 */ /* 0x000fe200007e24ff */
[----:B------:R-:W-:Y:S01]  /*10de0*/  IMAD.IADD R20, R21, 0x1, R11 ;  /* 0x0000000115147824 */ /* 0x000fe200078e020b */
[----:B------:R-:W-:Y:S01]  /*10df0*/  IADD3 R60, P2, P3, R60, R5, R22 ;  /* 0x000000053c3c7210 */ /* 0x000fe20007b5e016 */
[----:B------:R-:W-:-:S03]  /*10e00*/  IMAD.MOV.U32 R21, RZ, RZ, RZ ;  /* 0x000000ffff157224 */ /* 0x000fc600078e00ff */
[----:B------:R-:W-:Y:S01]  /*10e10*/  IADD3.X R5, PT, PT, RZ, RZ, RZ, P2, P3 ;  /* 0x000000ffff057210 */ /* 0x000fe200017e64ff */
[----:B------:R-:W-:-:S04]  /*10e20*/  IMAD.WIDE.U32 R20, R8, 0x3d1, R20 ;  /* 0x000003d108147825 */ /* 0x000fc800078e0014 */
[----:B------:R-:W-:Y:S01]  /*10e30*/  IMAD.IADD R4, R21, 0x1, R11 ;  /* 0x0000000115047824 */ /* 0x000fe200078e020b */
[----:B------:R-:W-:-:S04]  /*10e40*/  IADD3 R28, P0, P1, R20, R7, R28 ;  /* 0x00000007141c7210 */ /* 0x000fc8000791e01c */
[----:B------:R-:W-:Y:S01]  /*10e50*/  IADD3 R12, P2, P3, R12, R5, R28 ;  /* 0x000000050c0c7210 */ /* 0x000fe20007b5e01c */
[----:B------:R-:W-:Y:S01]  /*10e60*/  IMAD.MOV.U32 R5, RZ, RZ, RZ ;  /* 0x000000ffff057224 */ /* 0x000fe200078e00ff */
[----:B------:R-:W-:Y:S02]  /*10e70*/  IADD3.X R11, PT, PT, RZ, RZ, RZ, P0, P1 ;  /* 0x000000ffff0b7210 */ /* 0x000fe400007e24ff */
[----:B------:R-:W-:Y:S01]  /*10e80*/  IADD3.X R7, PT, PT, RZ, RZ, RZ, P2, P3 ;  /* 0x000000ffff077210 */ /* 0x000fe200017e64ff */
[----:B------:R-:W-:-:S03]  /*10e90*/  IMAD.WIDE.U32 R4, R9, 0x3d1, R4 ;  /* 0x000003d109047825 */ /* 0x000fc600078e0004 */
        /* <DEDUP_REMOVED lines=34> */
.L_x_65:
[----:B------:R-:W-:Y:S01]  /*110c0*/  ISETP.GT.U32.OR P0, PT, R8, R15, P0 ;  /* 0x0000000f0800720c */ /* 0x000fe20000704470 */
[----:B------:R-:W-:-:S12]  /*110d0*/  IMAD.MOV.U32 R6, RZ, RZ, R8 ;  /* 0x000000ffff067224 */ /* 0x000fd800078e0008 */
        /* <DEDUP_REMOVED lines=28> */
.L_x_66:
[----:B------:R-:W0:Y:S08]  /*112a0*/  LDC.64 R10, c[0x3][RZ] ;  /* 0x00c00000ff0a7b82 */ /* 0x000e300000000a00 */
[----:B------:R-:W1:Y:S08]  /*112b0*/  LDC.64 R4, c[0x3][0x8] ;  /* 0x00c00200ff047b82 */ /* 0x000e700000000a00 */
[----:B------:R-:W2:Y:S01]  /*112c0*/  LDC.64 R8, c[0x3][0x10] ;  /* 0x00c00400ff087b82 */ /* 0x000ea20000000a00 */
        /* <DEDUP_REMOVED lines=23> */
[----:B--2---:R-:W-:-:S04]  /*11440*/  ISETP.GE.U32.AND P0, PT, R13, R8, PT ;  /* 0x000000080d00720c */ /* 0x004fc80003f06070 */
[----:B------:R-:W-:-:S04]  /*11450*/  ISETP.GE.U32.AND.EX P0, PT, R0, RZ, PT, P0 ;  /* 0x000000ff0000720c */ /* 0x000fc80003f06100 */
[----:B------:R-:W-:-:S04]  /*11460*/  SEL R3, RZ, 0xffffffff, P0 ;  /* 0xffffffffff037807 */ /* 0x000fc80000000000 */
[----:B------:R-:W-:-:S05]  /*11470*/  IADD3 R60, P0, PT, R60, R3, RZ ;  /* 0x000000033c3c7210 */ /* 0x000fca0007f1e0ff */
[----:B------:R-:W-:Y:S01]  /*11480*/  IMAD.X R0, RZ, RZ, R3, P0 ;  /* 0x000000ffff007224 */ /* 0x000fe200000e0603 */
[----:B------:R-:W-:-:S04]  /*11490*/  ISETP.GE.U32.AND P0, PT, R60, R9, PT ;  /* 0x000000093c00720c */ /* 0x000fc80003f06070 */
[----:B------:R-:W-:-:S04]  /*114a0*/  ISETP.GE.U32.AND.EX P0, PT, R0, RZ, PT, P0 ;  /* 0x000000ff0000720c */ /* 0x000fc80003f06100 */
[----:B------:R-:W-:-:S04]  /*114b0*/  SEL R3, RZ, 0xffffffff, P0 ;  /* 0xffffffffff037807 */ /* 0x000fc80000000000 */
[----:B------:R-:W-:Y:S01]  /*114c0*/  IADD3 R7, P0, PT, R12, R3, RZ ;  /* 0x000000030c077210 */ /* 0x000fe20007f1e0ff */
[----:B------:R-:W-:-:S04]  /*114d0*/  VIADD R12, R6, 0xffffffff ;  /* 0xffffffff060c7836 */ /* 0x000fc80000000000 */
[----:B------:R-:W-:Y:S01]  /*114e0*/  IMAD.X R0, RZ, RZ, R3, P0 ;  /* 0x000000ffff007224 */ /* 0x000fe200000e0603 */
[----:B0-----:R-:W-:Y:S01]  /*114f0*/  ISETP.GE.U32.AND P0, PT, R7, R14, PT ;  /* 0x0000000e0700720c */ /* 0x001fe20003f06070 */
[----:B------:R-:W-:Y:S02]  /*11500*/  IMAD.IADD R3, R13, 0x1, -R8 ;  /* 0x000000010d037824 */ /* 0x000fe400078e0a08 */
[----:B------:R-:W-:Y:S01]  /*11510*/  IMAD.IADD R5, R7, 0x1, -R14 ;  /* 0x0000000107057824 */ /* 0x000fe200078e0a0e */
[----:B------:R-:W-:Y:S01]  /*11520*/  ISETP.GE.U32.AND.EX P0, PT, R0, RZ, PT, P0 ;  /* 0x000000ff0000720c */ /* 0x000fe20003f06100 */
[----:B------:R-:W-:Y:S02]  /*11530*/  IMAD.IADD R0, R21, 0x1, -R4 ;  /* 0x0000000115007824 */ /* 0x000fe400078e0a04 */
[----:B------:R-:W-:-:S10]  /*11540*/  IMAD.IADD R4, R60, 0x1, -R9 ;  /* 0x000000013c047824 */ /* 0x000fd400078e0a09 */
[----:B------:R-:W-:-:S04]  /*11550*/  @P0 IMAD.MOV R12, RZ, RZ, R6 ;  /* 0x000000ffff0c0224 */ /* 0x000fc800078e0206 */
[----:B------:R-:W-:-:S07]  /*11560*/  IMAD.IADD R6, R12, 0x1, -R15 ;  /* 0x000000010c067824 */ /* 0x000fce00078e0a0f */
.L_x_67:
[----:B------:R-:W-:-:S13]  /*11570*/  ISETP.GT.U32.AND P0, PT, R6, R15, PT ;  /* 0x0000000f0600720c */ /* 0x000fda0003f04070 */
[----:B------:R-:W-:Y:S05]  /*11580*/  @P0 BRA `(.L_x_68) ;  /* 0x0000000000680947 */ /* 0x000fea0003800000 */
[----:B------:R-:W-:Y:S02]  /*11590*/  ISETP.GE.U32.AND P0, PT, R6, R15, PT ;  /* 0x0000000f0600720c */ /* 0x000fe40003f06070 */
[----:B------:R-:W-:-:S11]  /*115a0*/  PRMT R21, RZ, 0x7610, R21 ;  /* 0x00007610ff157816 */ /* 0x000fd60000000015 */
        /* <DEDUP_REMOVED lines=24> */
.L_x_68:
[----:B------:R-:W0:Y:S01]  /*11730*/  LDC.64 R10, c[0x3][RZ] ;  /* 0x00c00000ff0a7b82 */ /* 0x000e220000000a00 */
[----:B------:R-:W-:-:S07]  /*11740*/  VIADD R14, R6, 0xffffffff ;  /* 0xffffffff060e7836 */ /* 0x000fce0000000000 */
        /* <DEDUP_REMOVED lines=30> */
[C---:B------:R-:W-:Y:S01]  /*11930*/  ISETP.GE.U32.AND P0, PT, R4.reuse, R13, PT ;  /* 0x0000000d0400720c */ /* 0x040fe20003f06070 */
[----:B------:R-:W-:Y:S02]  /*11940*/  IMAD.IADD R3, R7, 0x1, -R12 ;  /* 0x0000000107037824 */ /* 0x000fe400078e0a0c */
[----:B------:R-:W-:Y:S01]  /*11950*/  IMAD.IADD R4, R4, 0x1, -R13 ;  /* 0x0000000104047824 */ /* 0x000fe200078e0a0d */
[----:B------:R-:W-:-:S04]  /*11960*/  ISETP.GE.U32.AND.EX P0, PT, R0, RZ, PT, P0 ;  /* 0x000000ff0000720c */ /* 0x000fc80003f06100 */
[----:B------:R-:W-:-:S04]  /*11970*/  SEL R0, RZ, 0xffffffff, P0 ;  /* 0xffffffffff007807 */ /* 0x000fc80000000000 */
[----:B------:R-:W-:-:S05]  /*11980*/  IADD3 R5, P0, PT, R5, R0, RZ ;  /* 0x0000000005057210 */ /* 0x000fca0007f1e0ff */
[----:B------:R-:W-:Y:S01]  /*11990*/  IMAD.X R0, RZ, RZ, R0, P0 ;  /* 0x000000ffff007224 */ /* 0x000fe200000e0600 */
[C---:B0-----:R-:W-:Y:S01]  /*119a0*/  ISETP.GE.U32.AND P0, PT, R5.reuse, R20, PT ;  /* 0x000000140500720c */ /* 0x041fe20003f06070 */
[----:B------:R-:W-:-:S03]  /*119b0*/  IMAD.IADD R5, R5, 0x1, -R20 ;  /* 0x0000000105057824 */ /* 0x000fc600078e0a14 */
[----:B------:R-:W-:Y:S01]  /*119c0*/  ISETP.GE.U32.AND.EX P0, PT, R0, RZ, PT, P0 ;  /* 0x000000ff0000720c */ /* 0x000fe20003f06100 */
[----:B------:R-:W-:Y:S01]  /*119d0*/  IMAD.IADD R0, R21, 0x1, -R8 ;  /* 0x0000000115007824 */ /* 0x000fe200078e0a08 */
[----:B------:R-:W-:-:S11]  /*119e0*/  PRMT R21, RZ, 0x7610, R21 ;  /* 0x00007610ff157816 */ /* 0x000fd60000000015 */
[----:B------:R-:W-:-:S04]  /*119f0*/  @P0 IMAD.MOV R14, RZ, RZ, R6 ;  /* 0x000000ffff0e0224 */ /* 0x000fc800078e0206 */
[----:B------:R-:W-:-:S07]  /*11a00*/  IMAD.IADD R6, R14, 0x1, -R15 ;  /* 0x000000010e067824 */ /* 0x000fce00078e0a0f */
.L_x_0:
[----:B------:R1:W-:Y:S01]  /*11a10*/  STG.E desc[UR6][R48.64+-0x60], R46 ;  /* 0xffffa02e30007986 */ /* 0x0003e2000c101906 */
[----:B------:R-:W-:Y:S01]  /*11a20*/  UIADD3 UR4, UPT, UPT, UR4, 0x1, URZ ;  /* 0x0000000104047890 */ /* 0x000fe2000fffe0ff */
[----:B------:R-:W-:Y:S02]  /*11a30*/  IADD3 R7, P0, PT, R48, 0x64, RZ ;  /* 0x0000006430077810 */ /* 0x000fe40007f1e0ff */
[----:B------:R1:W-:Y:S01]  /*11a40*/  STG.E desc[UR6][R48.64+-0x5c], R47 ;  /* 0xffffa42f30007986 */ /* 0x0003e2000c101906 */
[----:B------:R-:W-:Y:S02]  /*11a50*/  UISETP.NE.AND UP0, UPT, UR4, 0xff, UPT ;  /* 0x000000ff0400788c */ /* 0x000fe4000bf05270 */
[----:B------:R-:W-:Y:S01]  /*11a60*/  IMAD.X R8, RZ, RZ, R49, P0 ;  /* 0x000000ffff087224 */ /* 0x000fe200000e0631 */
[----:B------:R1:W-:Y:S04]  /*11a70*/  STG.E desc[UR6][R48.64+-0x58], R40 ;  /* 0xffffa82830007986 */ /* 0x0003e8000c101906 */
        /* <DEDUP_REMOVED lines=10> */
[----:B0-----:R1:W-:Y:S04]  /*11b20*/  STG.E desc[UR6][R48.64+-0x2c], R27 ;  /* 0xffffd41b30007986 */ /* 0x0013e8000c101906 */
[----:B------:R1:W-:Y:S04]  /*11b30*/  STG.E desc[UR6][R48.64+-0x28], R25 ;  /* 0xffffd81930007986 */ /* 0x0003e8000c101906 */
[----:B------:R1:W-:Y:S04]  /*11b40*/  STG.E desc[UR6][R48.64+-0x24], R17 ;  /* 0xffffdc1130007986 */ /* 0x0003e8000c101906 */
[----:B------:R1:W-:Y:S04]  /*11b50*/  STG.E desc[UR6][R48.64+-0x20], R39 ;  /* 0xffffe02730007986 */ /* 0x0003e8000c101906 */
[----:B------:R1:W-:Y:S04]  /*11b60*/  STG.E desc[UR6][R48.64+-0x1c], R38 ;  /* 0xffffe42630007986 */ /* 0x0003e8000c101906 */
[----:B------:R1:W-:Y:S04]  /*11b70*/  STG.E desc[UR6][R48.64+-0x18], R0 ;  /* 0xffffe80030007986 */ /* 0x0003e8000c101906 */
[----:B--2---:R1:W-:Y:S04]  /*11b80*/  STG.E desc[UR6][R48.64+-0x14], R2 ;  /* 0xffffec0230007986 */ /* 0x0043e8000c101906 */
[----:B------:R1:W-:Y:S04]  /*11b90*/  STG.E desc[UR6][R48.64+-0x10], R3 ;  /* 0xfffff00330007986 */ /* 0x0003e8000c101906 */
[----:B------:R1:W-:Y:S04]  /*11ba0*/  STG.E desc[UR6][R48.64+-0xc], R4 ;  /* 0xfffff40430007986 */ /* 0x0003e8000c101906 */
[----:B------:R1:W-:Y:S04]  /*11bb0*/  STG.E desc[UR6][R48.64+-0x8], R5 ;  /* 0xfffff80530007986 */ /* 0x0003e8000c101906 */
[----:B------:R1:W-:Y:S04]  /*11bc0*/  STG.E desc[UR6][R48.64+-0x4], R6 ;  /* 0xfffffc0630007986 */ /* 0x0003e8000c101906 */
[----:B------:R1:W-:Y:S01]  /*11bd0*/  STG.E.U8 desc[UR6][R48.64], R21 ;  /* 0x0000001530007986 */ /* 0x0003e2000c101106 */
[----:B------:R-:W-:Y:S05]  /*11be0*/  BRA.U UP0, `(.L_x_69) ;  /* 0xfffffee9004c7547 */ /* 0x000fea000b83ffff */
[----:B------:R-:W-:Y:S05]  /*11bf0*/  EXIT ;  /* 0x000000000000794d */ /* 0x000fea0003800000 */
.L_x_70:
[----:B------:R-:W-:-:S00]  /*11c00*/  BRA `(.L_x_70) ;  /* 0xfffffffc00fc7947 */ /* 0x000fc0000383ffff */
[----:B------:R-:W-:-:S00]  /*11c10*/  NOP ;  /* 0x0000000000007918 */ /* 0x000fc00000000000 */
        /* <DEDUP_REMOVED lines=14> */
.L_x_71:


//--------------------- .nv.shared.reserved.0     --------------------------
	.section	.nv.shared.reserved.0,"aw",@nobits
	.weak		__nv_reservedSMEM_offset_0_alias
	.size		__nv_reservedSMEM_offset_0_alias, 0, 64
	.other		__nv_reservedSMEM_offset_0_alias,@"STO_CUDA_RESERVED_SHARED STV_DEFAULT"
__nv_reservedSMEM_offset_0_alias:
	.zero		0
	.zero		64


//--------------------- .nv.global                --------------------------
	.section	.nv.global,"aw",@nobits
	.align	4
.nv.global:
	.type		const_G_table,@object
	.size		const_G_table,(.L_4 - const_G_table)
const_G_table:
	.zero		25600
.L_4:


//--------------------- .nv.constant0._Z25precompute_G_table_kernelv --------------------------
	.section	.nv.constant0._Z25precompute_G_table_kernelv,"a",@progbits
	.sectionflags	@""
	.align	4
.nv.constant0._Z25precompute_G_table_kernelv:
	.zero		896


//--------------------- SYMBOLS --------------------------

	.type		.nv.reservedSmem.offset0,@object
	.size		.nv.reservedSmem.offset0,0x4
